//
// Generated by NVIDIA NVVM Compiler
//
// Compiler Build ID: CL-36424714
// Cuda compilation tools, release 13.0, V13.0.88
// Based on NVVM 20.0.0
//

.version 9.0
.target sm_100
.address_size 64

	// .globl	_ZN6thrust24THRUST_300001_SM_1000_NS8cuda_cub4core6detail13_kernel_agentINS1_8__reduce11ReduceAgentINS0_12zip_iteratorIN4cuda3std3__45tupleIJNS0_6detail15normal_iteratorINS0_10device_ptrIiEEEENS0_17counting_iteratorIlNS0_11use_defaultESI_SI_EEEEEEEPNSB_IJilEEESM_iNS1_9__extrema9arg_max_fIilNSA_4lessIiEEEEEEJSL_SN_iSS_EEEvDpT0_
.global .align 1 .b8 _ZN30_INTERNAL_f6d9611c_4_k_cu_main4cuda3std3__45__cpo5beginE[1];
.global .align 1 .b8 _ZN30_INTERNAL_f6d9611c_4_k_cu_main4cuda3std3__45__cpo3endE[1];
.global .align 1 .b8 _ZN30_INTERNAL_f6d9611c_4_k_cu_main4cuda3std3__45__cpo6cbeginE[1];
.global .align 1 .b8 _ZN30_INTERNAL_f6d9611c_4_k_cu_main4cuda3std3__45__cpo4cendE[1];
.global .align 1 .b8 _ZN30_INTERNAL_f6d9611c_4_k_cu_main4cuda3std3__45__cpo6rbeginE[1];
.global .align 1 .b8 _ZN30_INTERNAL_f6d9611c_4_k_cu_main4cuda3std3__45__cpo4rendE[1];
.global .align 1 .b8 _ZN30_INTERNAL_f6d9611c_4_k_cu_main4cuda3std3__45__cpo7crbeginE[1];
.global .align 1 .b8 _ZN30_INTERNAL_f6d9611c_4_k_cu_main4cuda3std3__45__cpo5crendE[1];
.global .align 1 .b8 _ZN30_INTERNAL_f6d9611c_4_k_cu_main4cuda3std3__432_GLOBAL__N__f6d9611c_4_k_cu_main6ignoreE[1];
.global .align 1 .b8 _ZN30_INTERNAL_f6d9611c_4_k_cu_main4cuda3std3__419piecewise_constructE[1];
.global .align 1 .b8 _ZN30_INTERNAL_f6d9611c_4_k_cu_main4cuda3std3__48in_placeE[1];
.global .align 1 .b8 _ZN30_INTERNAL_f6d9611c_4_k_cu_main4cuda3std3__420unreachable_sentinelE[1];
.global .align 1 .b8 _ZN30_INTERNAL_f6d9611c_4_k_cu_main4cuda3std3__47nulloptE[1];
.global .align 1 .b8 _ZN30_INTERNAL_f6d9611c_4_k_cu_main4cuda3std3__48unexpectE[1];
.global .align 1 .b8 _ZN30_INTERNAL_f6d9611c_4_k_cu_main4cuda3std6ranges3__45__cpo4swapE[1];
.global .align 1 .b8 _ZN30_INTERNAL_f6d9611c_4_k_cu_main4cuda3std6ranges3__45__cpo9iter_moveE[1];
.global .align 1 .b8 _ZN30_INTERNAL_f6d9611c_4_k_cu_main4cuda3std6ranges3__45__cpo5beginE[1];
.global .align 1 .b8 _ZN30_INTERNAL_f6d9611c_4_k_cu_main4cuda3std6ranges3__45__cpo3endE[1];
.global .align 1 .b8 _ZN30_INTERNAL_f6d9611c_4_k_cu_main4cuda3std6ranges3__45__cpo6cbeginE[1];
.global .align 1 .b8 _ZN30_INTERNAL_f6d9611c_4_k_cu_main4cuda3std6ranges3__45__cpo4cendE[1];
.global .align 1 .b8 _ZN30_INTERNAL_f6d9611c_4_k_cu_main4cuda3std6ranges3__45__cpo7advanceE[1];
.global .align 1 .b8 _ZN30_INTERNAL_f6d9611c_4_k_cu_main4cuda3std6ranges3__45__cpo9iter_swapE[1];
.global .align 1 .b8 _ZN30_INTERNAL_f6d9611c_4_k_cu_main4cuda3std6ranges3__45__cpo4nextE[1];
.global .align 1 .b8 _ZN30_INTERNAL_f6d9611c_4_k_cu_main4cuda3std6ranges3__45__cpo4prevE[1];
.global .align 1 .b8 _ZN30_INTERNAL_f6d9611c_4_k_cu_main4cuda3std6ranges3__45__cpo4dataE[1];
.global .align 1 .b8 _ZN30_INTERNAL_f6d9611c_4_k_cu_main4cuda3std6ranges3__45__cpo5cdataE[1];
.global .align 1 .b8 _ZN30_INTERNAL_f6d9611c_4_k_cu_main4cuda3std6ranges3__45__cpo4sizeE[1];
.global .align 1 .b8 _ZN30_INTERNAL_f6d9611c_4_k_cu_main4cuda3std6ranges3__45__cpo5ssizeE[1];
.global .align 1 .b8 _ZN30_INTERNAL_f6d9611c_4_k_cu_main4cuda3std6ranges3__45__cpo8distanceE[1];
.global .align 1 .b8 _ZN30_INTERNAL_f6d9611c_4_k_cu_main6thrust24THRUST_300001_SM_1000_NS8cuda_cub3parE[1];
.global .align 1 .b8 _ZN30_INTERNAL_f6d9611c_4_k_cu_main6thrust24THRUST_300001_SM_1000_NS8cuda_cub10par_nosyncE[1];
.global .align 1 .b8 _ZN30_INTERNAL_f6d9611c_4_k_cu_main6thrust24THRUST_300001_SM_1000_NS6system6detail10sequential3seqE[1];
.global .align 1 .b8 _ZN30_INTERNAL_f6d9611c_4_k_cu_main6thrust24THRUST_300001_SM_1000_NS6system3cpp3parE[1];
.global .align 1 .b8 _ZN30_INTERNAL_f6d9611c_4_k_cu_main6thrust24THRUST_300001_SM_1000_NS12placeholders2_1E[1];
.global .align 1 .b8 _ZN30_INTERNAL_f6d9611c_4_k_cu_main6thrust24THRUST_300001_SM_1000_NS12placeholders2_2E[1];
.global .align 1 .b8 _ZN30_INTERNAL_f6d9611c_4_k_cu_main6thrust24THRUST_300001_SM_1000_NS12placeholders2_3E[1];
.global .align 1 .b8 _ZN30_INTERNAL_f6d9611c_4_k_cu_main6thrust24THRUST_300001_SM_1000_NS12placeholders2_4E[1];
.global .align 1 .b8 _ZN30_INTERNAL_f6d9611c_4_k_cu_main6thrust24THRUST_300001_SM_1000_NS12placeholders2_5E[1];
.global .align 1 .b8 _ZN30_INTERNAL_f6d9611c_4_k_cu_main6thrust24THRUST_300001_SM_1000_NS12placeholders2_6E[1];
.global .align 1 .b8 _ZN30_INTERNAL_f6d9611c_4_k_cu_main6thrust24THRUST_300001_SM_1000_NS12placeholders2_7E[1];
.global .align 1 .b8 _ZN30_INTERNAL_f6d9611c_4_k_cu_main6thrust24THRUST_300001_SM_1000_NS12placeholders2_8E[1];
.global .align 1 .b8 _ZN30_INTERNAL_f6d9611c_4_k_cu_main6thrust24THRUST_300001_SM_1000_NS12placeholders2_9E[1];
.global .align 1 .b8 _ZN30_INTERNAL_f6d9611c_4_k_cu_main6thrust24THRUST_300001_SM_1000_NS12placeholders3_10E[1];
.global .align 1 .b8 _ZN30_INTERNAL_f6d9611c_4_k_cu_main6thrust24THRUST_300001_SM_1000_NS3seqE[1];
.global .align 1 .b8 _ZN30_INTERNAL_f6d9611c_4_k_cu_main6thrust24THRUST_300001_SM_1000_NS6deviceE[1];
.extern .shared .align 16 .b8 _ZN6thrust24THRUST_300001_SM_1000_NS8cuda_cub4core6detail5shmemE[];

.visible .entry _ZN6thrust24THRUST_300001_SM_1000_NS8cuda_cub4core6detail13_kernel_agentINS1_8__reduce11ReduceAgentINS0_12zip_iteratorIN4cuda3std3__45tupleIJNS0_6detail15normal_iteratorINS0_10device_ptrIiEEEENS0_17counting_iteratorIlNS0_11use_defaultESI_SI_EEEEEEEPNSB_IJilEEESM_iNS1_9__extrema9arg_max_fIilNSA_4lessIiEEEEEEJSL_SN_iSS_EEEvDpT0_(
	.param .align 8 .b8 _ZN6thrust24THRUST_300001_SM_1000_NS8cuda_cub4core6detail13_kernel_agentINS1_8__reduce11ReduceAgentINS0_12zip_iteratorIN4cuda3std3__45tupleIJNS0_6detail15normal_iteratorINS0_10device_ptrIiEEEENS0_17counting_iteratorIlNS0_11use_defaultESI_SI_EEEEEEEPNSB_IJilEEESM_iNS1_9__extrema9arg_max_fIilNSA_4lessIiEEEEEEJSL_SN_iSS_EEEvDpT0__param_0[16],
	.param .u64 .ptr .align 1 _ZN6thrust24THRUST_300001_SM_1000_NS8cuda_cub4core6detail13_kernel_agentINS1_8__reduce11ReduceAgentINS0_12zip_iteratorIN4cuda3std3__45tupleIJNS0_6detail15normal_iteratorINS0_10device_ptrIiEEEENS0_17counting_iteratorIlNS0_11use_defaultESI_SI_EEEEEEEPNSB_IJilEEESM_iNS1_9__extrema9arg_max_fIilNSA_4lessIiEEEEEEJSL_SN_iSS_EEEvDpT0__param_1,
	.param .u32 _ZN6thrust24THRUST_300001_SM_1000_NS8cuda_cub4core6detail13_kernel_agentINS1_8__reduce11ReduceAgentINS0_12zip_iteratorIN4cuda3std3__45tupleIJNS0_6detail15normal_iteratorINS0_10device_ptrIiEEEENS0_17counting_iteratorIlNS0_11use_defaultESI_SI_EEEEEEEPNSB_IJilEEESM_iNS1_9__extrema9arg_max_fIilNSA_4lessIiEEEEEEJSL_SN_iSS_EEEvDpT0__param_2,
	.param .align 1 .b8 _ZN6thrust24THRUST_300001_SM_1000_NS8cuda_cub4core6detail13_kernel_agentINS1_8__reduce11ReduceAgentINS0_12zip_iteratorIN4cuda3std3__45tupleIJNS0_6detail15normal_iteratorINS0_10device_ptrIiEEEENS0_17counting_iteratorIlNS0_11use_defaultESI_SI_EEEEEEEPNSB_IJilEEESM_iNS1_9__extrema9arg_max_fIilNSA_4lessIiEEEEEEJSL_SN_iSS_EEEvDpT0__param_3[1]
)
.maxntid 256
{
	.reg .pred 	%p<213>;
	.reg .b32 	%r<641>;
	.reg .b64 	%rd<305>;

	ld.param.u64 	%rd195, [_ZN6thrust24THRUST_300001_SM_1000_NS8cuda_cub4core6detail13_kernel_agentINS1_8__reduce11ReduceAgentINS0_12zip_iteratorIN4cuda3std3__45tupleIJNS0_6detail15normal_iteratorINS0_10device_ptrIiEEEENS0_17counting_iteratorIlNS0_11use_defaultESI_SI_EEEEEEEPNSB_IJilEEESM_iNS1_9__extrema9arg_max_fIilNSA_4lessIiEEEEEEJSL_SN_iSS_EEEvDpT0__param_0+8];
	ld.param.u64 	%rd194, [_ZN6thrust24THRUST_300001_SM_1000_NS8cuda_cub4core6detail13_kernel_agentINS1_8__reduce11ReduceAgentINS0_12zip_iteratorIN4cuda3std3__45tupleIJNS0_6detail15normal_iteratorINS0_10device_ptrIiEEEENS0_17counting_iteratorIlNS0_11use_defaultESI_SI_EEEEEEEPNSB_IJilEEESM_iNS1_9__extrema9arg_max_fIilNSA_4lessIiEEEEEEJSL_SN_iSS_EEEvDpT0__param_0];
	ld.param.u32 	%r205, [_ZN6thrust24THRUST_300001_SM_1000_NS8cuda_cub4core6detail13_kernel_agentINS1_8__reduce11ReduceAgentINS0_12zip_iteratorIN4cuda3std3__45tupleIJNS0_6detail15normal_iteratorINS0_10device_ptrIiEEEENS0_17counting_iteratorIlNS0_11use_defaultESI_SI_EEEEEEEPNSB_IJilEEESM_iNS1_9__extrema9arg_max_fIilNSA_4lessIiEEEEEEJSL_SN_iSS_EEEvDpT0__param_2];
	setp.eq.s32 	%p1, %r205, 0;
	@%p1 bra 	$L__BB0_206;
	cvta.to.global.u64 	%rd1, %rd194;
	setp.gt.s32 	%p2, %r205, 1279;
	@%p2 bra 	$L__BB0_122;
	mov.u32 	%r1, %tid.x;
	setp.ge.s32 	%p96, %r1, %r205;
	mov.b32 	%r580, 0;
	mov.b64 	%rd246, 0;
	mov.u32 	%r572, %r1;
	@%p96 bra 	$L__BB0_4;
	cvt.u64.u32 	%rd222, %r1;
	mul.wide.u32 	%rd223, %r1, 4;
	add.s64 	%rd224, %rd1, %rd223;
	add.s64 	%rd246, %rd195, %rd222;
	ld.global.u32 	%r580, [%rd224];
	add.s32 	%r572, %r1, 256;
$L__BB0_4:
	setp.ge.s32 	%p97, %r572, %r205;
	@%p97 bra 	$L__BB0_26;
	not.b32 	%r338, %r572;
	add.s32 	%r6, %r205, %r338;
	and.b32  	%r339, %r6, 768;
	setp.eq.s32 	%p98, %r339, 768;
	@%p98 bra 	$L__BB0_11;
	cvt.u64.u32 	%rd226, %r572;
	add.s64 	%rd237, %rd195, %rd226;
	mul.wide.u32 	%rd227, %r572, 4;
	add.s64 	%rd236, %rd1, %rd227;
	shr.u32 	%r340, %r6, 8;
	add.s32 	%r341, %r340, 1;
	and.b32  	%r342, %r341, 3;
	neg.s32 	%r568, %r342;
$L__BB0_7:
	.pragma "nounroll";
	mov.u64 	%rd9, %rd246;
	mov.u32 	%r10, %r580;
	ld.global.u32 	%r11, [%rd236];
	setp.lt.s32 	%p99, %r10, %r11;
	mov.u64 	%rd246, %rd237;
	mov.u32 	%r580, %r11;
	@%p99 bra 	$L__BB0_10;
	setp.lt.s32 	%p100, %r11, %r10;
	mov.u64 	%rd246, %rd9;
	mov.u32 	%r580, %r10;
	@%p100 bra 	$L__BB0_10;
	setp.lt.s64 	%p101, %rd9, %rd237;
	min.s64 	%rd246, %rd9, %rd237;
	selp.b32 	%r580, %r10, %r11, %p101;
$L__BB0_10:
	add.s32 	%r572, %r572, 256;
	add.s64 	%rd237, %rd237, 256;
	add.s64 	%rd236, %rd236, 1024;
	add.s32 	%r568, %r568, 1;
	setp.ne.s32 	%p102, %r568, 0;
	@%p102 bra 	$L__BB0_7;
$L__BB0_11:
	setp.lt.u32 	%p103, %r6, 768;
	@%p103 bra 	$L__BB0_26;
	add.s32 	%r575, %r572, 512;
$L__BB0_13:
	mov.u32 	%r20, %r575;
	add.s32 	%r343, %r20, -512;
	cvt.s64.s32 	%rd228, %r343;
	mul.wide.s32 	%rd229, %r343, 4;
	add.s64 	%rd17, %rd1, %rd229;
	add.s64 	%rd18, %rd195, %rd228;
	ld.global.u32 	%r22, [%rd17];
	setp.lt.s32 	%p104, %r580, %r22;
	mov.u64 	%rd243, %rd18;
	mov.u32 	%r577, %r22;
	@%p104 bra 	$L__BB0_16;
	setp.lt.s32 	%p105, %r22, %r580;
	mov.u64 	%rd243, %rd246;
	mov.u32 	%r577, %r580;
	@%p105 bra 	$L__BB0_16;
	setp.lt.s64 	%p106, %rd246, %rd18;
	min.s64 	%rd243, %rd246, %rd18;
	selp.b32 	%r577, %r580, %r22, %p106;
$L__BB0_16:
	add.s32 	%r344, %r20, -256;
	cvt.s64.s32 	%rd230, %r344;
	add.s64 	%rd21, %rd195, %rd230;
	ld.global.u32 	%r25, [%rd17+1024];
	setp.lt.s32 	%p107, %r577, %r25;
	mov.u64 	%rd244, %rd21;
	mov.u32 	%r578, %r25;
	@%p107 bra 	$L__BB0_19;
	setp.lt.s32 	%p108, %r25, %r577;
	mov.u64 	%rd244, %rd243;
	mov.u32 	%r578, %r577;
	@%p108 bra 	$L__BB0_19;
	setp.lt.s64 	%p109, %rd243, %rd21;
	min.s64 	%rd244, %rd243, %rd21;
	selp.b32 	%r578, %r577, %r25, %p109;
$L__BB0_19:
	cvt.s64.s32 	%rd231, %r20;
	add.s64 	%rd24, %rd195, %rd231;
	ld.global.u32 	%r28, [%rd17+2048];
	setp.lt.s32 	%p110, %r578, %r28;
	mov.u64 	%rd245, %rd24;
	mov.u32 	%r579, %r28;
	@%p110 bra 	$L__BB0_22;
	setp.lt.s32 	%p111, %r28, %r578;
	mov.u64 	%rd245, %rd244;
	mov.u32 	%r579, %r578;
	@%p111 bra 	$L__BB0_22;
	setp.lt.s64 	%p112, %rd244, %rd24;
	min.s64 	%rd245, %rd244, %rd24;
	selp.b32 	%r579, %r578, %r28, %p112;
$L__BB0_22:
	add.s32 	%r345, %r20, 256;
	cvt.s64.s32 	%rd232, %r345;
	add.s64 	%rd27, %rd195, %rd232;
	ld.global.u32 	%r31, [%rd17+3072];
	setp.lt.s32 	%p113, %r579, %r31;
	mov.u64 	%rd246, %rd27;
	mov.u32 	%r580, %r31;
	@%p113 bra 	$L__BB0_25;
	setp.lt.s32 	%p114, %r31, %r579;
	mov.u64 	%rd246, %rd245;
	mov.u32 	%r580, %r579;
	@%p114 bra 	$L__BB0_25;
	setp.lt.s64 	%p115, %rd245, %rd27;
	min.s64 	%rd246, %rd245, %rd27;
	selp.b32 	%r580, %r579, %r31, %p115;
$L__BB0_25:
	add.s32 	%r575, %r20, 1024;
	add.s32 	%r346, %r20, 512;
	setp.lt.s32 	%p116, %r346, %r205;
	@%p116 bra 	$L__BB0_13;
$L__BB0_26:
	setp.lt.s32 	%p117, %r205, 256;
	@%p117 bra 	$L__BB0_71;
	// begin inline asm
	mov.u32 %r460, %laneid;
	// end inline asm
	mov.b32 	%r478, 1;
	mov.b32 	%r479, 31;
	mov.b32 	%r480, -1;
	// begin inline asm
	shfl.sync.down.b32 %r461, %r580, %r478, %r479, %r480;
	// end inline asm
	// begin inline asm
	shfl.sync.down.b32 %r466, %r467, %r478, %r479, %r480;
	// end inline asm
	mov.b64 	{%r472, %r477}, %rd246;
	// begin inline asm
	shfl.sync.down.b32 %r471, %r472, %r478, %r479, %r480;
	// end inline asm
	// begin inline asm
	shfl.sync.down.b32 %r476, %r477, %r478, %r479, %r480;
	// end inline asm
	mov.b64 	%rd31, {%r471, %r476};
	setp.gt.s32 	%p169, %r460, 30;
	mov.u64 	%rd248, %rd246;
	mov.u32 	%r582, %r580;
	@%p169 bra 	$L__BB0_31;
	setp.lt.s32 	%p170, %r580, %r461;
	mov.u64 	%rd248, %rd31;
	mov.u32 	%r582, %r461;
	@%p170 bra 	$L__BB0_31;
	setp.lt.s32 	%p171, %r461, %r580;
	mov.u64 	%rd248, %rd246;
	mov.u32 	%r582, %r580;
	@%p171 bra 	$L__BB0_31;
	setp.lt.s64 	%p172, %rd246, %rd31;
	min.s64 	%rd248, %rd246, %rd31;
	selp.b32 	%r582, %r580, %r461, %p172;
$L__BB0_31:
	mov.b32 	%r498, 2;
	mov.b32 	%r499, 31;
	mov.b32 	%r500, -1;
	// begin inline asm
	shfl.sync.down.b32 %r481, %r582, %r498, %r499, %r500;
	// end inline asm
	// begin inline asm
	shfl.sync.down.b32 %r486, %r487, %r498, %r499, %r500;
	// end inline asm
	mov.b64 	{%r492, %r497}, %rd248;
	// begin inline asm
	shfl.sync.down.b32 %r491, %r492, %r498, %r499, %r500;
	// end inline asm
	// begin inline asm
	shfl.sync.down.b32 %r496, %r497, %r498, %r499, %r500;
	// end inline asm
	mov.b64 	%rd34, {%r491, %r496};
	setp.gt.s32 	%p173, %r460, 29;
	mov.u64 	%rd249, %rd248;
	mov.u32 	%r583, %r582;
	@%p173 bra 	$L__BB0_35;
	setp.lt.s32 	%p174, %r582, %r481;
	mov.u64 	%rd249, %rd34;
	mov.u32 	%r583, %r481;
	@%p174 bra 	$L__BB0_35;
	setp.lt.s32 	%p175, %r481, %r582;
	mov.u64 	%rd249, %rd248;
	mov.u32 	%r583, %r582;
	@%p175 bra 	$L__BB0_35;
	setp.lt.s64 	%p176, %rd248, %rd34;
	min.s64 	%rd249, %rd248, %rd34;
	selp.b32 	%r583, %r582, %r481, %p176;
$L__BB0_35:
	mov.b32 	%r518, 4;
	mov.b32 	%r519, 31;
	mov.b32 	%r520, -1;
	// begin inline asm
	shfl.sync.down.b32 %r501, %r583, %r518, %r519, %r520;
	// end inline asm
	// begin inline asm
	shfl.sync.down.b32 %r506, %r507, %r518, %r519, %r520;
	// end inline asm
	mov.b64 	{%r512, %r517}, %rd249;
	// begin inline asm
	shfl.sync.down.b32 %r511, %r512, %r518, %r519, %r520;
	// end inline asm
	// begin inline asm
	shfl.sync.down.b32 %r516, %r517, %r518, %r519, %r520;
	// end inline asm
	mov.b64 	%rd37, {%r511, %r516};
	setp.gt.s32 	%p177, %r460, 27;
	mov.u64 	%rd250, %rd249;
	mov.u32 	%r584, %r583;
	@%p177 bra 	$L__BB0_39;
	setp.lt.s32 	%p178, %r583, %r501;
	mov.u64 	%rd250, %rd37;
	mov.u32 	%r584, %r501;
	@%p178 bra 	$L__BB0_39;
	setp.lt.s32 	%p179, %r501, %r583;
	mov.u64 	%rd250, %rd249;
	mov.u32 	%r584, %r583;
	@%p179 bra 	$L__BB0_39;
	setp.lt.s64 	%p180, %rd249, %rd37;
	min.s64 	%rd250, %rd249, %rd37;
	selp.b32 	%r584, %r583, %r501, %p180;
$L__BB0_39:
	mov.b32 	%r538, 8;
	mov.b32 	%r539, 31;
	mov.b32 	%r540, -1;
	// begin inline asm
	shfl.sync.down.b32 %r521, %r584, %r538, %r539, %r540;
	// end inline asm
	// begin inline asm
	shfl.sync.down.b32 %r526, %r527, %r538, %r539, %r540;
	// end inline asm
	mov.b64 	{%r532, %r537}, %rd250;
	// begin inline asm
	shfl.sync.down.b32 %r531, %r532, %r538, %r539, %r540;
	// end inline asm
	// begin inline asm
	shfl.sync.down.b32 %r536, %r537, %r538, %r539, %r540;
	// end inline asm
	mov.b64 	%rd40, {%r531, %r536};
	setp.gt.s32 	%p181, %r460, 23;
	mov.u64 	%rd251, %rd250;
	mov.u32 	%r585, %r584;
	@%p181 bra 	$L__BB0_43;
	setp.lt.s32 	%p182, %r584, %r521;
	mov.u64 	%rd251, %rd40;
	mov.u32 	%r585, %r521;
	@%p182 bra 	$L__BB0_43;
	setp.lt.s32 	%p183, %r521, %r584;
	mov.u64 	%rd251, %rd250;
	mov.u32 	%r585, %r584;
	@%p183 bra 	$L__BB0_43;
	setp.lt.s64 	%p184, %rd250, %rd40;
	min.s64 	%rd251, %rd250, %rd40;
	selp.b32 	%r585, %r584, %r521, %p184;
$L__BB0_43:
	mov.b32 	%r558, 16;
	mov.b32 	%r559, 31;
	mov.b32 	%r560, -1;
	// begin inline asm
	shfl.sync.down.b32 %r541, %r585, %r558, %r559, %r560;
	// end inline asm
	// begin inline asm
	shfl.sync.down.b32 %r546, %r547, %r558, %r559, %r560;
	// end inline asm
	mov.b64 	{%r552, %r557}, %rd251;
	// begin inline asm
	shfl.sync.down.b32 %r551, %r552, %r558, %r559, %r560;
	// end inline asm
	// begin inline asm
	shfl.sync.down.b32 %r556, %r557, %r558, %r559, %r560;
	// end inline asm
	mov.b64 	%rd43, {%r551, %r556};
	setp.gt.s32 	%p185, %r460, 15;
	mov.u64 	%rd304, %rd251;
	mov.u32 	%r640, %r585;
	@%p185 bra 	$L__BB0_47;
	setp.lt.s32 	%p186, %r585, %r541;
	mov.u64 	%rd304, %rd43;
	mov.u32 	%r640, %r541;
	@%p186 bra 	$L__BB0_47;
	setp.lt.s32 	%p187, %r541, %r585;
	mov.u64 	%rd304, %rd251;
	mov.u32 	%r640, %r585;
	@%p187 bra 	$L__BB0_47;
	setp.lt.s64 	%p188, %rd251, %rd43;
	min.s64 	%rd304, %rd251, %rd43;
	selp.b32 	%r640, %r585, %r541, %p188;
$L__BB0_47:
	setp.ne.s32 	%p189, %r460, 0;
	@%p189 bra 	$L__BB0_49;
	shr.u32 	%r561, %r1, 1;
	and.b32  	%r562, %r561, 496;
	mov.u32 	%r563, _ZN6thrust24THRUST_300001_SM_1000_NS8cuda_cub4core6detail5shmemE;
	add.s32 	%r564, %r563, %r562;
	st.shared.u32 	[%r564+8], %r640;
	st.shared.u64 	[%r564+16], %rd304;
$L__BB0_49:
	bar.sync 	0;
	setp.ne.s32 	%p190, %r1, 0;
	@%p190 bra 	$L__BB0_204;
	ld.shared.u32 	%r52, [_ZN6thrust24THRUST_300001_SM_1000_NS8cuda_cub4core6detail5shmemE+24];
	ld.shared.u64 	%rd46, [_ZN6thrust24THRUST_300001_SM_1000_NS8cuda_cub4core6detail5shmemE+32];
	setp.lt.s32 	%p191, %r640, %r52;
	mov.u64 	%rd253, %rd46;
	mov.u32 	%r587, %r52;
	@%p191 bra 	$L__BB0_53;
	setp.lt.s32 	%p192, %r52, %r640;
	mov.u64 	%rd253, %rd304;
	mov.u32 	%r587, %r640;
	@%p192 bra 	$L__BB0_53;
	setp.lt.s64 	%p193, %rd304, %rd46;
	min.s64 	%rd253, %rd304, %rd46;
	selp.b32 	%r587, %r640, %r52, %p193;
$L__BB0_53:
	ld.shared.u32 	%r55, [_ZN6thrust24THRUST_300001_SM_1000_NS8cuda_cub4core6detail5shmemE+40];
	ld.shared.u64 	%rd49, [_ZN6thrust24THRUST_300001_SM_1000_NS8cuda_cub4core6detail5shmemE+48];
	setp.lt.s32 	%p194, %r587, %r55;
	mov.u64 	%rd254, %rd49;
	mov.u32 	%r588, %r55;
	@%p194 bra 	$L__BB0_56;
	setp.lt.s32 	%p195, %r55, %r587;
	mov.u64 	%rd254, %rd253;
	mov.u32 	%r588, %r587;
	@%p195 bra 	$L__BB0_56;
	setp.lt.s64 	%p196, %rd253, %rd49;
	min.s64 	%rd254, %rd253, %rd49;
	selp.b32 	%r588, %r587, %r55, %p196;
$L__BB0_56:
	ld.shared.u32 	%r58, [_ZN6thrust24THRUST_300001_SM_1000_NS8cuda_cub4core6detail5shmemE+56];
	ld.shared.u64 	%rd52, [_ZN6thrust24THRUST_300001_SM_1000_NS8cuda_cub4core6detail5shmemE+64];
	setp.lt.s32 	%p197, %r588, %r58;
	mov.u64 	%rd255, %rd52;
	mov.u32 	%r589, %r58;
	@%p197 bra 	$L__BB0_59;
	setp.lt.s32 	%p198, %r58, %r588;
	mov.u64 	%rd255, %rd254;
	mov.u32 	%r589, %r588;
	@%p198 bra 	$L__BB0_59;
	setp.lt.s64 	%p199, %rd254, %rd52;
	min.s64 	%rd255, %rd254, %rd52;
	selp.b32 	%r589, %r588, %r58, %p199;
$L__BB0_59:
	ld.shared.u32 	%r61, [_ZN6thrust24THRUST_300001_SM_1000_NS8cuda_cub4core6detail5shmemE+72];
	ld.shared.u64 	%rd55, [_ZN6thrust24THRUST_300001_SM_1000_NS8cuda_cub4core6detail5shmemE+80];
	setp.lt.s32 	%p200, %r589, %r61;
	mov.u64 	%rd256, %rd55;
	mov.u32 	%r590, %r61;
	@%p200 bra 	$L__BB0_62;
	setp.lt.s32 	%p201, %r61, %r589;
	mov.u64 	%rd256, %rd255;
	mov.u32 	%r590, %r589;
	@%p201 bra 	$L__BB0_62;
	setp.lt.s64 	%p202, %rd255, %rd55;
	min.s64 	%rd256, %rd255, %rd55;
	selp.b32 	%r590, %r589, %r61, %p202;
$L__BB0_62:
	ld.shared.u32 	%r64, [_ZN6thrust24THRUST_300001_SM_1000_NS8cuda_cub4core6detail5shmemE+88];
	ld.shared.u64 	%rd58, [_ZN6thrust24THRUST_300001_SM_1000_NS8cuda_cub4core6detail5shmemE+96];
	setp.lt.s32 	%p203, %r590, %r64;
	mov.u64 	%rd257, %rd58;
	mov.u32 	%r591, %r64;
	@%p203 bra 	$L__BB0_65;
	setp.lt.s32 	%p204, %r64, %r590;
	mov.u64 	%rd257, %rd256;
	mov.u32 	%r591, %r590;
	@%p204 bra 	$L__BB0_65;
	setp.lt.s64 	%p205, %rd256, %rd58;
	min.s64 	%rd257, %rd256, %rd58;
	selp.b32 	%r591, %r590, %r64, %p205;
$L__BB0_65:
	ld.shared.u32 	%r67, [_ZN6thrust24THRUST_300001_SM_1000_NS8cuda_cub4core6detail5shmemE+104];
	ld.shared.u64 	%rd61, [_ZN6thrust24THRUST_300001_SM_1000_NS8cuda_cub4core6detail5shmemE+112];
	setp.lt.s32 	%p206, %r591, %r67;
	mov.u64 	%rd258, %rd61;
	mov.u32 	%r592, %r67;
	@%p206 bra 	$L__BB0_68;
	setp.lt.s32 	%p207, %r67, %r591;
	mov.u64 	%rd258, %rd257;
	mov.u32 	%r592, %r591;
	@%p207 bra 	$L__BB0_68;
	setp.lt.s64 	%p208, %rd257, %rd61;
	min.s64 	%rd258, %rd257, %rd61;
	selp.b32 	%r592, %r591, %r67, %p208;
$L__BB0_68:
	ld.shared.u32 	%r70, [_ZN6thrust24THRUST_300001_SM_1000_NS8cuda_cub4core6detail5shmemE+120];
	ld.shared.u64 	%rd64, [_ZN6thrust24THRUST_300001_SM_1000_NS8cuda_cub4core6detail5shmemE+128];
	setp.lt.s32 	%p209, %r592, %r70;
	mov.u32 	%r640, %r70;
	mov.u64 	%rd304, %rd64;
	@%p209 bra 	$L__BB0_204;
	setp.lt.s32 	%p210, %r70, %r592;
	mov.u32 	%r640, %r592;
	mov.u64 	%rd304, %rd258;
	@%p210 bra 	$L__BB0_204;
	setp.lt.s64 	%p211, %rd258, %rd64;
	min.s64 	%rd304, %rd258, %rd64;
	selp.b32 	%r640, %r592, %r70, %p211;
	bra.uni 	$L__BB0_204;
$L__BB0_71:
	// begin inline asm
	mov.u32 %r347, %laneid;
	// end inline asm
	and.b32  	%r368, %r1, 992;
	add.s32 	%r369, %r368, 32;
	setp.gt.s32 	%p118, %r369, %r205;
	not.b32 	%r370, %r368;
	add.s32 	%r371, %r205, %r370;
	selp.b32 	%r366, %r371, 31, %p118;
	mov.b32 	%r365, 1;
	mov.b32 	%r367, -1;
	// begin inline asm
	shfl.sync.down.b32 %r348, %r580, %r365, %r366, %r367;
	// end inline asm
	// begin inline asm
	shfl.sync.down.b32 %r353, %r354, %r365, %r366, %r367;
	// end inline asm
	mov.b64 	{%r359, %r364}, %rd246;
	// begin inline asm
	shfl.sync.down.b32 %r358, %r359, %r365, %r366, %r367;
	// end inline asm
	// begin inline asm
	shfl.sync.down.b32 %r363, %r364, %r365, %r366, %r367;
	// end inline asm
	mov.b64 	%rd66, {%r358, %r363};
	setp.ge.s32 	%p119, %r347, %r366;
	mov.u32 	%r593, %r580;
	mov.u64 	%rd259, %rd246;
	@%p119 bra 	$L__BB0_75;
	setp.lt.s32 	%p120, %r580, %r348;
	mov.u32 	%r593, %r348;
	mov.u64 	%rd259, %rd66;
	@%p120 bra 	$L__BB0_75;
	setp.lt.s32 	%p121, %r348, %r580;
	mov.u32 	%r593, %r580;
	mov.u64 	%rd259, %rd246;
	@%p121 bra 	$L__BB0_75;
	setp.lt.s64 	%p122, %rd246, %rd66;
	selp.b32 	%r593, %r580, %r348, %p122;
	min.s64 	%rd259, %rd246, %rd66;
$L__BB0_75:
	mov.b32 	%r389, 2;
	mov.b32 	%r391, -1;
	// begin inline asm
	shfl.sync.down.b32 %r372, %r593, %r389, %r366, %r391;
	// end inline asm
	// begin inline asm
	shfl.sync.down.b32 %r377, %r378, %r389, %r366, %r391;
	// end inline asm
	mov.b64 	{%r383, %r388}, %rd259;
	// begin inline asm
	shfl.sync.down.b32 %r382, %r383, %r389, %r366, %r391;
	// end inline asm
	// begin inline asm
	shfl.sync.down.b32 %r387, %r388, %r389, %r366, %r391;
	// end inline asm
	mov.b64 	%rd69, {%r382, %r387};
	add.s32 	%r392, %r347, 2;
	setp.gt.s32 	%p123, %r392, %r366;
	mov.u32 	%r594, %r593;
	mov.u64 	%rd260, %rd259;
	@%p123 bra 	$L__BB0_79;
	setp.lt.s32 	%p124, %r593, %r372;
	mov.u32 	%r594, %r372;
	mov.u64 	%rd260, %rd69;
	@%p124 bra 	$L__BB0_79;
	setp.lt.s32 	%p125, %r372, %r593;
	mov.u32 	%r594, %r593;
	mov.u64 	%rd260, %rd259;
	@%p125 bra 	$L__BB0_79;
	setp.lt.s64 	%p126, %rd259, %rd69;
	selp.b32 	%r594, %r593, %r372, %p126;
	min.s64 	%rd260, %rd259, %rd69;
$L__BB0_79:
	mov.b32 	%r410, 4;
	mov.b32 	%r412, -1;
	// begin inline asm
	shfl.sync.down.b32 %r393, %r594, %r410, %r366, %r412;
	// end inline asm
	// begin inline asm
	shfl.sync.down.b32 %r398, %r399, %r410, %r366, %r412;
	// end inline asm
	mov.b64 	{%r404, %r409}, %rd260;
	// begin inline asm
	shfl.sync.down.b32 %r403, %r404, %r410, %r366, %r412;
	// end inline asm
	// begin inline asm
	shfl.sync.down.b32 %r408, %r409, %r410, %r366, %r412;
	// end inline asm
	mov.b64 	%rd72, {%r403, %r408};
	add.s32 	%r413, %r347, 4;
	setp.gt.s32 	%p127, %r413, %r366;
	mov.u32 	%r595, %r594;
	mov.u64 	%rd261, %rd260;
	@%p127 bra 	$L__BB0_83;
	setp.lt.s32 	%p128, %r594, %r393;
	mov.u32 	%r595, %r393;
	mov.u64 	%rd261, %rd72;
	@%p128 bra 	$L__BB0_83;
	setp.lt.s32 	%p129, %r393, %r594;
	mov.u32 	%r595, %r594;
	mov.u64 	%rd261, %rd260;
	@%p129 bra 	$L__BB0_83;
	setp.lt.s64 	%p130, %rd260, %rd72;
	selp.b32 	%r595, %r594, %r393, %p130;
	min.s64 	%rd261, %rd260, %rd72;
$L__BB0_83:
	mov.b32 	%r431, 8;
	mov.b32 	%r433, -1;
	// begin inline asm
	shfl.sync.down.b32 %r414, %r595, %r431, %r366, %r433;
	// end inline asm
	// begin inline asm
	shfl.sync.down.b32 %r419, %r420, %r431, %r366, %r433;
	// end inline asm
	mov.b64 	{%r425, %r430}, %rd261;
	// begin inline asm
	shfl.sync.down.b32 %r424, %r425, %r431, %r366, %r433;
	// end inline asm
	// begin inline asm
	shfl.sync.down.b32 %r429, %r430, %r431, %r366, %r433;
	// end inline asm
	mov.b64 	%rd75, {%r424, %r429};
	add.s32 	%r434, %r347, 8;
	setp.gt.s32 	%p131, %r434, %r366;
	mov.u32 	%r596, %r595;
	mov.u64 	%rd262, %rd261;
	@%p131 bra 	$L__BB0_87;
	setp.lt.s32 	%p132, %r595, %r414;
	mov.u32 	%r596, %r414;
	mov.u64 	%rd262, %rd75;
	@%p132 bra 	$L__BB0_87;
	setp.lt.s32 	%p133, %r414, %r595;
	mov.u32 	%r596, %r595;
	mov.u64 	%rd262, %rd261;
	@%p133 bra 	$L__BB0_87;
	setp.lt.s64 	%p134, %rd261, %rd75;
	selp.b32 	%r596, %r595, %r414, %p134;
	min.s64 	%rd262, %rd261, %rd75;
$L__BB0_87:
	mov.b32 	%r452, 16;
	mov.b32 	%r454, -1;
	// begin inline asm
	shfl.sync.down.b32 %r435, %r596, %r452, %r366, %r454;
	// end inline asm
	// begin inline asm
	shfl.sync.down.b32 %r440, %r441, %r452, %r366, %r454;
	// end inline asm
	mov.b64 	{%r446, %r451}, %rd262;
	// begin inline asm
	shfl.sync.down.b32 %r445, %r446, %r452, %r366, %r454;
	// end inline asm
	// begin inline asm
	shfl.sync.down.b32 %r450, %r451, %r452, %r366, %r454;
	// end inline asm
	mov.b64 	%rd78, {%r445, %r450};
	add.s32 	%r455, %r347, 16;
	setp.gt.s32 	%p135, %r455, %r366;
	mov.u32 	%r640, %r596;
	mov.u64 	%rd304, %rd262;
	@%p135 bra 	$L__BB0_91;
	setp.lt.s32 	%p136, %r596, %r435;
	mov.u32 	%r640, %r435;
	mov.u64 	%rd304, %rd78;
	@%p136 bra 	$L__BB0_91;
	setp.lt.s32 	%p137, %r435, %r596;
	mov.u32 	%r640, %r596;
	mov.u64 	%rd304, %rd262;
	@%p137 bra 	$L__BB0_91;
	setp.lt.s64 	%p138, %rd262, %rd78;
	selp.b32 	%r640, %r596, %r435, %p138;
	min.s64 	%rd304, %rd262, %rd78;
$L__BB0_91:
	setp.ne.s32 	%p139, %r347, 0;
	@%p139 bra 	$L__BB0_93;
	shr.u32 	%r456, %r1, 1;
	and.b32  	%r457, %r456, 496;
	mov.u32 	%r458, _ZN6thrust24THRUST_300001_SM_1000_NS8cuda_cub4core6detail5shmemE;
	add.s32 	%r459, %r458, %r457;
	st.shared.u32 	[%r459+8], %r640;
	st.shared.u64 	[%r459+16], %rd304;
$L__BB0_93:
	bar.sync 	0;
	setp.ne.s32 	%p140, %r1, 0;
	@%p140 bra 	$L__BB0_204;
	setp.lt.s32 	%p141, %r205, 33;
	mov.u32 	%r598, %r640;
	mov.u64 	%rd264, %rd304;
	@%p141 bra 	$L__BB0_98;
	ld.shared.u32 	%r89, [_ZN6thrust24THRUST_300001_SM_1000_NS8cuda_cub4core6detail5shmemE+24];
	ld.shared.u64 	%rd81, [_ZN6thrust24THRUST_300001_SM_1000_NS8cuda_cub4core6detail5shmemE+32];
	setp.lt.s32 	%p142, %r640, %r89;
	mov.u32 	%r598, %r89;
	mov.u64 	%rd264, %rd81;
	@%p142 bra 	$L__BB0_98;
	setp.lt.s32 	%p143, %r89, %r640;
	mov.u32 	%r598, %r640;
	mov.u64 	%rd264, %rd304;
	@%p143 bra 	$L__BB0_98;
	setp.lt.s64 	%p144, %rd304, %rd81;
	selp.b32 	%r598, %r640, %r89, %p144;
	min.s64 	%rd264, %rd304, %rd81;
$L__BB0_98:
	setp.lt.s32 	%p145, %r205, 65;
	mov.u32 	%r599, %r598;
	mov.u64 	%rd265, %rd264;
	@%p145 bra 	$L__BB0_102;
	ld.shared.u32 	%r92, [_ZN6thrust24THRUST_300001_SM_1000_NS8cuda_cub4core6detail5shmemE+40];
	ld.shared.u64 	%rd84, [_ZN6thrust24THRUST_300001_SM_1000_NS8cuda_cub4core6detail5shmemE+48];
	setp.lt.s32 	%p146, %r598, %r92;
	mov.u32 	%r599, %r92;
	mov.u64 	%rd265, %rd84;
	@%p146 bra 	$L__BB0_102;
	setp.lt.s32 	%p147, %r92, %r598;
	mov.u32 	%r599, %r598;
	mov.u64 	%rd265, %rd264;
	@%p147 bra 	$L__BB0_102;
	setp.lt.s64 	%p148, %rd264, %rd84;
	selp.b32 	%r599, %r598, %r92, %p148;
	min.s64 	%rd265, %rd264, %rd84;
$L__BB0_102:
	setp.lt.s32 	%p149, %r205, 97;
	mov.u32 	%r600, %r599;
	mov.u64 	%rd266, %rd265;
	@%p149 bra 	$L__BB0_106;
	ld.shared.u32 	%r95, [_ZN6thrust24THRUST_300001_SM_1000_NS8cuda_cub4core6detail5shmemE+56];
	ld.shared.u64 	%rd87, [_ZN6thrust24THRUST_300001_SM_1000_NS8cuda_cub4core6detail5shmemE+64];
	setp.lt.s32 	%p150, %r599, %r95;
	mov.u32 	%r600, %r95;
	mov.u64 	%rd266, %rd87;
	@%p150 bra 	$L__BB0_106;
	setp.lt.s32 	%p151, %r95, %r599;
	mov.u32 	%r600, %r599;
	mov.u64 	%rd266, %rd265;
	@%p151 bra 	$L__BB0_106;
	setp.lt.s64 	%p152, %rd265, %rd87;
	selp.b32 	%r600, %r599, %r95, %p152;
	min.s64 	%rd266, %rd265, %rd87;
$L__BB0_106:
	setp.lt.s32 	%p153, %r205, 129;
	mov.u32 	%r601, %r600;
	mov.u64 	%rd267, %rd266;
	@%p153 bra 	$L__BB0_110;
	ld.shared.u32 	%r98, [_ZN6thrust24THRUST_300001_SM_1000_NS8cuda_cub4core6detail5shmemE+72];
	ld.shared.u64 	%rd90, [_ZN6thrust24THRUST_300001_SM_1000_NS8cuda_cub4core6detail5shmemE+80];
	setp.lt.s32 	%p154, %r600, %r98;
	mov.u32 	%r601, %r98;
	mov.u64 	%rd267, %rd90;
	@%p154 bra 	$L__BB0_110;
	setp.lt.s32 	%p155, %r98, %r600;
	mov.u32 	%r601, %r600;
	mov.u64 	%rd267, %rd266;
	@%p155 bra 	$L__BB0_110;
	setp.lt.s64 	%p156, %rd266, %rd90;
	selp.b32 	%r601, %r600, %r98, %p156;
	min.s64 	%rd267, %rd266, %rd90;
$L__BB0_110:
	setp.lt.s32 	%p157, %r205, 161;
	mov.u32 	%r602, %r601;
	mov.u64 	%rd268, %rd267;
	@%p157 bra 	$L__BB0_114;
	ld.shared.u32 	%r101, [_ZN6thrust24THRUST_300001_SM_1000_NS8cuda_cub4core6detail5shmemE+88];
	ld.shared.u64 	%rd93, [_ZN6thrust24THRUST_300001_SM_1000_NS8cuda_cub4core6detail5shmemE+96];
	setp.lt.s32 	%p158, %r601, %r101;
	mov.u32 	%r602, %r101;
	mov.u64 	%rd268, %rd93;
	@%p158 bra 	$L__BB0_114;
	setp.lt.s32 	%p159, %r101, %r601;
	mov.u32 	%r602, %r601;
	mov.u64 	%rd268, %rd267;
	@%p159 bra 	$L__BB0_114;
	setp.lt.s64 	%p160, %rd267, %rd93;
	selp.b32 	%r602, %r601, %r101, %p160;
	min.s64 	%rd268, %rd267, %rd93;
$L__BB0_114:
	setp.lt.s32 	%p161, %r205, 193;
	mov.u32 	%r603, %r602;
	mov.u64 	%rd269, %rd268;
	@%p161 bra 	$L__BB0_118;
	ld.shared.u32 	%r104, [_ZN6thrust24THRUST_300001_SM_1000_NS8cuda_cub4core6detail5shmemE+104];
	ld.shared.u64 	%rd96, [_ZN6thrust24THRUST_300001_SM_1000_NS8cuda_cub4core6detail5shmemE+112];
	setp.lt.s32 	%p162, %r602, %r104;
	mov.u32 	%r603, %r104;
	mov.u64 	%rd269, %rd96;
	@%p162 bra 	$L__BB0_118;
	setp.lt.s32 	%p163, %r104, %r602;
	mov.u32 	%r603, %r602;
	mov.u64 	%rd269, %rd268;
	@%p163 bra 	$L__BB0_118;
	setp.lt.s64 	%p164, %rd268, %rd96;
	selp.b32 	%r603, %r602, %r104, %p164;
	min.s64 	%rd269, %rd268, %rd96;
$L__BB0_118:
	setp.lt.s32 	%p165, %r205, 225;
	mov.u32 	%r640, %r603;
	mov.u64 	%rd304, %rd269;
	@%p165 bra 	$L__BB0_204;
	ld.shared.u32 	%r107, [_ZN6thrust24THRUST_300001_SM_1000_NS8cuda_cub4core6detail5shmemE+120];
	ld.shared.u64 	%rd99, [_ZN6thrust24THRUST_300001_SM_1000_NS8cuda_cub4core6detail5shmemE+128];
	setp.lt.s32 	%p166, %r603, %r107;
	mov.u32 	%r640, %r107;
	mov.u64 	%rd304, %rd99;
	@%p166 bra 	$L__BB0_204;
	setp.lt.s32 	%p167, %r107, %r603;
	mov.u32 	%r640, %r603;
	mov.u64 	%rd304, %rd269;
	@%p167 bra 	$L__BB0_204;
	setp.lt.s64 	%p168, %rd269, %rd99;
	selp.b32 	%r640, %r603, %r107, %p168;
	min.s64 	%rd304, %rd269, %rd99;
	bra.uni 	$L__BB0_204;
$L__BB0_122:
	mov.u32 	%r109, %tid.x;
	cvt.u64.u32 	%rd101, %r109;
	mul.wide.u32 	%rd197, %r109, 4;
	add.s64 	%rd102, %rd1, %rd197;
	ld.global.u32 	%r206, [%rd102];
	add.s32 	%r207, %r109, 256;
	cvt.u64.u32 	%rd198, %r207;
	ld.global.u32 	%r208, [%rd102+1024];
	add.s32 	%r209, %r109, 512;
	cvt.u64.u32 	%rd199, %r209;
	ld.global.u32 	%r210, [%rd102+2048];
	add.s32 	%r211, %r109, 768;
	cvt.u64.u32 	%rd200, %r211;
	ld.global.u32 	%r212, [%rd102+3072];
	or.b32  	%r213, %r109, 1024;
	cvt.u64.u32 	%rd103, %r213;
	add.s64 	%rd291, %rd195, %rd103;
	ld.global.u32 	%r627, [%rd102+4096];
	setp.lt.s32 	%p3, %r206, %r208;
	max.s32 	%r214, %r206, %r208;
	selp.b64 	%rd201, %rd198, %rd101, %p3;
	setp.lt.s32 	%p4, %r214, %r210;
	max.s32 	%r215, %r214, %r210;
	selp.b64 	%rd202, %rd199, %rd201, %p4;
	setp.lt.s32 	%p5, %r215, %r212;
	max.s32 	%r111, %r215, %r212;
	selp.b64 	%rd105, %rd200, %rd202, %p5;
	setp.lt.s32 	%p6, %r111, %r627;
	@%p6 bra 	$L__BB0_124;
	setp.lt.s32 	%p7, %r627, %r111;
	setp.lt.u64 	%p8, %rd105, %rd103;
	or.pred  	%p9, %p7, %p8;
	selp.b32 	%r627, %r111, %r627, %p9;
	add.s64 	%rd203, %rd195, %rd105;
	selp.b64 	%rd291, %rd203, %rd291, %p9;
$L__BB0_124:
	setp.lt.u32 	%p10, %r205, 2560;
	mov.b32 	%r613, 1280;
	@%p10 bra 	$L__BB0_137;
	mov.b32 	%r605, 1280;
	mov.u32 	%r606, %r627;
	mov.u64 	%rd271, %rd291;
$L__BB0_126:
	cvt.u64.u32 	%rd204, %r605;
	add.s64 	%rd205, %rd101, %rd204;
	mul.wide.u32 	%rd206, %r605, 4;
	add.s64 	%rd207, %rd102, %rd206;
	add.s64 	%rd272, %rd205, %rd195;
	ld.global.u32 	%r607, [%rd207];
	add.s64 	%rd273, %rd272, 256;
	ld.global.u32 	%r608, [%rd207+1024];
	add.s64 	%rd274, %rd272, 512;
	ld.global.u32 	%r609, [%rd207+2048];
	add.s64 	%rd275, %rd272, 768;
	ld.global.u32 	%r610, [%rd207+3072];
	add.s64 	%rd291, %rd272, 1024;
	ld.global.u32 	%r627, [%rd207+4096];
	setp.lt.s32 	%p11, %r606, %r607;
	@%p11 bra 	$L__BB0_128;
	setp.lt.s32 	%p12, %r607, %r606;
	setp.lt.s64 	%p13, %rd271, %rd272;
	or.pred  	%p14, %p12, %p13;
	selp.b32 	%r607, %r606, %r607, %p14;
	selp.b64 	%rd272, %rd271, %rd272, %p14;
$L__BB0_128:
	setp.lt.s32 	%p15, %r607, %r608;
	@%p15 bra 	$L__BB0_130;
	setp.lt.s32 	%p16, %r608, %r607;
	setp.lt.s64 	%p17, %rd272, %rd273;
	or.pred  	%p18, %p16, %p17;
	selp.b32 	%r608, %r607, %r608, %p18;
	selp.b64 	%rd273, %rd272, %rd273, %p18;
$L__BB0_130:
	setp.lt.s32 	%p19, %r608, %r609;
	@%p19 bra 	$L__BB0_132;
	setp.lt.s32 	%p20, %r609, %r608;
	setp.lt.s64 	%p21, %rd273, %rd274;
	or.pred  	%p22, %p20, %p21;
	selp.b32 	%r609, %r608, %r609, %p22;
	selp.b64 	%rd274, %rd273, %rd274, %p22;
$L__BB0_132:
	setp.lt.s32 	%p23, %r609, %r610;
	@%p23 bra 	$L__BB0_134;
	setp.lt.s32 	%p24, %r610, %r609;
	setp.lt.s64 	%p25, %rd274, %rd275;
	or.pred  	%p26, %p24, %p25;
	selp.b32 	%r610, %r609, %r610, %p26;
	selp.b64 	%rd275, %rd274, %rd275, %p26;
$L__BB0_134:
	setp.lt.s32 	%p27, %r610, %r627;
	@%p27 bra 	$L__BB0_136;
	setp.lt.s32 	%p28, %r627, %r610;
	setp.lt.s64 	%p29, %rd275, %rd291;
	or.pred  	%p30, %p28, %p29;
	selp.b32 	%r627, %r610, %r627, %p30;
	selp.b64 	%rd291, %rd275, %rd291, %p30;
$L__BB0_136:
	add.s32 	%r613, %r605, 1280;
	add.s32 	%r218, %r605, 2560;
	setp.le.s32 	%p31, %r218, %r205;
	mov.u32 	%r605, %r613;
	mov.u32 	%r606, %r627;
	mov.u64 	%rd271, %rd291;
	@%p31 bra 	$L__BB0_126;
$L__BB0_137:
	setp.le.s32 	%p32, %r205, %r613;
	@%p32 bra 	$L__BB0_160;
	sub.s32 	%r134, %r205, %r613;
	setp.ge.s32 	%p33, %r109, %r134;
	@%p33 bra 	$L__BB0_160;
	not.b32 	%r220, %r109;
	add.s32 	%r221, %r205, %r220;
	sub.s32 	%r135, %r221, %r613;
	and.b32  	%r222, %r135, 768;
	setp.eq.s32 	%p34, %r222, 768;
	mov.u32 	%r618, %r109;
	@%p34 bra 	$L__BB0_145;
	add.s32 	%r223, %r109, %r613;
	cvt.u64.u32 	%rd209, %r223;
	add.s64 	%rd279, %rd195, %rd209;
	mul.wide.u32 	%rd210, %r223, 4;
	add.s64 	%rd278, %rd1, %rd210;
	shr.u32 	%r224, %r135, 8;
	add.s32 	%r225, %r224, 1;
	and.b32  	%r226, %r225, 3;
	neg.s32 	%r614, %r226;
	mov.u32 	%r618, %r109;
$L__BB0_141:
	.pragma "nounroll";
	mov.u64 	%rd129, %rd291;
	mov.u32 	%r139, %r627;
	ld.global.u32 	%r140, [%rd278];
	setp.lt.s32 	%p35, %r139, %r140;
	mov.u32 	%r627, %r140;
	mov.u64 	%rd291, %rd279;
	@%p35 bra 	$L__BB0_144;
	setp.lt.s32 	%p36, %r140, %r139;
	mov.u32 	%r627, %r139;
	mov.u64 	%rd291, %rd129;
	@%p36 bra 	$L__BB0_144;
	setp.lt.s64 	%p37, %rd129, %rd279;
	selp.b32 	%r627, %r139, %r140, %p37;
	min.s64 	%rd291, %rd129, %rd279;
$L__BB0_144:
	add.s32 	%r618, %r618, 256;
	add.s64 	%rd279, %rd279, 256;
	add.s64 	%rd278, %rd278, 1024;
	add.s32 	%r614, %r614, 1;
	setp.ne.s32 	%p38, %r614, 0;
	@%p38 bra 	$L__BB0_141;
$L__BB0_145:
	setp.lt.u32 	%p39, %r135, 768;
	@%p39 bra 	$L__BB0_160;
	add.s32 	%r621, %r618, %r613;
	cvt.u64.u32 	%rd211, %r621;
	add.s64 	%rd286, %rd195, %rd211;
	cvt.u64.u32 	%rd212, %r618;
	cvt.u64.u32 	%rd213, %r613;
	add.s64 	%rd214, %rd212, %rd213;
	shl.b64 	%rd215, %rd214, 2;
	add.s64 	%rd216, %rd215, %rd1;
	add.s64 	%rd285, %rd216, 3072;
	mul.wide.u32 	%rd217, %r621, 4;
	add.s64 	%rd284, %rd1, %rd217;
	add.s32 	%r622, %r618, 512;
$L__BB0_147:
	mov.u32 	%r151, %r622;
	ld.global.u32 	%r153, [%rd284];
	setp.lt.s32 	%p40, %r627, %r153;
	mov.u32 	%r624, %r153;
	mov.u64 	%rd288, %rd286;
	@%p40 bra 	$L__BB0_150;
	setp.lt.s32 	%p41, %r153, %r627;
	mov.u32 	%r624, %r627;
	mov.u64 	%rd288, %rd291;
	@%p41 bra 	$L__BB0_150;
	setp.lt.s64 	%p42, %rd291, %rd286;
	selp.b32 	%r624, %r627, %r153, %p42;
	min.s64 	%rd288, %rd291, %rd286;
$L__BB0_150:
	add.s32 	%r227, %r621, 256;
	cvt.u64.u32 	%rd218, %r227;
	add.s64 	%rd145, %rd195, %rd218;
	ld.global.u32 	%r156, [%rd285+-2048];
	setp.lt.s32 	%p43, %r624, %r156;
	mov.u32 	%r625, %r156;
	mov.u64 	%rd289, %rd145;
	@%p43 bra 	$L__BB0_153;
	setp.lt.s32 	%p44, %r156, %r624;
	mov.u32 	%r625, %r624;
	mov.u64 	%rd289, %rd288;
	@%p44 bra 	$L__BB0_153;
	setp.lt.s64 	%p45, %rd288, %rd145;
	selp.b32 	%r625, %r624, %r156, %p45;
	min.s64 	%rd289, %rd288, %rd145;
$L__BB0_153:
	add.s32 	%r228, %r621, 512;
	cvt.u64.u32 	%rd219, %r228;
	add.s64 	%rd148, %rd195, %rd219;
	ld.global.u32 	%r159, [%rd285+-1024];
	setp.lt.s32 	%p46, %r625, %r159;
	mov.u32 	%r626, %r159;
	mov.u64 	%rd290, %rd148;
	@%p46 bra 	$L__BB0_156;
	setp.lt.s32 	%p47, %r159, %r625;
	mov.u32 	%r626, %r625;
	mov.u64 	%rd290, %rd289;
	@%p47 bra 	$L__BB0_156;
	setp.lt.s64 	%p48, %rd289, %rd148;
	selp.b32 	%r626, %r625, %r159, %p48;
	min.s64 	%rd290, %rd289, %rd148;
$L__BB0_156:
	add.s32 	%r229, %r621, 768;
	cvt.u64.u32 	%rd220, %r229;
	add.s64 	%rd151, %rd195, %rd220;
	ld.global.u32 	%r162, [%rd285];
	setp.lt.s32 	%p49, %r626, %r162;
	mov.u32 	%r627, %r162;
	mov.u64 	%rd291, %rd151;
	@%p49 bra 	$L__BB0_159;
	setp.lt.s32 	%p50, %r162, %r626;
	mov.u32 	%r627, %r626;
	mov.u64 	%rd291, %rd290;
	@%p50 bra 	$L__BB0_159;
	setp.lt.s64 	%p51, %rd290, %rd151;
	selp.b32 	%r627, %r626, %r162, %p51;
	min.s64 	%rd291, %rd290, %rd151;
$L__BB0_159:
	add.s64 	%rd286, %rd286, 1024;
	add.s64 	%rd285, %rd285, 4096;
	add.s64 	%rd284, %rd284, 4096;
	add.s32 	%r622, %r151, 1024;
	add.s32 	%r230, %r151, 512;
	add.s32 	%r621, %r621, 1024;
	setp.lt.s32 	%p52, %r230, %r134;
	@%p52 bra 	$L__BB0_147;
$L__BB0_160:
	// begin inline asm
	mov.u32 %r231, %laneid;
	// end inline asm
	mov.b32 	%r249, 1;
	mov.b32 	%r250, 31;
	mov.b32 	%r251, -1;
	// begin inline asm
	shfl.sync.down.b32 %r232, %r627, %r249, %r250, %r251;
	// end inline asm
	// begin inline asm
	shfl.sync.down.b32 %r237, %r238, %r249, %r250, %r251;
	// end inline asm
	mov.b64 	{%r243, %r248}, %rd291;
	// begin inline asm
	shfl.sync.down.b32 %r242, %r243, %r249, %r250, %r251;
	// end inline asm
	// begin inline asm
	shfl.sync.down.b32 %r247, %r248, %r249, %r250, %r251;
	// end inline asm
	mov.b64 	%rd158, {%r242, %r247};
	setp.gt.s32 	%p53, %r231, 30;
	mov.u32 	%r629, %r627;
	mov.u64 	%rd293, %rd291;
	@%p53 bra 	$L__BB0_164;
	setp.lt.s32 	%p54, %r627, %r232;
	mov.u32 	%r629, %r232;
	mov.u64 	%rd293, %rd158;
	@%p54 bra 	$L__BB0_164;
	setp.lt.s32 	%p55, %r232, %r627;
	mov.u32 	%r629, %r627;
	mov.u64 	%rd293, %rd291;
	@%p55 bra 	$L__BB0_164;
	setp.lt.s64 	%p56, %rd291, %rd158;
	selp.b32 	%r629, %r627, %r232, %p56;
	min.s64 	%rd293, %rd291, %rd158;
$L__BB0_164:
	mov.b32 	%r269, 2;
	mov.b32 	%r270, 31;
	mov.b32 	%r271, -1;
	// begin inline asm
	shfl.sync.down.b32 %r252, %r629, %r269, %r270, %r271;
	// end inline asm
	// begin inline asm
	shfl.sync.down.b32 %r257, %r258, %r269, %r270, %r271;
	// end inline asm
	mov.b64 	{%r263, %r268}, %rd293;
	// begin inline asm
	shfl.sync.down.b32 %r262, %r263, %r269, %r270, %r271;
	// end inline asm
	// begin inline asm
	shfl.sync.down.b32 %r267, %r268, %r269, %r270, %r271;
	// end inline asm
	mov.b64 	%rd161, {%r262, %r267};
	setp.gt.s32 	%p57, %r231, 29;
	mov.u32 	%r630, %r629;
	mov.u64 	%rd294, %rd293;
	@%p57 bra 	$L__BB0_168;
	setp.lt.s32 	%p58, %r629, %r252;
	mov.u32 	%r630, %r252;
	mov.u64 	%rd294, %rd161;
	@%p58 bra 	$L__BB0_168;
	setp.lt.s32 	%p59, %r252, %r629;
	mov.u32 	%r630, %r629;
	mov.u64 	%rd294, %rd293;
	@%p59 bra 	$L__BB0_168;
	setp.lt.s64 	%p60, %rd293, %rd161;
	selp.b32 	%r630, %r629, %r252, %p60;
	min.s64 	%rd294, %rd293, %rd161;
$L__BB0_168:
	mov.b32 	%r289, 4;
	mov.b32 	%r290, 31;
	mov.b32 	%r291, -1;
	// begin inline asm
	shfl.sync.down.b32 %r272, %r630, %r289, %r290, %r291;
	// end inline asm
	// begin inline asm
	shfl.sync.down.b32 %r277, %r278, %r289, %r290, %r291;
	// end inline asm
	mov.b64 	{%r283, %r288}, %rd294;
	// begin inline asm
	shfl.sync.down.b32 %r282, %r283, %r289, %r290, %r291;
	// end inline asm
	// begin inline asm
	shfl.sync.down.b32 %r287, %r288, %r289, %r290, %r291;
	// end inline asm
	mov.b64 	%rd164, {%r282, %r287};
	setp.gt.s32 	%p61, %r231, 27;
	mov.u32 	%r631, %r630;
	mov.u64 	%rd295, %rd294;
	@%p61 bra 	$L__BB0_172;
	setp.lt.s32 	%p62, %r630, %r272;
	mov.u32 	%r631, %r272;
	mov.u64 	%rd295, %rd164;
	@%p62 bra 	$L__BB0_172;
	setp.lt.s32 	%p63, %r272, %r630;
	mov.u32 	%r631, %r630;
	mov.u64 	%rd295, %rd294;
	@%p63 bra 	$L__BB0_172;
	setp.lt.s64 	%p64, %rd294, %rd164;
	selp.b32 	%r631, %r630, %r272, %p64;
	min.s64 	%rd295, %rd294, %rd164;
$L__BB0_172:
	mov.b32 	%r309, 8;
	mov.b32 	%r310, 31;
	mov.b32 	%r311, -1;
	// begin inline asm
	shfl.sync.down.b32 %r292, %r631, %r309, %r310, %r311;
	// end inline asm
	// begin inline asm
	shfl.sync.down.b32 %r297, %r298, %r309, %r310, %r311;
	// end inline asm
	mov.b64 	{%r303, %r308}, %rd295;
	// begin inline asm
	shfl.sync.down.b32 %r302, %r303, %r309, %r310, %r311;
	// end inline asm
	// begin inline asm
	shfl.sync.down.b32 %r307, %r308, %r309, %r310, %r311;
	// end inline asm
	mov.b64 	%rd167, {%r302, %r307};
	setp.gt.s32 	%p65, %r231, 23;
	mov.u32 	%r632, %r631;
	mov.u64 	%rd296, %rd295;
	@%p65 bra 	$L__BB0_176;
	setp.lt.s32 	%p66, %r631, %r292;
	mov.u32 	%r632, %r292;
	mov.u64 	%rd296, %rd167;
	@%p66 bra 	$L__BB0_176;
	setp.lt.s32 	%p67, %r292, %r631;
	mov.u32 	%r632, %r631;
	mov.u64 	%rd296, %rd295;
	@%p67 bra 	$L__BB0_176;
	setp.lt.s64 	%p68, %rd295, %rd167;
	selp.b32 	%r632, %r631, %r292, %p68;
	min.s64 	%rd296, %rd295, %rd167;
$L__BB0_176:
	mov.b32 	%r329, 16;
	mov.b32 	%r330, 31;
	mov.b32 	%r331, -1;
	// begin inline asm
	shfl.sync.down.b32 %r312, %r632, %r329, %r330, %r331;
	// end inline asm
	// begin inline asm
	shfl.sync.down.b32 %r317, %r318, %r329, %r330, %r331;
	// end inline asm
	mov.b64 	{%r323, %r328}, %rd296;
	// begin inline asm
	shfl.sync.down.b32 %r322, %r323, %r329, %r330, %r331;
	// end inline asm
	// begin inline asm
	shfl.sync.down.b32 %r327, %r328, %r329, %r330, %r331;
	// end inline asm
	mov.b64 	%rd170, {%r322, %r327};
	setp.gt.s32 	%p69, %r231, 15;
	mov.u32 	%r640, %r632;
	mov.u64 	%rd304, %rd296;
	@%p69 bra 	$L__BB0_180;
	setp.lt.s32 	%p70, %r632, %r312;
	mov.u32 	%r640, %r312;
	mov.u64 	%rd304, %rd170;
	@%p70 bra 	$L__BB0_180;
	setp.lt.s32 	%p71, %r312, %r632;
	mov.u32 	%r640, %r632;
	mov.u64 	%rd304, %rd296;
	@%p71 bra 	$L__BB0_180;
	setp.lt.s64 	%p72, %rd296, %rd170;
	selp.b32 	%r640, %r632, %r312, %p72;
	min.s64 	%rd304, %rd296, %rd170;
$L__BB0_180:
	setp.ne.s32 	%p73, %r231, 0;
	@%p73 bra 	$L__BB0_182;
	shr.u32 	%r332, %r109, 1;
	and.b32  	%r333, %r332, 496;
	mov.u32 	%r334, _ZN6thrust24THRUST_300001_SM_1000_NS8cuda_cub4core6detail5shmemE;
	add.s32 	%r335, %r334, %r333;
	st.shared.u32 	[%r335+8], %r640;
	st.shared.u64 	[%r335+16], %rd304;
$L__BB0_182:
	bar.sync 	0;
	setp.ne.s32 	%p74, %r109, 0;
	@%p74 bra 	$L__BB0_204;
	ld.shared.u32 	%r184, [_ZN6thrust24THRUST_300001_SM_1000_NS8cuda_cub4core6detail5shmemE+24];
	ld.shared.u64 	%rd173, [_ZN6thrust24THRUST_300001_SM_1000_NS8cuda_cub4core6detail5shmemE+32];
	setp.lt.s32 	%p75, %r640, %r184;
	mov.u32 	%r634, %r184;
	mov.u64 	%rd298, %rd173;
	@%p75 bra 	$L__BB0_186;
	setp.lt.s32 	%p76, %r184, %r640;
	mov.u32 	%r634, %r640;
	mov.u64 	%rd298, %rd304;
	@%p76 bra 	$L__BB0_186;
	setp.lt.s64 	%p77, %rd304, %rd173;
	selp.b32 	%r634, %r640, %r184, %p77;
	min.s64 	%rd298, %rd304, %rd173;
$L__BB0_186:
	ld.shared.u32 	%r187, [_ZN6thrust24THRUST_300001_SM_1000_NS8cuda_cub4core6detail5shmemE+40];
	ld.shared.u64 	%rd176, [_ZN6thrust24THRUST_300001_SM_1000_NS8cuda_cub4core6detail5shmemE+48];
	setp.lt.s32 	%p78, %r634, %r187;
	mov.u32 	%r635, %r187;
	mov.u64 	%rd299, %rd176;
	@%p78 bra 	$L__BB0_189;
	setp.lt.s32 	%p79, %r187, %r634;
	mov.u32 	%r635, %r634;
	mov.u64 	%rd299, %rd298;
	@%p79 bra 	$L__BB0_189;
	setp.lt.s64 	%p80, %rd298, %rd176;
	selp.b32 	%r635, %r634, %r187, %p80;
	min.s64 	%rd299, %rd298, %rd176;
$L__BB0_189:
	ld.shared.u32 	%r190, [_ZN6thrust24THRUST_300001_SM_1000_NS8cuda_cub4core6detail5shmemE+56];
	ld.shared.u64 	%rd179, [_ZN6thrust24THRUST_300001_SM_1000_NS8cuda_cub4core6detail5shmemE+64];
	setp.lt.s32 	%p81, %r635, %r190;
	mov.u32 	%r636, %r190;
	mov.u64 	%rd300, %rd179;
	@%p81 bra 	$L__BB0_192;
	setp.lt.s32 	%p82, %r190, %r635;
	mov.u32 	%r636, %r635;
	mov.u64 	%rd300, %rd299;
	@%p82 bra 	$L__BB0_192;
	setp.lt.s64 	%p83, %rd299, %rd179;
	selp.b32 	%r636, %r635, %r190, %p83;
	min.s64 	%rd300, %rd299, %rd179;
$L__BB0_192:
	ld.shared.u32 	%r193, [_ZN6thrust24THRUST_300001_SM_1000_NS8cuda_cub4core6detail5shmemE+72];
	ld.shared.u64 	%rd182, [_ZN6thrust24THRUST_300001_SM_1000_NS8cuda_cub4core6detail5shmemE+80];
	setp.lt.s32 	%p84, %r636, %r193;
	mov.u32 	%r637, %r193;
	mov.u64 	%rd301, %rd182;
	@%p84 bra 	$L__BB0_195;
	setp.lt.s32 	%p85, %r193, %r636;
	mov.u32 	%r637, %r636;
	mov.u64 	%rd301, %rd300;
	@%p85 bra 	$L__BB0_195;
	setp.lt.s64 	%p86, %rd300, %rd182;
	selp.b32 	%r637, %r636, %r193, %p86;
	min.s64 	%rd301, %rd300, %rd182;
$L__BB0_195:
	ld.shared.u32 	%r196, [_ZN6thrust24THRUST_300001_SM_1000_NS8cuda_cub4core6detail5shmemE+88];
	ld.shared.u64 	%rd185, [_ZN6thrust24THRUST_300001_SM_1000_NS8cuda_cub4core6detail5shmemE+96];
	setp.lt.s32 	%p87, %r637, %r196;
	mov.u32 	%r638, %r196;
	mov.u64 	%rd302, %rd185;
	@%p87 bra 	$L__BB0_198;
	setp.lt.s32 	%p88, %r196, %r637;
	mov.u32 	%r638, %r637;
	mov.u64 	%rd302, %rd301;
	@%p88 bra 	$L__BB0_198;
	setp.lt.s64 	%p89, %rd301, %rd185;
	selp.b32 	%r638, %r637, %r196, %p89;
	min.s64 	%rd302, %rd301, %rd185;
$L__BB0_198:
	ld.shared.u32 	%r199, [_ZN6thrust24THRUST_300001_SM_1000_NS8cuda_cub4core6detail5shmemE+104];
	ld.shared.u64 	%rd188, [_ZN6thrust24THRUST_300001_SM_1000_NS8cuda_cub4core6detail5shmemE+112];
	setp.lt.s32 	%p90, %r638, %r199;
	mov.u32 	%r639, %r199;
	mov.u64 	%rd303, %rd188;
	@%p90 bra 	$L__BB0_201;
	setp.lt.s32 	%p91, %r199, %r638;
	mov.u32 	%r639, %r638;
	mov.u64 	%rd303, %rd302;
	@%p91 bra 	$L__BB0_201;
	setp.lt.s64 	%p92, %rd302, %rd188;
	selp.b32 	%r639, %r638, %r199, %p92;
	min.s64 	%rd303, %rd302, %rd188;
$L__BB0_201:
	ld.shared.u32 	%r202, [_ZN6thrust24THRUST_300001_SM_1000_NS8cuda_cub4core6detail5shmemE+120];
	ld.shared.u64 	%rd191, [_ZN6thrust24THRUST_300001_SM_1000_NS8cuda_cub4core6detail5shmemE+128];
	setp.lt.s32 	%p93, %r639, %r202;
	mov.u32 	%r640, %r202;
	mov.u64 	%rd304, %rd191;
	@%p93 bra 	$L__BB0_204;
	setp.lt.s32 	%p94, %r202, %r639;
	mov.u32 	%r640, %r639;
	mov.u64 	%rd304, %rd303;
	@%p94 bra 	$L__BB0_204;
	setp.lt.s64 	%p95, %rd303, %rd191;
	selp.b32 	%r640, %r639, %r202, %p95;
	min.s64 	%rd304, %rd303, %rd191;
$L__BB0_204:
	mov.u32 	%r565, %tid.x;
	setp.ne.s32 	%p212, %r565, 0;
	@%p212 bra 	$L__BB0_206;
	ld.param.u64 	%rd234, [_ZN6thrust24THRUST_300001_SM_1000_NS8cuda_cub4core6detail13_kernel_agentINS1_8__reduce11ReduceAgentINS0_12zip_iteratorIN4cuda3std3__45tupleIJNS0_6detail15normal_iteratorINS0_10device_ptrIiEEEENS0_17counting_iteratorIlNS0_11use_defaultESI_SI_EEEEEEEPNSB_IJilEEESM_iNS1_9__extrema9arg_max_fIilNSA_4lessIiEEEEEEJSL_SN_iSS_EEEvDpT0__param_1];
	cvta.to.global.u64 	%rd233, %rd234;
	st.global.u32 	[%rd233], %r640;
	st.global.u64 	[%rd233+8], %rd304;
$L__BB0_206:
	ret;

}
	// .globl	_ZN6thrust24THRUST_300001_SM_1000_NS8cuda_cub4core6detail13_kernel_agentINS1_8__reduce11ReduceAgentINS0_12zip_iteratorIN4cuda3std3__45tupleIJNS0_6detail15normal_iteratorINS0_10device_ptrIiEEEENS0_17counting_iteratorIlNS0_11use_defaultESI_SI_EEEEEEEPNSB_IJilEEESM_iNS1_9__extrema9arg_max_fIilNSA_4lessIiEEEEEEJSL_SN_iN3cub18CUB_300001_SM_100013GridEvenShareIiEENSV_9GridQueueIjEESS_EEEvDpT0_
.visible .entry _ZN6thrust24THRUST_300001_SM_1000_NS8cuda_cub4core6detail13_kernel_agentINS1_8__reduce11ReduceAgentINS0_12zip_iteratorIN4cuda3std3__45tupleIJNS0_6detail15normal_iteratorINS0_10device_ptrIiEEEENS0_17counting_iteratorIlNS0_11use_defaultESI_SI_EEEEEEEPNSB_IJilEEESM_iNS1_9__extrema9arg_max_fIilNSA_4lessIiEEEEEEJSL_SN_iN3cub18CUB_300001_SM_100013GridEvenShareIiEENSV_9GridQueueIjEESS_EEEvDpT0_(
	.param .align 8 .b8 _ZN6thrust24THRUST_300001_SM_1000_NS8cuda_cub4core6detail13_kernel_agentINS1_8__reduce11ReduceAgentINS0_12zip_iteratorIN4cuda3std3__45tupleIJNS0_6detail15normal_iteratorINS0_10device_ptrIiEEEENS0_17counting_iteratorIlNS0_11use_defaultESI_SI_EEEEEEEPNSB_IJilEEESM_iNS1_9__extrema9arg_max_fIilNSA_4lessIiEEEEEEJSL_SN_iN3cub18CUB_300001_SM_100013GridEvenShareIiEENSV_9GridQueueIjEESS_EEEvDpT0__param_0[16],
	.param .u64 .ptr .align 1 _ZN6thrust24THRUST_300001_SM_1000_NS8cuda_cub4core6detail13_kernel_agentINS1_8__reduce11ReduceAgentINS0_12zip_iteratorIN4cuda3std3__45tupleIJNS0_6detail15normal_iteratorINS0_10device_ptrIiEEEENS0_17counting_iteratorIlNS0_11use_defaultESI_SI_EEEEEEEPNSB_IJilEEESM_iNS1_9__extrema9arg_max_fIilNSA_4lessIiEEEEEEJSL_SN_iN3cub18CUB_300001_SM_100013GridEvenShareIiEENSV_9GridQueueIjEESS_EEEvDpT0__param_1,
	.param .u32 _ZN6thrust24THRUST_300001_SM_1000_NS8cuda_cub4core6detail13_kernel_agentINS1_8__reduce11ReduceAgentINS0_12zip_iteratorIN4cuda3std3__45tupleIJNS0_6detail15normal_iteratorINS0_10device_ptrIiEEEENS0_17counting_iteratorIlNS0_11use_defaultESI_SI_EEEEEEEPNSB_IJilEEESM_iNS1_9__extrema9arg_max_fIilNSA_4lessIiEEEEEEJSL_SN_iN3cub18CUB_300001_SM_100013GridEvenShareIiEENSV_9GridQueueIjEESS_EEEvDpT0__param_2,
	.param .align 4 .b8 _ZN6thrust24THRUST_300001_SM_1000_NS8cuda_cub4core6detail13_kernel_agentINS1_8__reduce11ReduceAgentINS0_12zip_iteratorIN4cuda3std3__45tupleIJNS0_6detail15normal_iteratorINS0_10device_ptrIiEEEENS0_17counting_iteratorIlNS0_11use_defaultESI_SI_EEEEEEEPNSB_IJilEEESM_iNS1_9__extrema9arg_max_fIilNSA_4lessIiEEEEEEJSL_SN_iN3cub18CUB_300001_SM_100013GridEvenShareIiEENSV_9GridQueueIjEESS_EEEvDpT0__param_3[40],
	.param .align 8 .b8 _ZN6thrust24THRUST_300001_SM_1000_NS8cuda_cub4core6detail13_kernel_agentINS1_8__reduce11ReduceAgentINS0_12zip_iteratorIN4cuda3std3__45tupleIJNS0_6detail15normal_iteratorINS0_10device_ptrIiEEEENS0_17counting_iteratorIlNS0_11use_defaultESI_SI_EEEEEEEPNSB_IJilEEESM_iNS1_9__extrema9arg_max_fIilNSA_4lessIiEEEEEEJSL_SN_iN3cub18CUB_300001_SM_100013GridEvenShareIiEENSV_9GridQueueIjEESS_EEEvDpT0__param_4[8],
	.param .align 1 .b8 _ZN6thrust24THRUST_300001_SM_1000_NS8cuda_cub4core6detail13_kernel_agentINS1_8__reduce11ReduceAgentINS0_12zip_iteratorIN4cuda3std3__45tupleIJNS0_6detail15normal_iteratorINS0_10device_ptrIiEEEENS0_17counting_iteratorIlNS0_11use_defaultESI_SI_EEEEEEEPNSB_IJilEEESM_iNS1_9__extrema9arg_max_fIilNSA_4lessIiEEEEEEJSL_SN_iN3cub18CUB_300001_SM_100013GridEvenShareIiEENSV_9GridQueueIjEESS_EEEvDpT0__param_5[1]
)
.maxntid 256
{
	.reg .pred 	%p<215>;
	.reg .b32 	%r<678>;
	.reg .b64 	%rd<286>;

	ld.param.u64 	%rd3, [_ZN6thrust24THRUST_300001_SM_1000_NS8cuda_cub4core6detail13_kernel_agentINS1_8__reduce11ReduceAgentINS0_12zip_iteratorIN4cuda3std3__45tupleIJNS0_6detail15normal_iteratorINS0_10device_ptrIiEEEENS0_17counting_iteratorIlNS0_11use_defaultESI_SI_EEEEEEEPNSB_IJilEEESM_iNS1_9__extrema9arg_max_fIilNSA_4lessIiEEEEEEJSL_SN_iN3cub18CUB_300001_SM_100013GridEvenShareIiEENSV_9GridQueueIjEESS_EEEvDpT0__param_0+8];
	ld.param.u64 	%rd181, [_ZN6thrust24THRUST_300001_SM_1000_NS8cuda_cub4core6detail13_kernel_agentINS1_8__reduce11ReduceAgentINS0_12zip_iteratorIN4cuda3std3__45tupleIJNS0_6detail15normal_iteratorINS0_10device_ptrIiEEEENS0_17counting_iteratorIlNS0_11use_defaultESI_SI_EEEEEEEPNSB_IJilEEESM_iNS1_9__extrema9arg_max_fIilNSA_4lessIiEEEEEEJSL_SN_iN3cub18CUB_300001_SM_100013GridEvenShareIiEENSV_9GridQueueIjEESS_EEEvDpT0__param_0];
	ld.param.u64 	%rd182, [_ZN6thrust24THRUST_300001_SM_1000_NS8cuda_cub4core6detail13_kernel_agentINS1_8__reduce11ReduceAgentINS0_12zip_iteratorIN4cuda3std3__45tupleIJNS0_6detail15normal_iteratorINS0_10device_ptrIiEEEENS0_17counting_iteratorIlNS0_11use_defaultESI_SI_EEEEEEEPNSB_IJilEEESM_iNS1_9__extrema9arg_max_fIilNSA_4lessIiEEEEEEJSL_SN_iN3cub18CUB_300001_SM_100013GridEvenShareIiEENSV_9GridQueueIjEESS_EEEvDpT0__param_4];
	ld.param.u32 	%r235, [_ZN6thrust24THRUST_300001_SM_1000_NS8cuda_cub4core6detail13_kernel_agentINS1_8__reduce11ReduceAgentINS0_12zip_iteratorIN4cuda3std3__45tupleIJNS0_6detail15normal_iteratorINS0_10device_ptrIiEEEENS0_17counting_iteratorIlNS0_11use_defaultESI_SI_EEEEEEEPNSB_IJilEEESM_iNS1_9__extrema9arg_max_fIilNSA_4lessIiEEEEEEJSL_SN_iN3cub18CUB_300001_SM_100013GridEvenShareIiEENSV_9GridQueueIjEESS_EEEvDpT0__param_2];
	cvta.to.global.u64 	%rd1, %rd182;
	cvta.to.global.u64 	%rd2, %rd181;
	mov.u32 	%r1, %ctaid.x;
	mul.lo.s32 	%r2, %r1, 1280;
	mov.u32 	%r236, %nctaid.x;
	mul.lo.s32 	%r3, %r236, 1280;
	add.s32 	%r237, %r2, 1280;
	setp.le.s32 	%p1, %r237, %r235;
	@%p1 bra 	$L__BB1_121;
	sub.s32 	%r4, %r235, %r2;
	mov.u32 	%r5, %tid.x;
	setp.ge.s32 	%p98, %r5, %r4;
	mov.b32 	%r613, 0;
	mov.b64 	%rd232, 0;
	mov.u32 	%r601, %r5;
	@%p98 bra 	$L__BB1_3;
	add.s32 	%r367, %r2, %r5;
	cvt.s64.s32 	%rd207, %r367;
	mul.wide.s32 	%rd208, %r367, 4;
	add.s64 	%rd209, %rd2, %rd208;
	add.s64 	%rd232, %rd3, %rd207;
	ld.global.u32 	%r613, [%rd209];
	add.s32 	%r601, %r5, 256;
$L__BB1_3:
	setp.ge.s32 	%p99, %r601, %r4;
	@%p99 bra 	$L__BB1_25;
	not.b32 	%r369, %r601;
	add.s32 	%r370, %r235, %r369;
	sub.s32 	%r10, %r370, %r2;
	and.b32  	%r371, %r10, 768;
	setp.eq.s32 	%p100, %r371, 768;
	@%p100 bra 	$L__BB1_10;
	add.s32 	%r597, %r601, %r2;
	shr.u32 	%r372, %r10, 8;
	add.s32 	%r373, %r372, 1;
	and.b32  	%r374, %r373, 3;
	neg.s32 	%r596, %r374;
$L__BB1_6:
	.pragma "nounroll";
	mov.u64 	%rd6, %rd232;
	mov.u32 	%r16, %r613;
	cvt.s64.s32 	%rd211, %r597;
	add.s64 	%rd7, %rd3, %rd211;
	mul.wide.s32 	%rd212, %r597, 4;
	add.s64 	%rd213, %rd2, %rd212;
	ld.global.u32 	%r17, [%rd213];
	setp.lt.s32 	%p101, %r16, %r17;
	mov.u64 	%rd232, %rd7;
	mov.u32 	%r613, %r17;
	@%p101 bra 	$L__BB1_9;
	setp.lt.s32 	%p102, %r17, %r16;
	mov.u64 	%rd232, %rd6;
	mov.u32 	%r613, %r16;
	@%p102 bra 	$L__BB1_9;
	setp.lt.s64 	%p103, %rd6, %rd7;
	min.s64 	%rd232, %rd6, %rd7;
	selp.b32 	%r613, %r16, %r17, %p103;
$L__BB1_9:
	add.s32 	%r601, %r601, 256;
	add.s32 	%r597, %r597, 256;
	add.s32 	%r596, %r596, 1;
	setp.ne.s32 	%p104, %r596, 0;
	@%p104 bra 	$L__BB1_6;
$L__BB1_10:
	setp.lt.u32 	%p105, %r10, 768;
	@%p105 bra 	$L__BB1_25;
	add.s32 	%r604, %r601, %r2;
	add.s32 	%r607, %r604, 256;
	add.s32 	%r606, %r604, 512;
	add.s32 	%r605, %r604, 768;
	add.s64 	%rd12, %rd2, 2048;
$L__BB1_12:
	cvt.s64.s32 	%rd214, %r607;
	add.s64 	%rd14, %rd3, %rd214;
	cvt.s64.s32 	%rd215, %r606;
	add.s64 	%rd15, %rd3, %rd215;
	cvt.s64.s32 	%rd216, %r605;
	add.s64 	%rd16, %rd3, %rd216;
	cvt.s64.s32 	%rd217, %r604;
	mul.wide.s32 	%rd218, %r604, 4;
	add.s64 	%rd17, %rd12, %rd218;
	add.s64 	%rd18, %rd3, %rd217;
	ld.global.u32 	%r36, [%rd17+-2048];
	setp.lt.s32 	%p106, %r613, %r36;
	mov.u64 	%rd229, %rd18;
	mov.u32 	%r610, %r36;
	@%p106 bra 	$L__BB1_15;
	setp.lt.s32 	%p107, %r36, %r613;
	mov.u64 	%rd229, %rd232;
	mov.u32 	%r610, %r613;
	@%p107 bra 	$L__BB1_15;
	setp.lt.s64 	%p108, %rd232, %rd18;
	min.s64 	%rd229, %rd232, %rd18;
	selp.b32 	%r610, %r613, %r36, %p108;
$L__BB1_15:
	ld.global.u32 	%r39, [%rd17+-1024];
	setp.lt.s32 	%p109, %r610, %r39;
	mov.u64 	%rd230, %rd14;
	mov.u32 	%r611, %r39;
	@%p109 bra 	$L__BB1_18;
	setp.lt.s32 	%p110, %r39, %r610;
	mov.u64 	%rd230, %rd229;
	mov.u32 	%r611, %r610;
	@%p110 bra 	$L__BB1_18;
	setp.lt.s64 	%p111, %rd229, %rd14;
	min.s64 	%rd230, %rd229, %rd14;
	selp.b32 	%r611, %r610, %r39, %p111;
$L__BB1_18:
	ld.global.u32 	%r42, [%rd17];
	setp.lt.s32 	%p112, %r611, %r42;
	mov.u64 	%rd231, %rd15;
	mov.u32 	%r612, %r42;
	@%p112 bra 	$L__BB1_21;
	setp.lt.s32 	%p113, %r42, %r611;
	mov.u64 	%rd231, %rd230;
	mov.u32 	%r612, %r611;
	@%p113 bra 	$L__BB1_21;
	setp.lt.s64 	%p114, %rd230, %rd15;
	min.s64 	%rd231, %rd230, %rd15;
	selp.b32 	%r612, %r611, %r42, %p114;
$L__BB1_21:
	ld.global.u32 	%r45, [%rd17+1024];
	setp.lt.s32 	%p115, %r612, %r45;
	mov.u64 	%rd232, %rd16;
	mov.u32 	%r613, %r45;
	@%p115 bra 	$L__BB1_24;
	setp.lt.s32 	%p116, %r45, %r612;
	mov.u64 	%rd232, %rd231;
	mov.u32 	%r613, %r612;
	@%p116 bra 	$L__BB1_24;
	setp.lt.s64 	%p117, %rd231, %rd16;
	min.s64 	%rd232, %rd231, %rd16;
	selp.b32 	%r613, %r612, %r45, %p117;
$L__BB1_24:
	add.s32 	%r601, %r601, 1024;
	add.s32 	%r607, %r607, 1024;
	add.s32 	%r606, %r606, 1024;
	add.s32 	%r605, %r605, 1024;
	add.s32 	%r604, %r604, 1024;
	setp.lt.s32 	%p118, %r601, %r4;
	@%p118 bra 	$L__BB1_12;
$L__BB1_25:
	setp.lt.s32 	%p119, %r4, 256;
	@%p119 bra 	$L__BB1_70;
	// begin inline asm
	mov.u32 %r488, %laneid;
	// end inline asm
	mov.b32 	%r506, 1;
	mov.b32 	%r507, 31;
	mov.b32 	%r508, -1;
	// begin inline asm
	shfl.sync.down.b32 %r489, %r613, %r506, %r507, %r508;
	// end inline asm
	// begin inline asm
	shfl.sync.down.b32 %r494, %r495, %r506, %r507, %r508;
	// end inline asm
	mov.b64 	{%r500, %r505}, %rd232;
	// begin inline asm
	shfl.sync.down.b32 %r499, %r500, %r506, %r507, %r508;
	// end inline asm
	// begin inline asm
	shfl.sync.down.b32 %r504, %r505, %r506, %r507, %r508;
	// end inline asm
	mov.b64 	%rd28, {%r499, %r504};
	setp.gt.s32 	%p171, %r488, 30;
	mov.u64 	%rd234, %rd232;
	mov.u32 	%r615, %r613;
	@%p171 bra 	$L__BB1_30;
	setp.lt.s32 	%p172, %r613, %r489;
	mov.u64 	%rd234, %rd28;
	mov.u32 	%r615, %r489;
	@%p172 bra 	$L__BB1_30;
	setp.lt.s32 	%p173, %r489, %r613;
	mov.u64 	%rd234, %rd232;
	mov.u32 	%r615, %r613;
	@%p173 bra 	$L__BB1_30;
	setp.lt.s64 	%p174, %rd232, %rd28;
	min.s64 	%rd234, %rd232, %rd28;
	selp.b32 	%r615, %r613, %r489, %p174;
$L__BB1_30:
	mov.b32 	%r526, 2;
	mov.b32 	%r527, 31;
	mov.b32 	%r528, -1;
	// begin inline asm
	shfl.sync.down.b32 %r509, %r615, %r526, %r527, %r528;
	// end inline asm
	// begin inline asm
	shfl.sync.down.b32 %r514, %r515, %r526, %r527, %r528;
	// end inline asm
	mov.b64 	{%r520, %r525}, %rd234;
	// begin inline asm
	shfl.sync.down.b32 %r519, %r520, %r526, %r527, %r528;
	// end inline asm
	// begin inline asm
	shfl.sync.down.b32 %r524, %r525, %r526, %r527, %r528;
	// end inline asm
	mov.b64 	%rd31, {%r519, %r524};
	setp.gt.s32 	%p175, %r488, 29;
	mov.u64 	%rd235, %rd234;
	mov.u32 	%r616, %r615;
	@%p175 bra 	$L__BB1_34;
	setp.lt.s32 	%p176, %r615, %r509;
	mov.u64 	%rd235, %rd31;
	mov.u32 	%r616, %r509;
	@%p176 bra 	$L__BB1_34;
	setp.lt.s32 	%p177, %r509, %r615;
	mov.u64 	%rd235, %rd234;
	mov.u32 	%r616, %r615;
	@%p177 bra 	$L__BB1_34;
	setp.lt.s64 	%p178, %rd234, %rd31;
	min.s64 	%rd235, %rd234, %rd31;
	selp.b32 	%r616, %r615, %r509, %p178;
$L__BB1_34:
	mov.b32 	%r546, 4;
	mov.b32 	%r547, 31;
	mov.b32 	%r548, -1;
	// begin inline asm
	shfl.sync.down.b32 %r529, %r616, %r546, %r547, %r548;
	// end inline asm
	// begin inline asm
	shfl.sync.down.b32 %r534, %r535, %r546, %r547, %r548;
	// end inline asm
	mov.b64 	{%r540, %r545}, %rd235;
	// begin inline asm
	shfl.sync.down.b32 %r539, %r540, %r546, %r547, %r548;
	// end inline asm
	// begin inline asm
	shfl.sync.down.b32 %r544, %r545, %r546, %r547, %r548;
	// end inline asm
	mov.b64 	%rd34, {%r539, %r544};
	setp.gt.s32 	%p179, %r488, 27;
	mov.u64 	%rd236, %rd235;
	mov.u32 	%r617, %r616;
	@%p179 bra 	$L__BB1_38;
	setp.lt.s32 	%p180, %r616, %r529;
	mov.u64 	%rd236, %rd34;
	mov.u32 	%r617, %r529;
	@%p180 bra 	$L__BB1_38;
	setp.lt.s32 	%p181, %r529, %r616;
	mov.u64 	%rd236, %rd235;
	mov.u32 	%r617, %r616;
	@%p181 bra 	$L__BB1_38;
	setp.lt.s64 	%p182, %rd235, %rd34;
	min.s64 	%rd236, %rd235, %rd34;
	selp.b32 	%r617, %r616, %r529, %p182;
$L__BB1_38:
	mov.b32 	%r566, 8;
	mov.b32 	%r567, 31;
	mov.b32 	%r568, -1;
	// begin inline asm
	shfl.sync.down.b32 %r549, %r617, %r566, %r567, %r568;
	// end inline asm
	// begin inline asm
	shfl.sync.down.b32 %r554, %r555, %r566, %r567, %r568;
	// end inline asm
	mov.b64 	{%r560, %r565}, %rd236;
	// begin inline asm
	shfl.sync.down.b32 %r559, %r560, %r566, %r567, %r568;
	// end inline asm
	// begin inline asm
	shfl.sync.down.b32 %r564, %r565, %r566, %r567, %r568;
	// end inline asm
	mov.b64 	%rd37, {%r559, %r564};
	setp.gt.s32 	%p183, %r488, 23;
	mov.u64 	%rd237, %rd236;
	mov.u32 	%r618, %r617;
	@%p183 bra 	$L__BB1_42;
	setp.lt.s32 	%p184, %r617, %r549;
	mov.u64 	%rd237, %rd37;
	mov.u32 	%r618, %r549;
	@%p184 bra 	$L__BB1_42;
	setp.lt.s32 	%p185, %r549, %r617;
	mov.u64 	%rd237, %rd236;
	mov.u32 	%r618, %r617;
	@%p185 bra 	$L__BB1_42;
	setp.lt.s64 	%p186, %rd236, %rd37;
	min.s64 	%rd237, %rd236, %rd37;
	selp.b32 	%r618, %r617, %r549, %p186;
$L__BB1_42:
	mov.b32 	%r586, 16;
	mov.b32 	%r587, 31;
	mov.b32 	%r588, -1;
	// begin inline asm
	shfl.sync.down.b32 %r569, %r618, %r586, %r587, %r588;
	// end inline asm
	// begin inline asm
	shfl.sync.down.b32 %r574, %r575, %r586, %r587, %r588;
	// end inline asm
	mov.b64 	{%r580, %r585}, %rd237;
	// begin inline asm
	shfl.sync.down.b32 %r579, %r580, %r586, %r587, %r588;
	// end inline asm
	// begin inline asm
	shfl.sync.down.b32 %r584, %r585, %r586, %r587, %r588;
	// end inline asm
	mov.b64 	%rd40, {%r579, %r584};
	setp.gt.s32 	%p187, %r488, 15;
	mov.u64 	%rd285, %rd237;
	mov.u32 	%r677, %r618;
	@%p187 bra 	$L__BB1_46;
	setp.lt.s32 	%p188, %r618, %r569;
	mov.u64 	%rd285, %rd40;
	mov.u32 	%r677, %r569;
	@%p188 bra 	$L__BB1_46;
	setp.lt.s32 	%p189, %r569, %r618;
	mov.u64 	%rd285, %rd237;
	mov.u32 	%r677, %r618;
	@%p189 bra 	$L__BB1_46;
	setp.lt.s64 	%p190, %rd237, %rd40;
	min.s64 	%rd285, %rd237, %rd40;
	selp.b32 	%r677, %r618, %r569, %p190;
$L__BB1_46:
	setp.ne.s32 	%p191, %r488, 0;
	@%p191 bra 	$L__BB1_48;
	shr.u32 	%r589, %r5, 1;
	and.b32  	%r590, %r589, 496;
	mov.u32 	%r591, _ZN6thrust24THRUST_300001_SM_1000_NS8cuda_cub4core6detail5shmemE;
	add.s32 	%r592, %r591, %r590;
	st.shared.u32 	[%r592+8], %r677;
	st.shared.u64 	[%r592+16], %rd285;
$L__BB1_48:
	bar.sync 	0;
	setp.ne.s32 	%p192, %r5, 0;
	@%p192 bra 	$L__BB1_208;
	ld.shared.u32 	%r70, [_ZN6thrust24THRUST_300001_SM_1000_NS8cuda_cub4core6detail5shmemE+24];
	ld.shared.u64 	%rd43, [_ZN6thrust24THRUST_300001_SM_1000_NS8cuda_cub4core6detail5shmemE+32];
	setp.lt.s32 	%p193, %r677, %r70;
	mov.u64 	%rd239, %rd43;
	mov.u32 	%r620, %r70;
	@%p193 bra 	$L__BB1_52;
	setp.lt.s32 	%p194, %r70, %r677;
	mov.u64 	%rd239, %rd285;
	mov.u32 	%r620, %r677;
	@%p194 bra 	$L__BB1_52;
	setp.lt.s64 	%p195, %rd285, %rd43;
	min.s64 	%rd239, %rd285, %rd43;
	selp.b32 	%r620, %r677, %r70, %p195;
$L__BB1_52:
	ld.shared.u32 	%r73, [_ZN6thrust24THRUST_300001_SM_1000_NS8cuda_cub4core6detail5shmemE+40];
	ld.shared.u64 	%rd46, [_ZN6thrust24THRUST_300001_SM_1000_NS8cuda_cub4core6detail5shmemE+48];
	setp.lt.s32 	%p196, %r620, %r73;
	mov.u64 	%rd240, %rd46;
	mov.u32 	%r621, %r73;
	@%p196 bra 	$L__BB1_55;
	setp.lt.s32 	%p197, %r73, %r620;
	mov.u64 	%rd240, %rd239;
	mov.u32 	%r621, %r620;
	@%p197 bra 	$L__BB1_55;
	setp.lt.s64 	%p198, %rd239, %rd46;
	min.s64 	%rd240, %rd239, %rd46;
	selp.b32 	%r621, %r620, %r73, %p198;
$L__BB1_55:
	ld.shared.u32 	%r76, [_ZN6thrust24THRUST_300001_SM_1000_NS8cuda_cub4core6detail5shmemE+56];
	ld.shared.u64 	%rd49, [_ZN6thrust24THRUST_300001_SM_1000_NS8cuda_cub4core6detail5shmemE+64];
	setp.lt.s32 	%p199, %r621, %r76;
	mov.u64 	%rd241, %rd49;
	mov.u32 	%r622, %r76;
	@%p199 bra 	$L__BB1_58;
	setp.lt.s32 	%p200, %r76, %r621;
	mov.u64 	%rd241, %rd240;
	mov.u32 	%r622, %r621;
	@%p200 bra 	$L__BB1_58;
	setp.lt.s64 	%p201, %rd240, %rd49;
	min.s64 	%rd241, %rd240, %rd49;
	selp.b32 	%r622, %r621, %r76, %p201;
$L__BB1_58:
	ld.shared.u32 	%r79, [_ZN6thrust24THRUST_300001_SM_1000_NS8cuda_cub4core6detail5shmemE+72];
	ld.shared.u64 	%rd52, [_ZN6thrust24THRUST_300001_SM_1000_NS8cuda_cub4core6detail5shmemE+80];
	setp.lt.s32 	%p202, %r622, %r79;
	mov.u64 	%rd242, %rd52;
	mov.u32 	%r623, %r79;
	@%p202 bra 	$L__BB1_61;
	setp.lt.s32 	%p203, %r79, %r622;
	mov.u64 	%rd242, %rd241;
	mov.u32 	%r623, %r622;
	@%p203 bra 	$L__BB1_61;
	setp.lt.s64 	%p204, %rd241, %rd52;
	min.s64 	%rd242, %rd241, %rd52;
	selp.b32 	%r623, %r622, %r79, %p204;
$L__BB1_61:
	ld.shared.u32 	%r82, [_ZN6thrust24THRUST_300001_SM_1000_NS8cuda_cub4core6detail5shmemE+88];
	ld.shared.u64 	%rd55, [_ZN6thrust24THRUST_300001_SM_1000_NS8cuda_cub4core6detail5shmemE+96];
	setp.lt.s32 	%p205, %r623, %r82;
	mov.u32 	%r624, %r82;
	mov.u64 	%rd243, %rd55;
	@%p205 bra 	$L__BB1_64;
	setp.lt.s32 	%p206, %r82, %r623;
	mov.u32 	%r624, %r623;
	mov.u64 	%rd243, %rd242;
	@%p206 bra 	$L__BB1_64;
	setp.lt.s64 	%p207, %rd242, %rd55;
	selp.b32 	%r624, %r623, %r82, %p207;
	min.s64 	%rd243, %rd242, %rd55;
$L__BB1_64:
	ld.shared.u32 	%r85, [_ZN6thrust24THRUST_300001_SM_1000_NS8cuda_cub4core6detail5shmemE+104];
	ld.shared.u64 	%rd58, [_ZN6thrust24THRUST_300001_SM_1000_NS8cuda_cub4core6detail5shmemE+112];
	setp.lt.s32 	%p208, %r624, %r85;
	mov.u32 	%r625, %r85;
	mov.u64 	%rd244, %rd58;
	@%p208 bra 	$L__BB1_67;
	setp.lt.s32 	%p209, %r85, %r624;
	mov.u32 	%r625, %r624;
	mov.u64 	%rd244, %rd243;
	@%p209 bra 	$L__BB1_67;
	setp.lt.s64 	%p210, %rd243, %rd58;
	selp.b32 	%r625, %r624, %r85, %p210;
	min.s64 	%rd244, %rd243, %rd58;
$L__BB1_67:
	ld.shared.u32 	%r88, [_ZN6thrust24THRUST_300001_SM_1000_NS8cuda_cub4core6detail5shmemE+120];
	ld.shared.u64 	%rd61, [_ZN6thrust24THRUST_300001_SM_1000_NS8cuda_cub4core6detail5shmemE+128];
	setp.lt.s32 	%p211, %r625, %r88;
	mov.u32 	%r677, %r88;
	mov.u64 	%rd285, %rd61;
	@%p211 bra 	$L__BB1_208;
	setp.lt.s32 	%p212, %r88, %r625;
	mov.u32 	%r677, %r625;
	mov.u64 	%rd285, %rd244;
	@%p212 bra 	$L__BB1_208;
	setp.lt.s64 	%p213, %rd244, %rd61;
	selp.b32 	%r677, %r625, %r88, %p213;
	min.s64 	%rd285, %rd244, %rd61;
	bra.uni 	$L__BB1_208;
$L__BB1_70:
	// begin inline asm
	mov.u32 %r375, %laneid;
	// end inline asm
	and.b32  	%r396, %r5, 992;
	add.s32 	%r397, %r396, 32;
	setp.gt.s32 	%p120, %r397, %r4;
	not.b32 	%r398, %r396;
	add.s32 	%r399, %r4, %r398;
	selp.b32 	%r394, %r399, 31, %p120;
	mov.b32 	%r393, 1;
	mov.b32 	%r395, -1;
	// begin inline asm
	shfl.sync.down.b32 %r376, %r613, %r393, %r394, %r395;
	// end inline asm
	// begin inline asm
	shfl.sync.down.b32 %r381, %r382, %r393, %r394, %r395;
	// end inline asm
	mov.b64 	{%r387, %r392}, %rd232;
	// begin inline asm
	shfl.sync.down.b32 %r386, %r387, %r393, %r394, %r395;
	// end inline asm
	// begin inline asm
	shfl.sync.down.b32 %r391, %r392, %r393, %r394, %r395;
	// end inline asm
	mov.b64 	%rd63, {%r386, %r391};
	setp.ge.s32 	%p121, %r375, %r394;
	mov.u32 	%r626, %r613;
	mov.u64 	%rd245, %rd232;
	@%p121 bra 	$L__BB1_74;
	setp.lt.s32 	%p122, %r613, %r376;
	mov.u32 	%r626, %r376;
	mov.u64 	%rd245, %rd63;
	@%p122 bra 	$L__BB1_74;
	setp.lt.s32 	%p123, %r376, %r613;
	mov.u32 	%r626, %r613;
	mov.u64 	%rd245, %rd232;
	@%p123 bra 	$L__BB1_74;
	setp.lt.s64 	%p124, %rd232, %rd63;
	selp.b32 	%r626, %r613, %r376, %p124;
	min.s64 	%rd245, %rd232, %rd63;
$L__BB1_74:
	mov.b32 	%r417, 2;
	mov.b32 	%r419, -1;
	// begin inline asm
	shfl.sync.down.b32 %r400, %r626, %r417, %r394, %r419;
	// end inline asm
	// begin inline asm
	shfl.sync.down.b32 %r405, %r406, %r417, %r394, %r419;
	// end inline asm
	mov.b64 	{%r411, %r416}, %rd245;
	// begin inline asm
	shfl.sync.down.b32 %r410, %r411, %r417, %r394, %r419;
	// end inline asm
	// begin inline asm
	shfl.sync.down.b32 %r415, %r416, %r417, %r394, %r419;
	// end inline asm
	mov.b64 	%rd66, {%r410, %r415};
	add.s32 	%r420, %r375, 2;
	setp.gt.s32 	%p125, %r420, %r394;
	mov.u32 	%r627, %r626;
	mov.u64 	%rd246, %rd245;
	@%p125 bra 	$L__BB1_78;
	setp.lt.s32 	%p126, %r626, %r400;
	mov.u32 	%r627, %r400;
	mov.u64 	%rd246, %rd66;
	@%p126 bra 	$L__BB1_78;
	setp.lt.s32 	%p127, %r400, %r626;
	mov.u32 	%r627, %r626;
	mov.u64 	%rd246, %rd245;
	@%p127 bra 	$L__BB1_78;
	setp.lt.s64 	%p128, %rd245, %rd66;
	selp.b32 	%r627, %r626, %r400, %p128;
	min.s64 	%rd246, %rd245, %rd66;
$L__BB1_78:
	mov.b32 	%r438, 4;
	mov.b32 	%r440, -1;
	// begin inline asm
	shfl.sync.down.b32 %r421, %r627, %r438, %r394, %r440;
	// end inline asm
	// begin inline asm
	shfl.sync.down.b32 %r426, %r427, %r438, %r394, %r440;
	// end inline asm
	mov.b64 	{%r432, %r437}, %rd246;
	// begin inline asm
	shfl.sync.down.b32 %r431, %r432, %r438, %r394, %r440;
	// end inline asm
	// begin inline asm
	shfl.sync.down.b32 %r436, %r437, %r438, %r394, %r440;
	// end inline asm
	mov.b64 	%rd69, {%r431, %r436};
	add.s32 	%r441, %r375, 4;
	setp.gt.s32 	%p129, %r441, %r394;
	mov.u32 	%r628, %r627;
	mov.u64 	%rd247, %rd246;
	@%p129 bra 	$L__BB1_82;
	setp.lt.s32 	%p130, %r627, %r421;
	mov.u32 	%r628, %r421;
	mov.u64 	%rd247, %rd69;
	@%p130 bra 	$L__BB1_82;
	setp.lt.s32 	%p131, %r421, %r627;
	mov.u32 	%r628, %r627;
	mov.u64 	%rd247, %rd246;
	@%p131 bra 	$L__BB1_82;
	setp.lt.s64 	%p132, %rd246, %rd69;
	selp.b32 	%r628, %r627, %r421, %p132;
	min.s64 	%rd247, %rd246, %rd69;
$L__BB1_82:
	mov.b32 	%r459, 8;
	mov.b32 	%r461, -1;
	// begin inline asm
	shfl.sync.down.b32 %r442, %r628, %r459, %r394, %r461;
	// end inline asm
	// begin inline asm
	shfl.sync.down.b32 %r447, %r448, %r459, %r394, %r461;
	// end inline asm
	mov.b64 	{%r453, %r458}, %rd247;
	// begin inline asm
	shfl.sync.down.b32 %r452, %r453, %r459, %r394, %r461;
	// end inline asm
	// begin inline asm
	shfl.sync.down.b32 %r457, %r458, %r459, %r394, %r461;
	// end inline asm
	mov.b64 	%rd72, {%r452, %r457};
	add.s32 	%r462, %r375, 8;
	setp.gt.s32 	%p133, %r462, %r394;
	mov.u32 	%r629, %r628;
	mov.u64 	%rd248, %rd247;
	@%p133 bra 	$L__BB1_86;
	setp.lt.s32 	%p134, %r628, %r442;
	mov.u32 	%r629, %r442;
	mov.u64 	%rd248, %rd72;
	@%p134 bra 	$L__BB1_86;
	setp.lt.s32 	%p135, %r442, %r628;
	mov.u32 	%r629, %r628;
	mov.u64 	%rd248, %rd247;
	@%p135 bra 	$L__BB1_86;
	setp.lt.s64 	%p136, %rd247, %rd72;
	selp.b32 	%r629, %r628, %r442, %p136;
	min.s64 	%rd248, %rd247, %rd72;
$L__BB1_86:
	mov.b32 	%r480, 16;
	mov.b32 	%r482, -1;
	// begin inline asm
	shfl.sync.down.b32 %r463, %r629, %r480, %r394, %r482;
	// end inline asm
	// begin inline asm
	shfl.sync.down.b32 %r468, %r469, %r480, %r394, %r482;
	// end inline asm
	mov.b64 	{%r474, %r479}, %rd248;
	// begin inline asm
	shfl.sync.down.b32 %r473, %r474, %r480, %r394, %r482;
	// end inline asm
	// begin inline asm
	shfl.sync.down.b32 %r478, %r479, %r480, %r394, %r482;
	// end inline asm
	mov.b64 	%rd75, {%r473, %r478};
	add.s32 	%r483, %r375, 16;
	setp.gt.s32 	%p137, %r483, %r394;
	mov.u32 	%r677, %r629;
	mov.u64 	%rd285, %rd248;
	@%p137 bra 	$L__BB1_90;
	setp.lt.s32 	%p138, %r629, %r463;
	mov.u32 	%r677, %r463;
	mov.u64 	%rd285, %rd75;
	@%p138 bra 	$L__BB1_90;
	setp.lt.s32 	%p139, %r463, %r629;
	mov.u32 	%r677, %r629;
	mov.u64 	%rd285, %rd248;
	@%p139 bra 	$L__BB1_90;
	setp.lt.s64 	%p140, %rd248, %rd75;
	selp.b32 	%r677, %r629, %r463, %p140;
	min.s64 	%rd285, %rd248, %rd75;
$L__BB1_90:
	setp.ne.s32 	%p141, %r375, 0;
	@%p141 bra 	$L__BB1_92;
	shr.u32 	%r484, %r5, 1;
	and.b32  	%r485, %r484, 496;
	mov.u32 	%r486, _ZN6thrust24THRUST_300001_SM_1000_NS8cuda_cub4core6detail5shmemE;
	add.s32 	%r487, %r486, %r485;
	st.shared.u32 	[%r487+8], %r677;
	st.shared.u64 	[%r487+16], %rd285;
$L__BB1_92:
	bar.sync 	0;
	setp.ne.s32 	%p142, %r5, 0;
	@%p142 bra 	$L__BB1_208;
	setp.lt.s32 	%p143, %r4, 33;
	mov.u32 	%r631, %r677;
	mov.u64 	%rd250, %rd285;
	@%p143 bra 	$L__BB1_97;
	ld.shared.u32 	%r107, [_ZN6thrust24THRUST_300001_SM_1000_NS8cuda_cub4core6detail5shmemE+24];
	ld.shared.u64 	%rd78, [_ZN6thrust24THRUST_300001_SM_1000_NS8cuda_cub4core6detail5shmemE+32];
	setp.lt.s32 	%p144, %r677, %r107;
	mov.u32 	%r631, %r107;
	mov.u64 	%rd250, %rd78;
	@%p144 bra 	$L__BB1_97;
	setp.lt.s32 	%p145, %r107, %r677;
	mov.u32 	%r631, %r677;
	mov.u64 	%rd250, %rd285;
	@%p145 bra 	$L__BB1_97;
	setp.lt.s64 	%p146, %rd285, %rd78;
	selp.b32 	%r631, %r677, %r107, %p146;
	min.s64 	%rd250, %rd285, %rd78;
$L__BB1_97:
	setp.lt.s32 	%p147, %r4, 65;
	mov.u32 	%r632, %r631;
	mov.u64 	%rd251, %rd250;
	@%p147 bra 	$L__BB1_101;
	ld.shared.u32 	%r110, [_ZN6thrust24THRUST_300001_SM_1000_NS8cuda_cub4core6detail5shmemE+40];
	ld.shared.u64 	%rd81, [_ZN6thrust24THRUST_300001_SM_1000_NS8cuda_cub4core6detail5shmemE+48];
	setp.lt.s32 	%p148, %r631, %r110;
	mov.u32 	%r632, %r110;
	mov.u64 	%rd251, %rd81;
	@%p148 bra 	$L__BB1_101;
	setp.lt.s32 	%p149, %r110, %r631;
	mov.u32 	%r632, %r631;
	mov.u64 	%rd251, %rd250;
	@%p149 bra 	$L__BB1_101;
	setp.lt.s64 	%p150, %rd250, %rd81;
	selp.b32 	%r632, %r631, %r110, %p150;
	min.s64 	%rd251, %rd250, %rd81;
$L__BB1_101:
	setp.lt.s32 	%p151, %r4, 97;
	mov.u32 	%r633, %r632;
	mov.u64 	%rd252, %rd251;
	@%p151 bra 	$L__BB1_105;
	ld.shared.u32 	%r113, [_ZN6thrust24THRUST_300001_SM_1000_NS8cuda_cub4core6detail5shmemE+56];
	ld.shared.u64 	%rd84, [_ZN6thrust24THRUST_300001_SM_1000_NS8cuda_cub4core6detail5shmemE+64];
	setp.lt.s32 	%p152, %r632, %r113;
	mov.u32 	%r633, %r113;
	mov.u64 	%rd252, %rd84;
	@%p152 bra 	$L__BB1_105;
	setp.lt.s32 	%p153, %r113, %r632;
	mov.u32 	%r633, %r632;
	mov.u64 	%rd252, %rd251;
	@%p153 bra 	$L__BB1_105;
	setp.lt.s64 	%p154, %rd251, %rd84;
	selp.b32 	%r633, %r632, %r113, %p154;
	min.s64 	%rd252, %rd251, %rd84;
$L__BB1_105:
	setp.lt.s32 	%p155, %r4, 129;
	mov.u32 	%r634, %r633;
	mov.u64 	%rd253, %rd252;
	@%p155 bra 	$L__BB1_109;
	ld.shared.u32 	%r116, [_ZN6thrust24THRUST_300001_SM_1000_NS8cuda_cub4core6detail5shmemE+72];
	ld.shared.u64 	%rd87, [_ZN6thrust24THRUST_300001_SM_1000_NS8cuda_cub4core6detail5shmemE+80];
	setp.lt.s32 	%p156, %r633, %r116;
	mov.u32 	%r634, %r116;
	mov.u64 	%rd253, %rd87;
	@%p156 bra 	$L__BB1_109;
	setp.lt.s32 	%p157, %r116, %r633;
	mov.u32 	%r634, %r633;
	mov.u64 	%rd253, %rd252;
	@%p157 bra 	$L__BB1_109;
	setp.lt.s64 	%p158, %rd252, %rd87;
	selp.b32 	%r634, %r633, %r116, %p158;
	min.s64 	%rd253, %rd252, %rd87;
$L__BB1_109:
	setp.lt.s32 	%p159, %r4, 161;
	mov.u32 	%r635, %r634;
	mov.u64 	%rd254, %rd253;
	@%p159 bra 	$L__BB1_113;
	ld.shared.u32 	%r119, [_ZN6thrust24THRUST_300001_SM_1000_NS8cuda_cub4core6detail5shmemE+88];
	ld.shared.u64 	%rd90, [_ZN6thrust24THRUST_300001_SM_1000_NS8cuda_cub4core6detail5shmemE+96];
	setp.lt.s32 	%p160, %r634, %r119;
	mov.u32 	%r635, %r119;
	mov.u64 	%rd254, %rd90;
	@%p160 bra 	$L__BB1_113;
	setp.lt.s32 	%p161, %r119, %r634;
	mov.u32 	%r635, %r634;
	mov.u64 	%rd254, %rd253;
	@%p161 bra 	$L__BB1_113;
	setp.lt.s64 	%p162, %rd253, %rd90;
	selp.b32 	%r635, %r634, %r119, %p162;
	min.s64 	%rd254, %rd253, %rd90;
$L__BB1_113:
	setp.lt.s32 	%p163, %r4, 193;
	mov.u32 	%r636, %r635;
	mov.u64 	%rd255, %rd254;
	@%p163 bra 	$L__BB1_117;
	ld.shared.u32 	%r122, [_ZN6thrust24THRUST_300001_SM_1000_NS8cuda_cub4core6detail5shmemE+104];
	ld.shared.u64 	%rd93, [_ZN6thrust24THRUST_300001_SM_1000_NS8cuda_cub4core6detail5shmemE+112];
	setp.lt.s32 	%p164, %r635, %r122;
	mov.u32 	%r636, %r122;
	mov.u64 	%rd255, %rd93;
	@%p164 bra 	$L__BB1_117;
	setp.lt.s32 	%p165, %r122, %r635;
	mov.u32 	%r636, %r635;
	mov.u64 	%rd255, %rd254;
	@%p165 bra 	$L__BB1_117;
	setp.lt.s64 	%p166, %rd254, %rd93;
	selp.b32 	%r636, %r635, %r122, %p166;
	min.s64 	%rd255, %rd254, %rd93;
$L__BB1_117:
	setp.lt.s32 	%p167, %r4, 225;
	mov.u32 	%r677, %r636;
	mov.u64 	%rd285, %rd255;
	@%p167 bra 	$L__BB1_208;
	ld.shared.u32 	%r125, [_ZN6thrust24THRUST_300001_SM_1000_NS8cuda_cub4core6detail5shmemE+120];
	ld.shared.u64 	%rd96, [_ZN6thrust24THRUST_300001_SM_1000_NS8cuda_cub4core6detail5shmemE+128];
	setp.lt.s32 	%p168, %r636, %r125;
	mov.u32 	%r677, %r125;
	mov.u64 	%rd285, %rd96;
	@%p168 bra 	$L__BB1_208;
	setp.lt.s32 	%p169, %r125, %r636;
	mov.u32 	%r677, %r636;
	mov.u64 	%rd285, %rd255;
	@%p169 bra 	$L__BB1_208;
	setp.lt.s64 	%p170, %rd255, %rd96;
	selp.b32 	%r677, %r636, %r125, %p170;
	min.s64 	%rd285, %rd255, %rd96;
	bra.uni 	$L__BB1_208;
$L__BB1_121:
	mov.u32 	%r127, %tid.x;
	cvt.s64.s32 	%rd183, %r2;
	add.s64 	%rd98, %rd3, %rd183;
	cvt.u64.u32 	%rd99, %r127;
	add.s64 	%rd184, %rd99, %rd183;
	shl.b64 	%rd185, %rd184, 2;
	add.s64 	%rd186, %rd2, %rd185;
	ld.global.u32 	%r238, [%rd186];
	add.s32 	%r239, %r127, 256;
	cvt.u64.u32 	%rd187, %r239;
	ld.global.u32 	%r240, [%rd186+1024];
	add.s32 	%r241, %r127, 512;
	cvt.u64.u32 	%rd188, %r241;
	ld.global.u32 	%r242, [%rd186+2048];
	add.s32 	%r243, %r127, 768;
	cvt.u64.u32 	%rd189, %r243;
	ld.global.u32 	%r244, [%rd186+3072];
	or.b32  	%r245, %r127, 1024;
	cvt.u64.u32 	%rd100, %r245;
	add.s64 	%rd273, %rd98, %rd100;
	ld.global.u32 	%r665, [%rd186+4096];
	setp.lt.s32 	%p2, %r238, %r240;
	max.s32 	%r246, %r238, %r240;
	selp.b64 	%rd190, %rd187, %rd99, %p2;
	setp.lt.s32 	%p3, %r246, %r242;
	max.s32 	%r247, %r246, %r242;
	selp.b64 	%rd191, %rd188, %rd190, %p3;
	setp.lt.s32 	%p4, %r247, %r244;
	max.s32 	%r129, %r247, %r244;
	selp.b64 	%rd102, %rd189, %rd191, %p4;
	setp.lt.s32 	%p5, %r129, %r665;
	@%p5 bra 	$L__BB1_123;
	setp.lt.s32 	%p6, %r665, %r129;
	setp.lt.u64 	%p7, %rd102, %rd100;
	or.pred  	%p8, %p6, %p7;
	selp.b32 	%r665, %r129, %r665, %p8;
	add.s64 	%rd192, %rd98, %rd102;
	selp.b64 	%rd273, %rd192, %rd273, %p8;
$L__BB1_123:
	setp.le.s32 	%p9, %r235, %r3;
	@%p9 bra 	$L__BB1_164;
	setp.ne.s32 	%p10, %r127, 0;
	@%p10 bra 	$L__BB1_126;
	atom.global.add.u32 	%r248, [%rd1+4], 1280;
	add.s32 	%r249, %r248, %r3;
	st.shared.u32 	[_ZN6thrust24THRUST_300001_SM_1000_NS8cuda_cub4core6detail5shmemE+152], %r249;
$L__BB1_126:
	bar.sync 	0;
	ld.shared.u32 	%r646, [_ZN6thrust24THRUST_300001_SM_1000_NS8cuda_cub4core6detail5shmemE+152];
	add.s32 	%r250, %r646, 1280;
	setp.gt.s32 	%p11, %r250, %r235;
	@%p11 bra 	$L__BB1_141;
	mov.u32 	%r639, %r665;
	mov.u64 	%rd257, %rd273;
$L__BB1_128:
	cvt.s64.s32 	%rd193, %r646;
	add.s64 	%rd194, %rd99, %rd193;
	shl.b64 	%rd195, %rd194, 2;
	add.s64 	%rd196, %rd2, %rd195;
	add.s64 	%rd258, %rd194, %rd3;
	ld.global.u32 	%r640, [%rd196];
	add.s64 	%rd259, %rd258, 256;
	ld.global.u32 	%r641, [%rd196+1024];
	add.s64 	%rd260, %rd258, 512;
	ld.global.u32 	%r642, [%rd196+2048];
	add.s64 	%rd261, %rd258, 768;
	ld.global.u32 	%r643, [%rd196+3072];
	add.s64 	%rd273, %rd258, 1024;
	ld.global.u32 	%r665, [%rd196+4096];
	setp.lt.s32 	%p12, %r639, %r640;
	@%p12 bra 	$L__BB1_130;
	setp.lt.s32 	%p13, %r640, %r639;
	setp.lt.s64 	%p14, %rd257, %rd258;
	or.pred  	%p15, %p13, %p14;
	selp.b32 	%r640, %r639, %r640, %p15;
	selp.b64 	%rd258, %rd257, %rd258, %p15;
$L__BB1_130:
	setp.lt.s32 	%p16, %r640, %r641;
	@%p16 bra 	$L__BB1_132;
	setp.lt.s32 	%p17, %r641, %r640;
	setp.lt.s64 	%p18, %rd258, %rd259;
	or.pred  	%p19, %p17, %p18;
	selp.b32 	%r641, %r640, %r641, %p19;
	selp.b64 	%rd259, %rd258, %rd259, %p19;
$L__BB1_132:
	setp.lt.s32 	%p20, %r641, %r642;
	@%p20 bra 	$L__BB1_134;
	setp.lt.s32 	%p21, %r642, %r641;
	setp.lt.s64 	%p22, %rd259, %rd260;
	or.pred  	%p23, %p21, %p22;
	selp.b32 	%r642, %r641, %r642, %p23;
	selp.b64 	%rd260, %rd259, %rd260, %p23;
$L__BB1_134:
	setp.lt.s32 	%p24, %r642, %r643;
	@%p24 bra 	$L__BB1_136;
	setp.lt.s32 	%p25, %r643, %r642;
	setp.lt.s64 	%p26, %rd260, %rd261;
	or.pred  	%p27, %p25, %p26;
	selp.b32 	%r643, %r642, %r643, %p27;
	selp.b64 	%rd261, %rd260, %rd261, %p27;
$L__BB1_136:
	setp.lt.s32 	%p28, %r643, %r665;
	@%p28 bra 	$L__BB1_138;
	setp.lt.s32 	%p29, %r665, %r643;
	setp.lt.s64 	%p30, %rd261, %rd273;
	or.pred  	%p31, %p29, %p30;
	selp.b32 	%r665, %r643, %r665, %p31;
	selp.b64 	%rd273, %rd261, %rd273, %p31;
$L__BB1_138:
	setp.ne.s32 	%p32, %r127, 0;
	bar.sync 	0;
	@%p32 bra 	$L__BB1_140;
	atom.global.add.u32 	%r251, [%rd1+4], 1280;
	add.s32 	%r252, %r251, %r3;
	st.shared.u32 	[_ZN6thrust24THRUST_300001_SM_1000_NS8cuda_cub4core6detail5shmemE+152], %r252;
$L__BB1_140:
	bar.sync 	0;
	ld.shared.u32 	%r646, [_ZN6thrust24THRUST_300001_SM_1000_NS8cuda_cub4core6detail5shmemE+152];
	add.s32 	%r253, %r646, 1280;
	setp.le.s32 	%p33, %r253, %r235;
	mov.u32 	%r639, %r665;
	mov.u64 	%rd257, %rd273;
	@%p33 bra 	$L__BB1_128;
$L__BB1_141:
	setp.le.s32 	%p34, %r235, %r646;
	@%p34 bra 	$L__BB1_164;
	sub.s32 	%r153, %r235, %r646;
	setp.ge.s32 	%p35, %r127, %r153;
	@%p35 bra 	$L__BB1_164;
	not.b32 	%r255, %r127;
	add.s32 	%r256, %r235, %r255;
	sub.s32 	%r154, %r256, %r646;
	and.b32  	%r257, %r154, 768;
	setp.eq.s32 	%p36, %r257, 768;
	mov.u32 	%r652, %r127;
	@%p36 bra 	$L__BB1_149;
	add.s32 	%r648, %r127, %r646;
	shr.u32 	%r258, %r154, 8;
	add.s32 	%r259, %r258, 1;
	and.b32  	%r260, %r259, 3;
	neg.s32 	%r647, %r260;
	mov.u32 	%r652, %r127;
$L__BB1_145:
	.pragma "nounroll";
	mov.u64 	%rd122, %rd273;
	mov.u32 	%r160, %r665;
	cvt.s64.s32 	%rd198, %r648;
	add.s64 	%rd123, %rd3, %rd198;
	mul.wide.s32 	%rd199, %r648, 4;
	add.s64 	%rd200, %rd2, %rd199;
	ld.global.u32 	%r161, [%rd200];
	setp.lt.s32 	%p37, %r160, %r161;
	mov.u32 	%r665, %r161;
	mov.u64 	%rd273, %rd123;
	@%p37 bra 	$L__BB1_148;
	setp.lt.s32 	%p38, %r161, %r160;
	mov.u32 	%r665, %r160;
	mov.u64 	%rd273, %rd122;
	@%p38 bra 	$L__BB1_148;
	setp.lt.s64 	%p39, %rd122, %rd123;
	selp.b32 	%r665, %r160, %r161, %p39;
	min.s64 	%rd273, %rd122, %rd123;
$L__BB1_148:
	add.s32 	%r652, %r652, 256;
	add.s32 	%r648, %r648, 256;
	add.s32 	%r647, %r647, 1;
	setp.ne.s32 	%p40, %r647, 0;
	@%p40 bra 	$L__BB1_145;
$L__BB1_149:
	setp.lt.u32 	%p41, %r154, 768;
	@%p41 bra 	$L__BB1_164;
	add.s32 	%r655, %r652, %r646;
	add.s32 	%r658, %r655, 256;
	add.s32 	%r657, %r655, 512;
	add.s32 	%r656, %r655, 768;
	add.s64 	%rd128, %rd2, 2048;
$L__BB1_151:
	cvt.s64.s32 	%rd201, %r658;
	add.s64 	%rd130, %rd3, %rd201;
	cvt.s64.s32 	%rd202, %r657;
	add.s64 	%rd131, %rd3, %rd202;
	cvt.s64.s32 	%rd203, %r656;
	add.s64 	%rd132, %rd3, %rd203;
	cvt.s64.s32 	%rd204, %r655;
	mul.wide.s32 	%rd205, %r655, 4;
	add.s64 	%rd133, %rd128, %rd205;
	add.s64 	%rd134, %rd3, %rd204;
	ld.global.u32 	%r180, [%rd133+-2048];
	setp.lt.s32 	%p42, %r665, %r180;
	mov.u32 	%r661, %r180;
	mov.u64 	%rd269, %rd134;
	@%p42 bra 	$L__BB1_154;
	setp.lt.s32 	%p43, %r180, %r665;
	mov.u32 	%r661, %r665;
	mov.u64 	%rd269, %rd273;
	@%p43 bra 	$L__BB1_154;
	setp.lt.s64 	%p44, %rd273, %rd134;
	selp.b32 	%r661, %r665, %r180, %p44;
	min.s64 	%rd269, %rd273, %rd134;
$L__BB1_154:
	ld.global.u32 	%r183, [%rd133+-1024];
	setp.lt.s32 	%p45, %r661, %r183;
	mov.u32 	%r662, %r183;
	mov.u64 	%rd270, %rd130;
	@%p45 bra 	$L__BB1_157;
	setp.lt.s32 	%p46, %r183, %r661;
	mov.u32 	%r662, %r661;
	mov.u64 	%rd270, %rd269;
	@%p46 bra 	$L__BB1_157;
	setp.lt.s64 	%p47, %rd269, %rd130;
	selp.b32 	%r662, %r661, %r183, %p47;
	min.s64 	%rd270, %rd269, %rd130;
$L__BB1_157:
	ld.global.u32 	%r186, [%rd133];
	setp.lt.s32 	%p48, %r662, %r186;
	mov.u32 	%r663, %r186;
	mov.u64 	%rd271, %rd131;
	@%p48 bra 	$L__BB1_160;
	setp.lt.s32 	%p49, %r186, %r662;
	mov.u32 	%r663, %r662;
	mov.u64 	%rd271, %rd270;
	@%p49 bra 	$L__BB1_160;
	setp.lt.s64 	%p50, %rd270, %rd131;
	selp.b32 	%r663, %r662, %r186, %p50;
	min.s64 	%rd271, %rd270, %rd131;
$L__BB1_160:
	ld.global.u32 	%r189, [%rd133+1024];
	setp.lt.s32 	%p51, %r663, %r189;
	mov.u32 	%r665, %r189;
	mov.u64 	%rd273, %rd132;
	@%p51 bra 	$L__BB1_163;
	setp.lt.s32 	%p52, %r189, %r663;
	mov.u32 	%r665, %r663;
	mov.u64 	%rd273, %rd271;
	@%p52 bra 	$L__BB1_163;
	setp.lt.s64 	%p53, %rd271, %rd132;
	selp.b32 	%r665, %r663, %r189, %p53;
	min.s64 	%rd273, %rd271, %rd132;
$L__BB1_163:
	add.s32 	%r652, %r652, 1024;
	add.s32 	%r658, %r658, 1024;
	add.s32 	%r657, %r657, 1024;
	add.s32 	%r656, %r656, 1024;
	add.s32 	%r655, %r655, 1024;
	setp.lt.s32 	%p54, %r652, %r153;
	@%p54 bra 	$L__BB1_151;
$L__BB1_164:
	// begin inline asm
	mov.u32 %r261, %laneid;
	// end inline asm
	mov.b32 	%r279, 1;
	mov.b32 	%r280, 31;
	mov.b32 	%r281, -1;
	// begin inline asm
	shfl.sync.down.b32 %r262, %r665, %r279, %r280, %r281;
	// end inline asm
	// begin inline asm
	shfl.sync.down.b32 %r267, %r268, %r279, %r280, %r281;
	// end inline asm
	mov.b64 	{%r273, %r278}, %rd273;
	// begin inline asm
	shfl.sync.down.b32 %r272, %r273, %r279, %r280, %r281;
	// end inline asm
	// begin inline asm
	shfl.sync.down.b32 %r277, %r278, %r279, %r280, %r281;
	// end inline asm
	mov.b64 	%rd144, {%r272, %r277};
	setp.gt.s32 	%p55, %r261, 30;
	mov.u32 	%r666, %r665;
	mov.u64 	%rd274, %rd273;
	@%p55 bra 	$L__BB1_168;
	setp.lt.s32 	%p56, %r665, %r262;
	mov.u32 	%r666, %r262;
	mov.u64 	%rd274, %rd144;
	@%p56 bra 	$L__BB1_168;
	setp.lt.s32 	%p57, %r262, %r665;
	mov.u32 	%r666, %r665;
	mov.u64 	%rd274, %rd273;
	@%p57 bra 	$L__BB1_168;
	setp.lt.s64 	%p58, %rd273, %rd144;
	selp.b32 	%r666, %r665, %r262, %p58;
	min.s64 	%rd274, %rd273, %rd144;
$L__BB1_168:
	mov.b32 	%r299, 2;
	mov.b32 	%r300, 31;
	mov.b32 	%r301, -1;
	// begin inline asm
	shfl.sync.down.b32 %r282, %r666, %r299, %r300, %r301;
	// end inline asm
	// begin inline asm
	shfl.sync.down.b32 %r287, %r288, %r299, %r300, %r301;
	// end inline asm
	mov.b64 	{%r293, %r298}, %rd274;
	// begin inline asm
	shfl.sync.down.b32 %r292, %r293, %r299, %r300, %r301;
	// end inline asm
	// begin inline asm
	shfl.sync.down.b32 %r297, %r298, %r299, %r300, %r301;
	// end inline asm
	mov.b64 	%rd147, {%r292, %r297};
	setp.gt.s32 	%p59, %r261, 29;
	mov.u32 	%r667, %r666;
	mov.u64 	%rd275, %rd274;
	@%p59 bra 	$L__BB1_172;
	setp.lt.s32 	%p60, %r666, %r282;
	mov.u32 	%r667, %r282;
	mov.u64 	%rd275, %rd147;
	@%p60 bra 	$L__BB1_172;
	setp.lt.s32 	%p61, %r282, %r666;
	mov.u32 	%r667, %r666;
	mov.u64 	%rd275, %rd274;
	@%p61 bra 	$L__BB1_172;
	setp.lt.s64 	%p62, %rd274, %rd147;
	selp.b32 	%r667, %r666, %r282, %p62;
	min.s64 	%rd275, %rd274, %rd147;
$L__BB1_172:
	mov.b32 	%r319, 4;
	mov.b32 	%r320, 31;
	mov.b32 	%r321, -1;
	// begin inline asm
	shfl.sync.down.b32 %r302, %r667, %r319, %r320, %r321;
	// end inline asm
	// begin inline asm
	shfl.sync.down.b32 %r307, %r308, %r319, %r320, %r321;
	// end inline asm
	mov.b64 	{%r313, %r318}, %rd275;
	// begin inline asm
	shfl.sync.down.b32 %r312, %r313, %r319, %r320, %r321;
	// end inline asm
	// begin inline asm
	shfl.sync.down.b32 %r317, %r318, %r319, %r320, %r321;
	// end inline asm
	mov.b64 	%rd150, {%r312, %r317};
	setp.gt.s32 	%p63, %r261, 27;
	mov.u32 	%r668, %r667;
	mov.u64 	%rd276, %rd275;
	@%p63 bra 	$L__BB1_176;
	setp.lt.s32 	%p64, %r667, %r302;
	mov.u32 	%r668, %r302;
	mov.u64 	%rd276, %rd150;
	@%p64 bra 	$L__BB1_176;
	setp.lt.s32 	%p65, %r302, %r667;
	mov.u32 	%r668, %r667;
	mov.u64 	%rd276, %rd275;
	@%p65 bra 	$L__BB1_176;
	setp.lt.s64 	%p66, %rd275, %rd150;
	selp.b32 	%r668, %r667, %r302, %p66;
	min.s64 	%rd276, %rd275, %rd150;
$L__BB1_176:
	mov.b32 	%r339, 8;
	mov.b32 	%r340, 31;
	mov.b32 	%r341, -1;
	// begin inline asm
	shfl.sync.down.b32 %r322, %r668, %r339, %r340, %r341;
	// end inline asm
	// begin inline asm
	shfl.sync.down.b32 %r327, %r328, %r339, %r340, %r341;
	// end inline asm
	mov.b64 	{%r333, %r338}, %rd276;
	// begin inline asm
	shfl.sync.down.b32 %r332, %r333, %r339, %r340, %r341;
	// end inline asm
	// begin inline asm
	shfl.sync.down.b32 %r337, %r338, %r339, %r340, %r341;
	// end inline asm
	mov.b64 	%rd153, {%r332, %r337};
	setp.gt.s32 	%p67, %r261, 23;
	mov.u32 	%r669, %r668;
	mov.u64 	%rd277, %rd276;
	@%p67 bra 	$L__BB1_180;
	setp.lt.s32 	%p68, %r668, %r322;
	mov.u32 	%r669, %r322;
	mov.u64 	%rd277, %rd153;
	@%p68 bra 	$L__BB1_180;
	setp.lt.s32 	%p69, %r322, %r668;
	mov.u32 	%r669, %r668;
	mov.u64 	%rd277, %rd276;
	@%p69 bra 	$L__BB1_180;
	setp.lt.s64 	%p70, %rd276, %rd153;
	selp.b32 	%r669, %r668, %r322, %p70;
	min.s64 	%rd277, %rd276, %rd153;
$L__BB1_180:
	mov.b32 	%r359, 16;
	mov.b32 	%r360, 31;
	mov.b32 	%r361, -1;
	// begin inline asm
	shfl.sync.down.b32 %r342, %r669, %r359, %r360, %r361;
	// end inline asm
	// begin inline asm
	shfl.sync.down.b32 %r347, %r348, %r359, %r360, %r361;
	// end inline asm
	mov.b64 	{%r353, %r358}, %rd277;
	// begin inline asm
	shfl.sync.down.b32 %r352, %r353, %r359, %r360, %r361;
	// end inline asm
	// begin inline asm
	shfl.sync.down.b32 %r357, %r358, %r359, %r360, %r361;
	// end inline asm
	mov.b64 	%rd156, {%r352, %r357};
	setp.gt.s32 	%p71, %r261, 15;
	mov.u32 	%r677, %r669;
	mov.u64 	%rd285, %rd277;
	@%p71 bra 	$L__BB1_184;
	setp.lt.s32 	%p72, %r669, %r342;
	mov.u32 	%r677, %r342;
	mov.u64 	%rd285, %rd156;
	@%p72 bra 	$L__BB1_184;
	setp.lt.s32 	%p73, %r342, %r669;
	mov.u32 	%r677, %r669;
	mov.u64 	%rd285, %rd277;
	@%p73 bra 	$L__BB1_184;
	setp.lt.s64 	%p74, %rd277, %rd156;
	selp.b32 	%r677, %r669, %r342, %p74;
	min.s64 	%rd285, %rd277, %rd156;
$L__BB1_184:
	setp.ne.s32 	%p75, %r261, 0;
	@%p75 bra 	$L__BB1_186;
	shr.u32 	%r362, %r127, 1;
	and.b32  	%r363, %r362, 496;
	mov.u32 	%r364, _ZN6thrust24THRUST_300001_SM_1000_NS8cuda_cub4core6detail5shmemE;
	add.s32 	%r365, %r364, %r363;
	st.shared.u32 	[%r365+8], %r677;
	st.shared.u64 	[%r365+16], %rd285;
$L__BB1_186:
	bar.sync 	0;
	setp.ne.s32 	%p76, %r127, 0;
	@%p76 bra 	$L__BB1_208;
	ld.shared.u32 	%r214, [_ZN6thrust24THRUST_300001_SM_1000_NS8cuda_cub4core6detail5shmemE+24];
	ld.shared.u64 	%rd159, [_ZN6thrust24THRUST_300001_SM_1000_NS8cuda_cub4core6detail5shmemE+32];
	setp.lt.s32 	%p77, %r677, %r214;
	mov.u32 	%r671, %r214;
	mov.u64 	%rd279, %rd159;
	@%p77 bra 	$L__BB1_190;
	setp.lt.s32 	%p78, %r214, %r677;
	mov.u32 	%r671, %r677;
	mov.u64 	%rd279, %rd285;
	@%p78 bra 	$L__BB1_190;
	setp.lt.s64 	%p79, %rd285, %rd159;
	selp.b32 	%r671, %r677, %r214, %p79;
	min.s64 	%rd279, %rd285, %rd159;
$L__BB1_190:
	ld.shared.u32 	%r217, [_ZN6thrust24THRUST_300001_SM_1000_NS8cuda_cub4core6detail5shmemE+40];
	ld.shared.u64 	%rd162, [_ZN6thrust24THRUST_300001_SM_1000_NS8cuda_cub4core6detail5shmemE+48];
	setp.lt.s32 	%p80, %r671, %r217;
	mov.u32 	%r672, %r217;
	mov.u64 	%rd280, %rd162;
	@%p80 bra 	$L__BB1_193;
	setp.lt.s32 	%p81, %r217, %r671;
	mov.u32 	%r672, %r671;
	mov.u64 	%rd280, %rd279;
	@%p81 bra 	$L__BB1_193;
	setp.lt.s64 	%p82, %rd279, %rd162;
	selp.b32 	%r672, %r671, %r217, %p82;
	min.s64 	%rd280, %rd279, %rd162;
$L__BB1_193:
	ld.shared.u32 	%r220, [_ZN6thrust24THRUST_300001_SM_1000_NS8cuda_cub4core6detail5shmemE+56];
	ld.shared.u64 	%rd165, [_ZN6thrust24THRUST_300001_SM_1000_NS8cuda_cub4core6detail5shmemE+64];
	setp.lt.s32 	%p83, %r672, %r220;
	mov.u32 	%r673, %r220;
	mov.u64 	%rd281, %rd165;
	@%p83 bra 	$L__BB1_196;
	setp.lt.s32 	%p84, %r220, %r672;
	mov.u32 	%r673, %r672;
	mov.u64 	%rd281, %rd280;
	@%p84 bra 	$L__BB1_196;
	setp.lt.s64 	%p85, %rd280, %rd165;
	selp.b32 	%r673, %r672, %r220, %p85;
	min.s64 	%rd281, %rd280, %rd165;
$L__BB1_196:
	ld.shared.u32 	%r223, [_ZN6thrust24THRUST_300001_SM_1000_NS8cuda_cub4core6detail5shmemE+72];
	ld.shared.u64 	%rd168, [_ZN6thrust24THRUST_300001_SM_1000_NS8cuda_cub4core6detail5shmemE+80];
	setp.lt.s32 	%p86, %r673, %r223;
	mov.u32 	%r674, %r223;
	mov.u64 	%rd282, %rd168;
	@%p86 bra 	$L__BB1_199;
	setp.lt.s32 	%p87, %r223, %r673;
	mov.u32 	%r674, %r673;
	mov.u64 	%rd282, %rd281;
	@%p87 bra 	$L__BB1_199;
	setp.lt.s64 	%p88, %rd281, %rd168;
	selp.b32 	%r674, %r673, %r223, %p88;
	min.s64 	%rd282, %rd281, %rd168;
$L__BB1_199:
	ld.shared.u32 	%r226, [_ZN6thrust24THRUST_300001_SM_1000_NS8cuda_cub4core6detail5shmemE+88];
	ld.shared.u64 	%rd171, [_ZN6thrust24THRUST_300001_SM_1000_NS8cuda_cub4core6detail5shmemE+96];
	setp.lt.s32 	%p89, %r674, %r226;
	mov.u32 	%r675, %r226;
	mov.u64 	%rd283, %rd171;
	@%p89 bra 	$L__BB1_202;
	setp.lt.s32 	%p90, %r226, %r674;
	mov.u32 	%r675, %r674;
	mov.u64 	%rd283, %rd282;
	@%p90 bra 	$L__BB1_202;
	setp.lt.s64 	%p91, %rd282, %rd171;
	selp.b32 	%r675, %r674, %r226, %p91;
	min.s64 	%rd283, %rd282, %rd171;
$L__BB1_202:
	ld.shared.u32 	%r229, [_ZN6thrust24THRUST_300001_SM_1000_NS8cuda_cub4core6detail5shmemE+104];
	ld.shared.u64 	%rd174, [_ZN6thrust24THRUST_300001_SM_1000_NS8cuda_cub4core6detail5shmemE+112];
	setp.lt.s32 	%p92, %r675, %r229;
	mov.u32 	%r676, %r229;
	mov.u64 	%rd284, %rd174;
	@%p92 bra 	$L__BB1_205;
	setp.lt.s32 	%p93, %r229, %r675;
	mov.u32 	%r676, %r675;
	mov.u64 	%rd284, %rd283;
	@%p93 bra 	$L__BB1_205;
	setp.lt.s64 	%p94, %rd283, %rd174;
	selp.b32 	%r676, %r675, %r229, %p94;
	min.s64 	%rd284, %rd283, %rd174;
$L__BB1_205:
	ld.shared.u32 	%r232, [_ZN6thrust24THRUST_300001_SM_1000_NS8cuda_cub4core6detail5shmemE+120];
	ld.shared.u64 	%rd177, [_ZN6thrust24THRUST_300001_SM_1000_NS8cuda_cub4core6detail5shmemE+128];
	setp.lt.s32 	%p95, %r676, %r232;
	mov.u32 	%r677, %r232;
	mov.u64 	%rd285, %rd177;
	@%p95 bra 	$L__BB1_208;
	setp.lt.s32 	%p96, %r232, %r676;
	mov.u32 	%r677, %r676;
	mov.u64 	%rd285, %rd284;
	@%p96 bra 	$L__BB1_208;
	setp.lt.s64 	%p97, %rd284, %rd177;
	selp.b32 	%r677, %r676, %r232, %p97;
	min.s64 	%rd285, %rd284, %rd177;
$L__BB1_208:
	mov.u32 	%r593, %tid.x;
	setp.ne.s32 	%p214, %r593, 0;
	@%p214 bra 	$L__BB1_210;
	ld.param.u64 	%rd222, [_ZN6thrust24THRUST_300001_SM_1000_NS8cuda_cub4core6detail13_kernel_agentINS1_8__reduce11ReduceAgentINS0_12zip_iteratorIN4cuda3std3__45tupleIJNS0_6detail15normal_iteratorINS0_10device_ptrIiEEEENS0_17counting_iteratorIlNS0_11use_defaultESI_SI_EEEEEEEPNSB_IJilEEESM_iNS1_9__extrema9arg_max_fIilNSA_4lessIiEEEEEEJSL_SN_iN3cub18CUB_300001_SM_100013GridEvenShareIiEENSV_9GridQueueIjEESS_EEEvDpT0__param_1];
	cvta.to.global.u64 	%rd219, %rd222;
	mul.wide.u32 	%rd220, %r1, 16;
	add.s64 	%rd221, %rd219, %rd220;
	st.global.u32 	[%rd221], %r677;
	st.global.u64 	[%rd221+8], %rd285;
$L__BB1_210:
	ret;

}
	// .globl	_ZN6thrust24THRUST_300001_SM_1000_NS8cuda_cub4core6detail13_kernel_agentINS1_8__reduce10DrainAgentIiEEJN3cub18CUB_300001_SM_10009GridQueueIjEEiEEEvDpT0_
.visible .entry _ZN6thrust24THRUST_300001_SM_1000_NS8cuda_cub4core6detail13_kernel_agentINS1_8__reduce10DrainAgentIiEEJN3cub18CUB_300001_SM_10009GridQueueIjEEiEEEvDpT0_(
	.param .align 8 .b8 _ZN6thrust24THRUST_300001_SM_1000_NS8cuda_cub4core6detail13_kernel_agentINS1_8__reduce10DrainAgentIiEEJN3cub18CUB_300001_SM_10009GridQueueIjEEiEEEvDpT0__param_0[8],
	.param .u32 _ZN6thrust24THRUST_300001_SM_1000_NS8cuda_cub4core6detail13_kernel_agentINS1_8__reduce10DrainAgentIiEEJN3cub18CUB_300001_SM_10009GridQueueIjEEiEEEvDpT0__param_1
)
.maxntid 1
{
	.reg .b32 	%r<3>;
	.reg .b64 	%rd<3>;

	ld.param.u64 	%rd1, [_ZN6thrust24THRUST_300001_SM_1000_NS8cuda_cub4core6detail13_kernel_agentINS1_8__reduce10DrainAgentIiEEJN3cub18CUB_300001_SM_10009GridQueueIjEEiEEEvDpT0__param_0];
	ld.param.u32 	%r1, [_ZN6thrust24THRUST_300001_SM_1000_NS8cuda_cub4core6detail13_kernel_agentINS1_8__reduce10DrainAgentIiEEJN3cub18CUB_300001_SM_10009GridQueueIjEEiEEEvDpT0__param_1];
	cvta.to.global.u64 	%rd2, %rd1;
	st.global.u32 	[%rd2], %r1;
	mov.b32 	%r2, 0;
	st.global.u32 	[%rd2+4], %r2;
	ret;

}
	// .globl	_ZN6thrust24THRUST_300001_SM_1000_NS8cuda_cub4core6detail13_kernel_agentINS1_8__reduce11ReduceAgentIPN4cuda3std3__45tupleIJilEEESC_SB_iNS1_9__extrema9arg_max_fIilNS9_4lessIiEEEEEEJSC_SC_iSH_EEEvDpT0_
.visible .entry _ZN6thrust24THRUST_300001_SM_1000_NS8cuda_cub4core6detail13_kernel_agentINS1_8__reduce11ReduceAgentIPN4cuda3std3__45tupleIJilEEESC_SB_iNS1_9__extrema9arg_max_fIilNS9_4lessIiEEEEEEJSC_SC_iSH_EEEvDpT0_(
	.param .u64 .ptr .align 1 _ZN6thrust24THRUST_300001_SM_1000_NS8cuda_cub4core6detail13_kernel_agentINS1_8__reduce11ReduceAgentIPN4cuda3std3__45tupleIJilEEESC_SB_iNS1_9__extrema9arg_max_fIilNS9_4lessIiEEEEEEJSC_SC_iSH_EEEvDpT0__param_0,
	.param .u64 .ptr .align 1 _ZN6thrust24THRUST_300001_SM_1000_NS8cuda_cub4core6detail13_kernel_agentINS1_8__reduce11ReduceAgentIPN4cuda3std3__45tupleIJilEEESC_SB_iNS1_9__extrema9arg_max_fIilNS9_4lessIiEEEEEEJSC_SC_iSH_EEEvDpT0__param_1,
	.param .u32 _ZN6thrust24THRUST_300001_SM_1000_NS8cuda_cub4core6detail13_kernel_agentINS1_8__reduce11ReduceAgentIPN4cuda3std3__45tupleIJilEEESC_SB_iNS1_9__extrema9arg_max_fIilNS9_4lessIiEEEEEEJSC_SC_iSH_EEEvDpT0__param_2,
	.param .align 1 .b8 _ZN6thrust24THRUST_300001_SM_1000_NS8cuda_cub4core6detail13_kernel_agentINS1_8__reduce11ReduceAgentIPN4cuda3std3__45tupleIJilEEESC_SB_iNS1_9__extrema9arg_max_fIilNS9_4lessIiEEEEEEJSC_SC_iSH_EEEvDpT0__param_3[1]
)
.maxntid 256
{
	.reg .pred 	%p<222>;
	.reg .b32 	%r<637>;
	.reg .b64 	%rd<356>;

	ld.param.u64 	%rd186, [_ZN6thrust24THRUST_300001_SM_1000_NS8cuda_cub4core6detail13_kernel_agentINS1_8__reduce11ReduceAgentIPN4cuda3std3__45tupleIJilEEESC_SB_iNS1_9__extrema9arg_max_fIilNS9_4lessIiEEEEEEJSC_SC_iSH_EEEvDpT0__param_0];
	ld.param.u64 	%rd187, [_ZN6thrust24THRUST_300001_SM_1000_NS8cuda_cub4core6detail13_kernel_agentINS1_8__reduce11ReduceAgentIPN4cuda3std3__45tupleIJilEEESC_SB_iNS1_9__extrema9arg_max_fIilNS9_4lessIiEEEEEEJSC_SC_iSH_EEEvDpT0__param_1];
	ld.param.u32 	%r215, [_ZN6thrust24THRUST_300001_SM_1000_NS8cuda_cub4core6detail13_kernel_agentINS1_8__reduce11ReduceAgentIPN4cuda3std3__45tupleIJilEEESC_SB_iNS1_9__extrema9arg_max_fIilNS9_4lessIiEEEEEEJSC_SC_iSH_EEEvDpT0__param_2];
	setp.eq.s32 	%p1, %r215, 0;
	@%p1 bra 	$L__BB3_211;
	setp.gt.s32 	%p2, %r215, 1279;
	@%p2 bra 	$L__BB3_121;
	mov.u32 	%r1, %tid.x;
	setp.ge.s32 	%p105, %r1, %r215;
	mov.b32 	%r572, 0;
	mov.b64 	%rd298, 0;
	mov.u32 	%r564, %r1;
	@%p105 bra 	$L__BB3_4;
	mul.wide.u32 	%rd263, %r1, 16;
	add.s64 	%rd260, %rd186, %rd263;
	// begin inline asm
	ld.global.nc.u64 %rd259, [%rd260];
	// end inline asm
	add.s64 	%rd262, %rd260, 8;
	// begin inline asm
	ld.global.nc.u64 %rd298, [%rd262];
	// end inline asm
	cvt.u32.u64 	%r572, %rd259;
	add.s32 	%r564, %r1, 256;
$L__BB3_4:
	setp.ge.s32 	%p106, %r564, %r215;
	@%p106 bra 	$L__BB3_25;
	not.b32 	%r334, %r564;
	add.s32 	%r6, %r215, %r334;
	and.b32  	%r335, %r6, 768;
	setp.eq.s32 	%p107, %r335, 768;
	@%p107 bra 	$L__BB3_11;
	mul.wide.u32 	%rd265, %r564, 16;
	add.s64 	%rd289, %rd186, %rd265;
	shr.u32 	%r336, %r6, 8;
	add.s32 	%r337, %r336, 1;
	and.b32  	%r338, %r337, 3;
	neg.s32 	%r560, %r338;
$L__BB3_7:
	.pragma "nounroll";
	mov.u64 	%rd5, %rd298;
	mov.u32 	%r10, %r572;
	// begin inline asm
	ld.global.nc.u64 %rd266, [%rd289];
	// end inline asm
	add.s64 	%rd269, %rd289, 8;
	// begin inline asm
	ld.global.nc.u64 %rd268, [%rd269];
	// end inline asm
	cvt.u32.u64 	%r11, %rd266;
	setp.lt.s32 	%p108, %r10, %r11;
	mov.u64 	%rd298, %rd268;
	mov.u32 	%r572, %r11;
	@%p108 bra 	$L__BB3_10;
	setp.lt.s32 	%p109, %r11, %r10;
	mov.u64 	%rd298, %rd5;
	mov.u32 	%r572, %r10;
	@%p109 bra 	$L__BB3_10;
	setp.lt.s64 	%p110, %rd5, %rd268;
	min.s64 	%rd298, %rd5, %rd268;
	selp.b32 	%r572, %r10, %r11, %p110;
$L__BB3_10:
	add.s32 	%r564, %r564, 256;
	add.s64 	%rd289, %rd289, 4096;
	add.s32 	%r560, %r560, 1;
	setp.ne.s32 	%p111, %r560, 0;
	@%p111 bra 	$L__BB3_7;
$L__BB3_11:
	setp.lt.u32 	%p112, %r6, 768;
	@%p112 bra 	$L__BB3_25;
$L__BB3_12:
	mul.wide.s32 	%rd274, %r564, 16;
	add.s64 	%rd271, %rd186, %rd274;
	// begin inline asm
	ld.global.nc.u64 %rd270, [%rd271];
	// end inline asm
	add.s64 	%rd273, %rd271, 8;
	// begin inline asm
	ld.global.nc.u64 %rd272, [%rd273];
	// end inline asm
	cvt.u32.u64 	%r21, %rd270;
	setp.lt.s32 	%p113, %r572, %r21;
	mov.u64 	%rd295, %rd272;
	mov.u32 	%r569, %r21;
	@%p113 bra 	$L__BB3_15;
	setp.lt.s32 	%p114, %r21, %r572;
	mov.u64 	%rd295, %rd298;
	mov.u32 	%r569, %r572;
	@%p114 bra 	$L__BB3_15;
	setp.lt.s64 	%p115, %rd298, %rd272;
	min.s64 	%rd295, %rd298, %rd272;
	selp.b32 	%r569, %r572, %r21, %p115;
$L__BB3_15:
	add.s64 	%rd276, %rd271, 4096;
	// begin inline asm
	ld.global.nc.u64 %rd275, [%rd276];
	// end inline asm
	add.s64 	%rd278, %rd271, 4104;
	// begin inline asm
	ld.global.nc.u64 %rd277, [%rd278];
	// end inline asm
	cvt.u32.u64 	%r24, %rd275;
	setp.lt.s32 	%p116, %r569, %r24;
	mov.u64 	%rd296, %rd277;
	mov.u32 	%r570, %r24;
	@%p116 bra 	$L__BB3_18;
	setp.lt.s32 	%p117, %r24, %r569;
	mov.u64 	%rd296, %rd295;
	mov.u32 	%r570, %r569;
	@%p117 bra 	$L__BB3_18;
	setp.lt.s64 	%p118, %rd295, %rd277;
	min.s64 	%rd296, %rd295, %rd277;
	selp.b32 	%r570, %r569, %r24, %p118;
$L__BB3_18:
	add.s64 	%rd280, %rd271, 8192;
	// begin inline asm
	ld.global.nc.u64 %rd279, [%rd280];
	// end inline asm
	add.s64 	%rd282, %rd271, 8200;
	// begin inline asm
	ld.global.nc.u64 %rd281, [%rd282];
	// end inline asm
	cvt.u32.u64 	%r27, %rd279;
	setp.lt.s32 	%p119, %r570, %r27;
	mov.u64 	%rd297, %rd281;
	mov.u32 	%r571, %r27;
	@%p119 bra 	$L__BB3_21;
	setp.lt.s32 	%p120, %r27, %r570;
	mov.u64 	%rd297, %rd296;
	mov.u32 	%r571, %r570;
	@%p120 bra 	$L__BB3_21;
	setp.lt.s64 	%p121, %rd296, %rd281;
	min.s64 	%rd297, %rd296, %rd281;
	selp.b32 	%r571, %r570, %r27, %p121;
$L__BB3_21:
	add.s64 	%rd284, %rd271, 12288;
	// begin inline asm
	ld.global.nc.u64 %rd283, [%rd284];
	// end inline asm
	add.s64 	%rd286, %rd271, 12296;
	// begin inline asm
	ld.global.nc.u64 %rd285, [%rd286];
	// end inline asm
	cvt.u32.u64 	%r30, %rd283;
	setp.lt.s32 	%p122, %r571, %r30;
	mov.u64 	%rd298, %rd285;
	mov.u32 	%r572, %r30;
	@%p122 bra 	$L__BB3_24;
	setp.lt.s32 	%p123, %r30, %r571;
	mov.u64 	%rd298, %rd297;
	mov.u32 	%r572, %r571;
	@%p123 bra 	$L__BB3_24;
	setp.lt.s64 	%p124, %rd297, %rd285;
	min.s64 	%rd298, %rd297, %rd285;
	selp.b32 	%r572, %r571, %r30, %p124;
$L__BB3_24:
	add.s32 	%r564, %r564, 1024;
	setp.lt.s32 	%p125, %r564, %r215;
	@%p125 bra 	$L__BB3_12;
$L__BB3_25:
	setp.lt.s32 	%p126, %r215, 256;
	@%p126 bra 	$L__BB3_70;
	// begin inline asm
	mov.u32 %r452, %laneid;
	// end inline asm
	mov.b32 	%r470, 1;
	mov.b32 	%r471, 31;
	mov.b32 	%r472, -1;
	// begin inline asm
	shfl.sync.down.b32 %r453, %r572, %r470, %r471, %r472;
	// end inline asm
	// begin inline asm
	shfl.sync.down.b32 %r458, %r459, %r470, %r471, %r472;
	// end inline asm
	mov.b64 	{%r464, %r469}, %rd298;
	// begin inline asm
	shfl.sync.down.b32 %r463, %r464, %r470, %r471, %r472;
	// end inline asm
	// begin inline asm
	shfl.sync.down.b32 %r468, %r469, %r470, %r471, %r472;
	// end inline asm
	mov.b64 	%rd27, {%r463, %r468};
	setp.gt.s32 	%p178, %r452, 30;
	mov.u64 	%rd300, %rd298;
	mov.u32 	%r574, %r572;
	@%p178 bra 	$L__BB3_30;
	setp.lt.s32 	%p179, %r572, %r453;
	mov.u64 	%rd300, %rd27;
	mov.u32 	%r574, %r453;
	@%p179 bra 	$L__BB3_30;
	setp.lt.s32 	%p180, %r453, %r572;
	mov.u64 	%rd300, %rd298;
	mov.u32 	%r574, %r572;
	@%p180 bra 	$L__BB3_30;
	setp.lt.s64 	%p181, %rd298, %rd27;
	min.s64 	%rd300, %rd298, %rd27;
	selp.b32 	%r574, %r572, %r453, %p181;
$L__BB3_30:
	mov.b32 	%r490, 2;
	mov.b32 	%r491, 31;
	mov.b32 	%r492, -1;
	// begin inline asm
	shfl.sync.down.b32 %r473, %r574, %r490, %r491, %r492;
	// end inline asm
	// begin inline asm
	shfl.sync.down.b32 %r478, %r479, %r490, %r491, %r492;
	// end inline asm
	mov.b64 	{%r484, %r489}, %rd300;
	// begin inline asm
	shfl.sync.down.b32 %r483, %r484, %r490, %r491, %r492;
	// end inline asm
	// begin inline asm
	shfl.sync.down.b32 %r488, %r489, %r490, %r491, %r492;
	// end inline asm
	mov.b64 	%rd30, {%r483, %r488};
	setp.gt.s32 	%p182, %r452, 29;
	mov.u64 	%rd301, %rd300;
	mov.u32 	%r575, %r574;
	@%p182 bra 	$L__BB3_34;
	setp.lt.s32 	%p183, %r574, %r473;
	mov.u64 	%rd301, %rd30;
	mov.u32 	%r575, %r473;
	@%p183 bra 	$L__BB3_34;
	setp.lt.s32 	%p184, %r473, %r574;
	mov.u64 	%rd301, %rd300;
	mov.u32 	%r575, %r574;
	@%p184 bra 	$L__BB3_34;
	setp.lt.s64 	%p185, %rd300, %rd30;
	min.s64 	%rd301, %rd300, %rd30;
	selp.b32 	%r575, %r574, %r473, %p185;
$L__BB3_34:
	mov.b32 	%r510, 4;
	mov.b32 	%r511, 31;
	mov.b32 	%r512, -1;
	// begin inline asm
	shfl.sync.down.b32 %r493, %r575, %r510, %r511, %r512;
	// end inline asm
	// begin inline asm
	shfl.sync.down.b32 %r498, %r499, %r510, %r511, %r512;
	// end inline asm
	mov.b64 	{%r504, %r509}, %rd301;
	// begin inline asm
	shfl.sync.down.b32 %r503, %r504, %r510, %r511, %r512;
	// end inline asm
	// begin inline asm
	shfl.sync.down.b32 %r508, %r509, %r510, %r511, %r512;
	// end inline asm
	mov.b64 	%rd33, {%r503, %r508};
	setp.gt.s32 	%p186, %r452, 27;
	mov.u64 	%rd302, %rd301;
	mov.u32 	%r576, %r575;
	@%p186 bra 	$L__BB3_38;
	setp.lt.s32 	%p187, %r575, %r493;
	mov.u64 	%rd302, %rd33;
	mov.u32 	%r576, %r493;
	@%p187 bra 	$L__BB3_38;
	setp.lt.s32 	%p188, %r493, %r575;
	mov.u64 	%rd302, %rd301;
	mov.u32 	%r576, %r575;
	@%p188 bra 	$L__BB3_38;
	setp.lt.s64 	%p189, %rd301, %rd33;
	min.s64 	%rd302, %rd301, %rd33;
	selp.b32 	%r576, %r575, %r493, %p189;
$L__BB3_38:
	mov.b32 	%r530, 8;
	mov.b32 	%r531, 31;
	mov.b32 	%r532, -1;
	// begin inline asm
	shfl.sync.down.b32 %r513, %r576, %r530, %r531, %r532;
	// end inline asm
	// begin inline asm
	shfl.sync.down.b32 %r518, %r519, %r530, %r531, %r532;
	// end inline asm
	mov.b64 	{%r524, %r529}, %rd302;
	// begin inline asm
	shfl.sync.down.b32 %r523, %r524, %r530, %r531, %r532;
	// end inline asm
	// begin inline asm
	shfl.sync.down.b32 %r528, %r529, %r530, %r531, %r532;
	// end inline asm
	mov.b64 	%rd36, {%r523, %r528};
	setp.gt.s32 	%p190, %r452, 23;
	mov.u64 	%rd303, %rd302;
	mov.u32 	%r577, %r576;
	@%p190 bra 	$L__BB3_42;
	setp.lt.s32 	%p191, %r576, %r513;
	mov.u64 	%rd303, %rd36;
	mov.u32 	%r577, %r513;
	@%p191 bra 	$L__BB3_42;
	setp.lt.s32 	%p192, %r513, %r576;
	mov.u64 	%rd303, %rd302;
	mov.u32 	%r577, %r576;
	@%p192 bra 	$L__BB3_42;
	setp.lt.s64 	%p193, %rd302, %rd36;
	min.s64 	%rd303, %rd302, %rd36;
	selp.b32 	%r577, %r576, %r513, %p193;
$L__BB3_42:
	mov.b32 	%r550, 16;
	mov.b32 	%r551, 31;
	mov.b32 	%r552, -1;
	// begin inline asm
	shfl.sync.down.b32 %r533, %r577, %r550, %r551, %r552;
	// end inline asm
	// begin inline asm
	shfl.sync.down.b32 %r538, %r539, %r550, %r551, %r552;
	// end inline asm
	mov.b64 	{%r544, %r549}, %rd303;
	// begin inline asm
	shfl.sync.down.b32 %r543, %r544, %r550, %r551, %r552;
	// end inline asm
	// begin inline asm
	shfl.sync.down.b32 %r548, %r549, %r550, %r551, %r552;
	// end inline asm
	mov.b64 	%rd39, {%r543, %r548};
	setp.gt.s32 	%p194, %r452, 15;
	mov.u64 	%rd355, %rd303;
	mov.u32 	%r636, %r577;
	@%p194 bra 	$L__BB3_46;
	setp.lt.s32 	%p195, %r577, %r533;
	mov.u64 	%rd355, %rd39;
	mov.u32 	%r636, %r533;
	@%p195 bra 	$L__BB3_46;
	setp.lt.s32 	%p196, %r533, %r577;
	mov.u64 	%rd355, %rd303;
	mov.u32 	%r636, %r577;
	@%p196 bra 	$L__BB3_46;
	setp.lt.s64 	%p197, %rd303, %rd39;
	min.s64 	%rd355, %rd303, %rd39;
	selp.b32 	%r636, %r577, %r533, %p197;
$L__BB3_46:
	setp.ne.s32 	%p198, %r452, 0;
	@%p198 bra 	$L__BB3_48;
	shr.u32 	%r553, %r1, 1;
	and.b32  	%r554, %r553, 496;
	mov.u32 	%r555, _ZN6thrust24THRUST_300001_SM_1000_NS8cuda_cub4core6detail5shmemE;
	add.s32 	%r556, %r555, %r554;
	st.shared.u32 	[%r556+8], %r636;
	st.shared.u64 	[%r556+16], %rd355;
$L__BB3_48:
	bar.sync 	0;
	setp.ne.s32 	%p199, %r1, 0;
	@%p199 bra 	$L__BB3_209;
	ld.shared.u32 	%r51, [_ZN6thrust24THRUST_300001_SM_1000_NS8cuda_cub4core6detail5shmemE+24];
	ld.shared.u64 	%rd42, [_ZN6thrust24THRUST_300001_SM_1000_NS8cuda_cub4core6detail5shmemE+32];
	setp.lt.s32 	%p200, %r636, %r51;
	mov.u64 	%rd305, %rd42;
	mov.u32 	%r579, %r51;
	@%p200 bra 	$L__BB3_52;
	setp.lt.s32 	%p201, %r51, %r636;
	mov.u64 	%rd305, %rd355;
	mov.u32 	%r579, %r636;
	@%p201 bra 	$L__BB3_52;
	setp.lt.s64 	%p202, %rd355, %rd42;
	min.s64 	%rd305, %rd355, %rd42;
	selp.b32 	%r579, %r636, %r51, %p202;
$L__BB3_52:
	ld.shared.u32 	%r54, [_ZN6thrust24THRUST_300001_SM_1000_NS8cuda_cub4core6detail5shmemE+40];
	ld.shared.u64 	%rd45, [_ZN6thrust24THRUST_300001_SM_1000_NS8cuda_cub4core6detail5shmemE+48];
	setp.lt.s32 	%p203, %r579, %r54;
	mov.u64 	%rd306, %rd45;
	mov.u32 	%r580, %r54;
	@%p203 bra 	$L__BB3_55;
	setp.lt.s32 	%p204, %r54, %r579;
	mov.u64 	%rd306, %rd305;
	mov.u32 	%r580, %r579;
	@%p204 bra 	$L__BB3_55;
	setp.lt.s64 	%p205, %rd305, %rd45;
	min.s64 	%rd306, %rd305, %rd45;
	selp.b32 	%r580, %r579, %r54, %p205;
$L__BB3_55:
	ld.shared.u32 	%r57, [_ZN6thrust24THRUST_300001_SM_1000_NS8cuda_cub4core6detail5shmemE+56];
	ld.shared.u64 	%rd48, [_ZN6thrust24THRUST_300001_SM_1000_NS8cuda_cub4core6detail5shmemE+64];
	setp.lt.s32 	%p206, %r580, %r57;
	mov.u64 	%rd307, %rd48;
	mov.u32 	%r581, %r57;
	@%p206 bra 	$L__BB3_58;
	setp.lt.s32 	%p207, %r57, %r580;
	mov.u64 	%rd307, %rd306;
	mov.u32 	%r581, %r580;
	@%p207 bra 	$L__BB3_58;
	setp.lt.s64 	%p208, %rd306, %rd48;
	min.s64 	%rd307, %rd306, %rd48;
	selp.b32 	%r581, %r580, %r57, %p208;
$L__BB3_58:
	ld.shared.u32 	%r60, [_ZN6thrust24THRUST_300001_SM_1000_NS8cuda_cub4core6detail5shmemE+72];
	ld.shared.u64 	%rd51, [_ZN6thrust24THRUST_300001_SM_1000_NS8cuda_cub4core6detail5shmemE+80];
	setp.lt.s32 	%p209, %r581, %r60;
	mov.u64 	%rd308, %rd51;
	mov.u32 	%r582, %r60;
	@%p209 bra 	$L__BB3_61;
	setp.lt.s32 	%p210, %r60, %r581;
	mov.u64 	%rd308, %rd307;
	mov.u32 	%r582, %r581;
	@%p210 bra 	$L__BB3_61;
	setp.lt.s64 	%p211, %rd307, %rd51;
	min.s64 	%rd308, %rd307, %rd51;
	selp.b32 	%r582, %r581, %r60, %p211;
$L__BB3_61:
	ld.shared.u32 	%r63, [_ZN6thrust24THRUST_300001_SM_1000_NS8cuda_cub4core6detail5shmemE+88];
	ld.shared.u64 	%rd54, [_ZN6thrust24THRUST_300001_SM_1000_NS8cuda_cub4core6detail5shmemE+96];
	setp.lt.s32 	%p212, %r582, %r63;
	mov.u64 	%rd309, %rd54;
	mov.u32 	%r583, %r63;
	@%p212 bra 	$L__BB3_64;
	setp.lt.s32 	%p213, %r63, %r582;
	mov.u64 	%rd309, %rd308;
	mov.u32 	%r583, %r582;
	@%p213 bra 	$L__BB3_64;
	setp.lt.s64 	%p214, %rd308, %rd54;
	min.s64 	%rd309, %rd308, %rd54;
	selp.b32 	%r583, %r582, %r63, %p214;
$L__BB3_64:
	ld.shared.u32 	%r66, [_ZN6thrust24THRUST_300001_SM_1000_NS8cuda_cub4core6detail5shmemE+104];
	ld.shared.u64 	%rd57, [_ZN6thrust24THRUST_300001_SM_1000_NS8cuda_cub4core6detail5shmemE+112];
	setp.lt.s32 	%p215, %r583, %r66;
	mov.u64 	%rd310, %rd57;
	mov.u32 	%r584, %r66;
	@%p215 bra 	$L__BB3_67;
	setp.lt.s32 	%p216, %r66, %r583;
	mov.u64 	%rd310, %rd309;
	mov.u32 	%r584, %r583;
	@%p216 bra 	$L__BB3_67;
	setp.lt.s64 	%p217, %rd309, %rd57;
	min.s64 	%rd310, %rd309, %rd57;
	selp.b32 	%r584, %r583, %r66, %p217;
$L__BB3_67:
	ld.shared.u32 	%r69, [_ZN6thrust24THRUST_300001_SM_1000_NS8cuda_cub4core6detail5shmemE+120];
	ld.shared.u64 	%rd60, [_ZN6thrust24THRUST_300001_SM_1000_NS8cuda_cub4core6detail5shmemE+128];
	setp.lt.s32 	%p218, %r584, %r69;
	mov.u32 	%r636, %r69;
	mov.u64 	%rd355, %rd60;
	@%p218 bra 	$L__BB3_209;
	setp.lt.s32 	%p219, %r69, %r584;
	mov.u32 	%r636, %r584;
	mov.u64 	%rd355, %rd310;
	@%p219 bra 	$L__BB3_209;
	setp.lt.s64 	%p220, %rd310, %rd60;
	min.s64 	%rd355, %rd310, %rd60;
	selp.b32 	%r636, %r584, %r69, %p220;
	bra.uni 	$L__BB3_209;
$L__BB3_70:
	// begin inline asm
	mov.u32 %r339, %laneid;
	// end inline asm
	and.b32  	%r360, %r1, 992;
	add.s32 	%r361, %r360, 32;
	setp.gt.s32 	%p127, %r361, %r215;
	not.b32 	%r362, %r360;
	add.s32 	%r363, %r215, %r362;
	selp.b32 	%r358, %r363, 31, %p127;
	mov.b32 	%r357, 1;
	mov.b32 	%r359, -1;
	// begin inline asm
	shfl.sync.down.b32 %r340, %r572, %r357, %r358, %r359;
	// end inline asm
	// begin inline asm
	shfl.sync.down.b32 %r345, %r346, %r357, %r358, %r359;
	// end inline asm
	mov.b64 	{%r351, %r356}, %rd298;
	// begin inline asm
	shfl.sync.down.b32 %r350, %r351, %r357, %r358, %r359;
	// end inline asm
	// begin inline asm
	shfl.sync.down.b32 %r355, %r356, %r357, %r358, %r359;
	// end inline asm
	mov.b64 	%rd62, {%r350, %r355};
	setp.ge.s32 	%p128, %r339, %r358;
	mov.u64 	%rd311, %rd298;
	mov.u32 	%r585, %r572;
	@%p128 bra 	$L__BB3_74;
	setp.lt.s32 	%p129, %r572, %r340;
	mov.u64 	%rd311, %rd62;
	mov.u32 	%r585, %r340;
	@%p129 bra 	$L__BB3_74;
	setp.lt.s32 	%p130, %r340, %r572;
	mov.u64 	%rd311, %rd298;
	mov.u32 	%r585, %r572;
	@%p130 bra 	$L__BB3_74;
	setp.lt.s64 	%p131, %rd298, %rd62;
	min.s64 	%rd311, %rd298, %rd62;
	selp.b32 	%r585, %r572, %r340, %p131;
$L__BB3_74:
	mov.b32 	%r381, 2;
	mov.b32 	%r383, -1;
	// begin inline asm
	shfl.sync.down.b32 %r364, %r585, %r381, %r358, %r383;
	// end inline asm
	// begin inline asm
	shfl.sync.down.b32 %r369, %r370, %r381, %r358, %r383;
	// end inline asm
	mov.b64 	{%r375, %r380}, %rd311;
	// begin inline asm
	shfl.sync.down.b32 %r374, %r375, %r381, %r358, %r383;
	// end inline asm
	// begin inline asm
	shfl.sync.down.b32 %r379, %r380, %r381, %r358, %r383;
	// end inline asm
	mov.b64 	%rd65, {%r374, %r379};
	add.s32 	%r384, %r339, 2;
	setp.gt.s32 	%p132, %r384, %r358;
	mov.u64 	%rd312, %rd311;
	mov.u32 	%r586, %r585;
	@%p132 bra 	$L__BB3_78;
	setp.lt.s32 	%p133, %r585, %r364;
	mov.u64 	%rd312, %rd65;
	mov.u32 	%r586, %r364;
	@%p133 bra 	$L__BB3_78;
	setp.lt.s32 	%p134, %r364, %r585;
	mov.u64 	%rd312, %rd311;
	mov.u32 	%r586, %r585;
	@%p134 bra 	$L__BB3_78;
	setp.lt.s64 	%p135, %rd311, %rd65;
	min.s64 	%rd312, %rd311, %rd65;
	selp.b32 	%r586, %r585, %r364, %p135;
$L__BB3_78:
	mov.b32 	%r402, 4;
	mov.b32 	%r404, -1;
	// begin inline asm
	shfl.sync.down.b32 %r385, %r586, %r402, %r358, %r404;
	// end inline asm
	// begin inline asm
	shfl.sync.down.b32 %r390, %r391, %r402, %r358, %r404;
	// end inline asm
	mov.b64 	{%r396, %r401}, %rd312;
	// begin inline asm
	shfl.sync.down.b32 %r395, %r396, %r402, %r358, %r404;
	// end inline asm
	// begin inline asm
	shfl.sync.down.b32 %r400, %r401, %r402, %r358, %r404;
	// end inline asm
	mov.b64 	%rd68, {%r395, %r400};
	add.s32 	%r405, %r339, 4;
	setp.gt.s32 	%p136, %r405, %r358;
	mov.u32 	%r587, %r586;
	mov.u64 	%rd313, %rd312;
	@%p136 bra 	$L__BB3_82;
	setp.lt.s32 	%p137, %r586, %r385;
	mov.u32 	%r587, %r385;
	mov.u64 	%rd313, %rd68;
	@%p137 bra 	$L__BB3_82;
	setp.lt.s32 	%p138, %r385, %r586;
	mov.u32 	%r587, %r586;
	mov.u64 	%rd313, %rd312;
	@%p138 bra 	$L__BB3_82;
	setp.lt.s64 	%p139, %rd312, %rd68;
	selp.b32 	%r587, %r586, %r385, %p139;
	min.s64 	%rd313, %rd312, %rd68;
$L__BB3_82:
	mov.b32 	%r423, 8;
	mov.b32 	%r425, -1;
	// begin inline asm
	shfl.sync.down.b32 %r406, %r587, %r423, %r358, %r425;
	// end inline asm
	// begin inline asm
	shfl.sync.down.b32 %r411, %r412, %r423, %r358, %r425;
	// end inline asm
	mov.b64 	{%r417, %r422}, %rd313;
	// begin inline asm
	shfl.sync.down.b32 %r416, %r417, %r423, %r358, %r425;
	// end inline asm
	// begin inline asm
	shfl.sync.down.b32 %r421, %r422, %r423, %r358, %r425;
	// end inline asm
	mov.b64 	%rd71, {%r416, %r421};
	add.s32 	%r426, %r339, 8;
	setp.gt.s32 	%p140, %r426, %r358;
	mov.u32 	%r588, %r587;
	mov.u64 	%rd314, %rd313;
	@%p140 bra 	$L__BB3_86;
	setp.lt.s32 	%p141, %r587, %r406;
	mov.u32 	%r588, %r406;
	mov.u64 	%rd314, %rd71;
	@%p141 bra 	$L__BB3_86;
	setp.lt.s32 	%p142, %r406, %r587;
	mov.u32 	%r588, %r587;
	mov.u64 	%rd314, %rd313;
	@%p142 bra 	$L__BB3_86;
	setp.lt.s64 	%p143, %rd313, %rd71;
	selp.b32 	%r588, %r587, %r406, %p143;
	min.s64 	%rd314, %rd313, %rd71;
$L__BB3_86:
	mov.b32 	%r444, 16;
	mov.b32 	%r446, -1;
	// begin inline asm
	shfl.sync.down.b32 %r427, %r588, %r444, %r358, %r446;
	// end inline asm
	// begin inline asm
	shfl.sync.down.b32 %r432, %r433, %r444, %r358, %r446;
	// end inline asm
	mov.b64 	{%r438, %r443}, %rd314;
	// begin inline asm
	shfl.sync.down.b32 %r437, %r438, %r444, %r358, %r446;
	// end inline asm
	// begin inline asm
	shfl.sync.down.b32 %r442, %r443, %r444, %r358, %r446;
	// end inline asm
	mov.b64 	%rd74, {%r437, %r442};
	add.s32 	%r447, %r339, 16;
	setp.gt.s32 	%p144, %r447, %r358;
	mov.u32 	%r636, %r588;
	mov.u64 	%rd355, %rd314;
	@%p144 bra 	$L__BB3_90;
	setp.lt.s32 	%p145, %r588, %r427;
	mov.u32 	%r636, %r427;
	mov.u64 	%rd355, %rd74;
	@%p145 bra 	$L__BB3_90;
	setp.lt.s32 	%p146, %r427, %r588;
	mov.u32 	%r636, %r588;
	mov.u64 	%rd355, %rd314;
	@%p146 bra 	$L__BB3_90;
	setp.lt.s64 	%p147, %rd314, %rd74;
	selp.b32 	%r636, %r588, %r427, %p147;
	min.s64 	%rd355, %rd314, %rd74;
$L__BB3_90:
	setp.ne.s32 	%p148, %r339, 0;
	@%p148 bra 	$L__BB3_92;
	shr.u32 	%r448, %r1, 1;
	and.b32  	%r449, %r448, 496;
	mov.u32 	%r450, _ZN6thrust24THRUST_300001_SM_1000_NS8cuda_cub4core6detail5shmemE;
	add.s32 	%r451, %r450, %r449;
	st.shared.u32 	[%r451+8], %r636;
	st.shared.u64 	[%r451+16], %rd355;
$L__BB3_92:
	bar.sync 	0;
	setp.ne.s32 	%p149, %r1, 0;
	@%p149 bra 	$L__BB3_209;
	setp.lt.s32 	%p150, %r215, 33;
	mov.u32 	%r590, %r636;
	mov.u64 	%rd316, %rd355;
	@%p150 bra 	$L__BB3_97;
	ld.shared.u32 	%r88, [_ZN6thrust24THRUST_300001_SM_1000_NS8cuda_cub4core6detail5shmemE+24];
	ld.shared.u64 	%rd77, [_ZN6thrust24THRUST_300001_SM_1000_NS8cuda_cub4core6detail5shmemE+32];
	setp.lt.s32 	%p151, %r636, %r88;
	mov.u32 	%r590, %r88;
	mov.u64 	%rd316, %rd77;
	@%p151 bra 	$L__BB3_97;
	setp.lt.s32 	%p152, %r88, %r636;
	mov.u32 	%r590, %r636;
	mov.u64 	%rd316, %rd355;
	@%p152 bra 	$L__BB3_97;
	setp.lt.s64 	%p153, %rd355, %rd77;
	selp.b32 	%r590, %r636, %r88, %p153;
	min.s64 	%rd316, %rd355, %rd77;
$L__BB3_97:
	setp.lt.s32 	%p154, %r215, 65;
	mov.u32 	%r591, %r590;
	mov.u64 	%rd317, %rd316;
	@%p154 bra 	$L__BB3_101;
	ld.shared.u32 	%r91, [_ZN6thrust24THRUST_300001_SM_1000_NS8cuda_cub4core6detail5shmemE+40];
	ld.shared.u64 	%rd80, [_ZN6thrust24THRUST_300001_SM_1000_NS8cuda_cub4core6detail5shmemE+48];
	setp.lt.s32 	%p155, %r590, %r91;
	mov.u32 	%r591, %r91;
	mov.u64 	%rd317, %rd80;
	@%p155 bra 	$L__BB3_101;
	setp.lt.s32 	%p156, %r91, %r590;
	mov.u32 	%r591, %r590;
	mov.u64 	%rd317, %rd316;
	@%p156 bra 	$L__BB3_101;
	setp.lt.s64 	%p157, %rd316, %rd80;
	selp.b32 	%r591, %r590, %r91, %p157;
	min.s64 	%rd317, %rd316, %rd80;
$L__BB3_101:
	setp.lt.s32 	%p158, %r215, 97;
	mov.u32 	%r592, %r591;
	mov.u64 	%rd318, %rd317;
	@%p158 bra 	$L__BB3_105;
	ld.shared.u32 	%r94, [_ZN6thrust24THRUST_300001_SM_1000_NS8cuda_cub4core6detail5shmemE+56];
	ld.shared.u64 	%rd83, [_ZN6thrust24THRUST_300001_SM_1000_NS8cuda_cub4core6detail5shmemE+64];
	setp.lt.s32 	%p159, %r591, %r94;
	mov.u32 	%r592, %r94;
	mov.u64 	%rd318, %rd83;
	@%p159 bra 	$L__BB3_105;
	setp.lt.s32 	%p160, %r94, %r591;
	mov.u32 	%r592, %r591;
	mov.u64 	%rd318, %rd317;
	@%p160 bra 	$L__BB3_105;
	setp.lt.s64 	%p161, %rd317, %rd83;
	selp.b32 	%r592, %r591, %r94, %p161;
	min.s64 	%rd318, %rd317, %rd83;
$L__BB3_105:
	setp.lt.s32 	%p162, %r215, 129;
	mov.u32 	%r593, %r592;
	mov.u64 	%rd319, %rd318;
	@%p162 bra 	$L__BB3_109;
	ld.shared.u32 	%r97, [_ZN6thrust24THRUST_300001_SM_1000_NS8cuda_cub4core6detail5shmemE+72];
	ld.shared.u64 	%rd86, [_ZN6thrust24THRUST_300001_SM_1000_NS8cuda_cub4core6detail5shmemE+80];
	setp.lt.s32 	%p163, %r592, %r97;
	mov.u32 	%r593, %r97;
	mov.u64 	%rd319, %rd86;
	@%p163 bra 	$L__BB3_109;
	setp.lt.s32 	%p164, %r97, %r592;
	mov.u32 	%r593, %r592;
	mov.u64 	%rd319, %rd318;
	@%p164 bra 	$L__BB3_109;
	setp.lt.s64 	%p165, %rd318, %rd86;
	selp.b32 	%r593, %r592, %r97, %p165;
	min.s64 	%rd319, %rd318, %rd86;
$L__BB3_109:
	setp.lt.s32 	%p166, %r215, 161;
	mov.u32 	%r594, %r593;
	mov.u64 	%rd320, %rd319;
	@%p166 bra 	$L__BB3_113;
	ld.shared.u32 	%r100, [_ZN6thrust24THRUST_300001_SM_1000_NS8cuda_cub4core6detail5shmemE+88];
	ld.shared.u64 	%rd89, [_ZN6thrust24THRUST_300001_SM_1000_NS8cuda_cub4core6detail5shmemE+96];
	setp.lt.s32 	%p167, %r593, %r100;
	mov.u32 	%r594, %r100;
	mov.u64 	%rd320, %rd89;
	@%p167 bra 	$L__BB3_113;
	setp.lt.s32 	%p168, %r100, %r593;
	mov.u32 	%r594, %r593;
	mov.u64 	%rd320, %rd319;
	@%p168 bra 	$L__BB3_113;
	setp.lt.s64 	%p169, %rd319, %rd89;
	selp.b32 	%r594, %r593, %r100, %p169;
	min.s64 	%rd320, %rd319, %rd89;
$L__BB3_113:
	setp.lt.s32 	%p170, %r215, 193;
	mov.u32 	%r595, %r594;
	mov.u64 	%rd321, %rd320;
	@%p170 bra 	$L__BB3_117;
	ld.shared.u32 	%r103, [_ZN6thrust24THRUST_300001_SM_1000_NS8cuda_cub4core6detail5shmemE+104];
	ld.shared.u64 	%rd92, [_ZN6thrust24THRUST_300001_SM_1000_NS8cuda_cub4core6detail5shmemE+112];
	setp.lt.s32 	%p171, %r594, %r103;
	mov.u32 	%r595, %r103;
	mov.u64 	%rd321, %rd92;
	@%p171 bra 	$L__BB3_117;
	setp.lt.s32 	%p172, %r103, %r594;
	mov.u32 	%r595, %r594;
	mov.u64 	%rd321, %rd320;
	@%p172 bra 	$L__BB3_117;
	setp.lt.s64 	%p173, %rd320, %rd92;
	selp.b32 	%r595, %r594, %r103, %p173;
	min.s64 	%rd321, %rd320, %rd92;
$L__BB3_117:
	setp.lt.s32 	%p174, %r215, 225;
	mov.u32 	%r636, %r595;
	mov.u64 	%rd355, %rd321;
	@%p174 bra 	$L__BB3_209;
	ld.shared.u32 	%r106, [_ZN6thrust24THRUST_300001_SM_1000_NS8cuda_cub4core6detail5shmemE+120];
	ld.shared.u64 	%rd95, [_ZN6thrust24THRUST_300001_SM_1000_NS8cuda_cub4core6detail5shmemE+128];
	setp.lt.s32 	%p175, %r595, %r106;
	mov.u32 	%r636, %r106;
	mov.u64 	%rd355, %rd95;
	@%p175 bra 	$L__BB3_209;
	setp.lt.s32 	%p176, %r106, %r595;
	mov.u32 	%r636, %r595;
	mov.u64 	%rd355, %rd321;
	@%p176 bra 	$L__BB3_209;
	setp.lt.s64 	%p177, %rd321, %rd95;
	selp.b32 	%r636, %r595, %r106, %p177;
	min.s64 	%rd355, %rd321, %rd95;
	bra.uni 	$L__BB3_209;
$L__BB3_121:
	mov.u32 	%r108, %tid.x;
	mul.wide.u32 	%rd208, %r108, 16;
	add.s64 	%rd189, %rd186, %rd208;
	// begin inline asm
	ld.global.nc.u64 %rd188, [%rd189];
	// end inline asm
	add.s64 	%rd191, %rd189, 8;
	// begin inline asm
	ld.global.nc.u64 %rd190, [%rd191];
	// end inline asm
	cvt.u32.u64 	%r109, %rd188;
	add.s64 	%rd193, %rd189, 4096;
	// begin inline asm
	ld.global.nc.u64 %rd192, [%rd193];
	// end inline asm
	add.s64 	%rd195, %rd189, 4104;
	// begin inline asm
	ld.global.nc.u64 %rd322, [%rd195];
	// end inline asm
	cvt.u32.u64 	%r596, %rd192;
	add.s64 	%rd197, %rd189, 8192;
	// begin inline asm
	ld.global.nc.u64 %rd196, [%rd197];
	// end inline asm
	add.s64 	%rd199, %rd189, 8200;
	// begin inline asm
	ld.global.nc.u64 %rd323, [%rd199];
	// end inline asm
	cvt.u32.u64 	%r597, %rd196;
	add.s64 	%rd201, %rd189, 12288;
	// begin inline asm
	ld.global.nc.u64 %rd200, [%rd201];
	// end inline asm
	add.s64 	%rd203, %rd189, 12296;
	// begin inline asm
	ld.global.nc.u64 %rd324, [%rd203];
	// end inline asm
	cvt.u32.u64 	%r598, %rd200;
	add.s64 	%rd205, %rd189, 16384;
	// begin inline asm
	ld.global.nc.u64 %rd204, [%rd205];
	// end inline asm
	add.s64 	%rd207, %rd189, 16392;
	// begin inline asm
	ld.global.nc.u64 %rd342, [%rd207];
	// end inline asm
	cvt.u32.u64 	%r623, %rd204;
	setp.lt.s32 	%p3, %r109, %r596;
	@%p3 bra 	$L__BB3_123;
	setp.lt.s32 	%p4, %r596, %r109;
	setp.lt.s64 	%p5, %rd190, %rd322;
	or.pred  	%p6, %p4, %p5;
	selp.b32 	%r596, %r109, %r596, %p6;
	selp.b64 	%rd322, %rd190, %rd322, %p6;
$L__BB3_123:
	setp.lt.s32 	%p7, %r596, %r597;
	@%p7 bra 	$L__BB3_125;
	setp.lt.s32 	%p8, %r597, %r596;
	setp.lt.s64 	%p9, %rd322, %rd323;
	or.pred  	%p10, %p8, %p9;
	selp.b32 	%r597, %r596, %r597, %p10;
	selp.b64 	%rd323, %rd322, %rd323, %p10;
$L__BB3_125:
	setp.lt.s32 	%p11, %r597, %r598;
	@%p11 bra 	$L__BB3_127;
	setp.lt.s32 	%p12, %r598, %r597;
	setp.lt.s64 	%p13, %rd323, %rd324;
	or.pred  	%p14, %p12, %p13;
	selp.b32 	%r598, %r597, %r598, %p14;
	selp.b64 	%rd324, %rd323, %rd324, %p14;
$L__BB3_127:
	setp.lt.s32 	%p15, %r598, %r623;
	@%p15 bra 	$L__BB3_129;
	setp.lt.s32 	%p16, %r623, %r598;
	setp.lt.s64 	%p17, %rd324, %rd342;
	or.pred  	%p18, %p16, %p17;
	selp.b32 	%r623, %r598, %r623, %p18;
	selp.b64 	%rd342, %rd324, %rd342, %p18;
$L__BB3_129:
	setp.lt.u32 	%p19, %r215, 2560;
	mov.b32 	%r608, 1280;
	@%p19 bra 	$L__BB3_142;
	mov.b32 	%r600, 1280;
	mov.u32 	%r601, %r623;
	mov.u64 	%rd326, %rd342;
$L__BB3_131:
	add.s32 	%r218, %r600, %r108;
	mul.wide.u32 	%rd229, %r218, 16;
	add.s64 	%rd210, %rd186, %rd229;
	// begin inline asm
	ld.global.nc.u64 %rd209, [%rd210];
	// end inline asm
	add.s64 	%rd212, %rd210, 8;
	// begin inline asm
	ld.global.nc.u64 %rd327, [%rd212];
	// end inline asm
	cvt.u32.u64 	%r602, %rd209;
	add.s64 	%rd214, %rd210, 4096;
	// begin inline asm
	ld.global.nc.u64 %rd213, [%rd214];
	// end inline asm
	add.s64 	%rd216, %rd210, 4104;
	// begin inline asm
	ld.global.nc.u64 %rd328, [%rd216];
	// end inline asm
	cvt.u32.u64 	%r603, %rd213;
	add.s64 	%rd218, %rd210, 8192;
	// begin inline asm
	ld.global.nc.u64 %rd217, [%rd218];
	// end inline asm
	add.s64 	%rd220, %rd210, 8200;
	// begin inline asm
	ld.global.nc.u64 %rd329, [%rd220];
	// end inline asm
	cvt.u32.u64 	%r604, %rd217;
	add.s64 	%rd222, %rd210, 12288;
	// begin inline asm
	ld.global.nc.u64 %rd221, [%rd222];
	// end inline asm
	add.s64 	%rd224, %rd210, 12296;
	// begin inline asm
	ld.global.nc.u64 %rd330, [%rd224];
	// end inline asm
	cvt.u32.u64 	%r605, %rd221;
	add.s64 	%rd226, %rd210, 16384;
	// begin inline asm
	ld.global.nc.u64 %rd225, [%rd226];
	// end inline asm
	add.s64 	%rd228, %rd210, 16392;
	// begin inline asm
	ld.global.nc.u64 %rd342, [%rd228];
	// end inline asm
	cvt.u32.u64 	%r623, %rd225;
	setp.lt.s32 	%p20, %r601, %r602;
	@%p20 bra 	$L__BB3_133;
	setp.lt.s32 	%p21, %r602, %r601;
	setp.lt.s64 	%p22, %rd326, %rd327;
	or.pred  	%p23, %p21, %p22;
	selp.b32 	%r602, %r601, %r602, %p23;
	selp.b64 	%rd327, %rd326, %rd327, %p23;
$L__BB3_133:
	setp.lt.s32 	%p24, %r602, %r603;
	@%p24 bra 	$L__BB3_135;
	setp.lt.s32 	%p25, %r603, %r602;
	setp.lt.s64 	%p26, %rd327, %rd328;
	or.pred  	%p27, %p25, %p26;
	selp.b32 	%r603, %r602, %r603, %p27;
	selp.b64 	%rd328, %rd327, %rd328, %p27;
$L__BB3_135:
	setp.lt.s32 	%p28, %r603, %r604;
	@%p28 bra 	$L__BB3_137;
	setp.lt.s32 	%p29, %r604, %r603;
	setp.lt.s64 	%p30, %rd328, %rd329;
	or.pred  	%p31, %p29, %p30;
	selp.b32 	%r604, %r603, %r604, %p31;
	selp.b64 	%rd329, %rd328, %rd329, %p31;
$L__BB3_137:
	setp.lt.s32 	%p32, %r604, %r605;
	@%p32 bra 	$L__BB3_139;
	setp.lt.s32 	%p33, %r605, %r604;
	setp.lt.s64 	%p34, %rd329, %rd330;
	or.pred  	%p35, %p33, %p34;
	selp.b32 	%r605, %r604, %r605, %p35;
	selp.b64 	%rd330, %rd329, %rd330, %p35;
$L__BB3_139:
	setp.lt.s32 	%p36, %r605, %r623;
	@%p36 bra 	$L__BB3_141;
	setp.lt.s32 	%p37, %r623, %r605;
	setp.lt.s64 	%p38, %rd330, %rd342;
	or.pred  	%p39, %p37, %p38;
	selp.b32 	%r623, %r605, %r623, %p39;
	selp.b64 	%rd342, %rd330, %rd342, %p39;
$L__BB3_141:
	add.s32 	%r608, %r600, 1280;
	add.s32 	%r219, %r600, 2560;
	setp.le.s32 	%p40, %r219, %r215;
	mov.u32 	%r600, %r608;
	mov.u32 	%r601, %r623;
	mov.u64 	%rd326, %rd342;
	@%p40 bra 	$L__BB3_131;
$L__BB3_142:
	setp.le.s32 	%p41, %r215, %r608;
	@%p41 bra 	$L__BB3_165;
	sub.s32 	%r142, %r215, %r608;
	setp.ge.s32 	%p42, %r108, %r142;
	@%p42 bra 	$L__BB3_165;
	not.b32 	%r221, %r108;
	add.s32 	%r222, %r215, %r221;
	sub.s32 	%r143, %r222, %r608;
	and.b32  	%r223, %r143, 768;
	setp.eq.s32 	%p43, %r223, 768;
	mov.u32 	%r614, %r108;
	@%p43 bra 	$L__BB3_150;
	add.s32 	%r610, %r108, %r608;
	shr.u32 	%r224, %r143, 8;
	add.s32 	%r225, %r224, 1;
	and.b32  	%r226, %r225, 3;
	neg.s32 	%r609, %r226;
	mov.u32 	%r614, %r108;
$L__BB3_146:
	.pragma "nounroll";
	mov.u64 	%rd127, %rd342;
	mov.u32 	%r149, %r623;
	mul.wide.u32 	%rd235, %r610, 16;
	add.s64 	%rd232, %rd186, %rd235;
	// begin inline asm
	ld.global.nc.u64 %rd231, [%rd232];
	// end inline asm
	add.s64 	%rd234, %rd232, 8;
	// begin inline asm
	ld.global.nc.u64 %rd233, [%rd234];
	// end inline asm
	cvt.u32.u64 	%r150, %rd231;
	setp.lt.s32 	%p44, %r149, %r150;
	mov.u32 	%r623, %r150;
	mov.u64 	%rd342, %rd233;
	@%p44 bra 	$L__BB3_149;
	setp.lt.s32 	%p45, %r150, %r149;
	mov.u32 	%r623, %r149;
	mov.u64 	%rd342, %rd127;
	@%p45 bra 	$L__BB3_149;
	setp.lt.s64 	%p46, %rd127, %rd233;
	selp.b32 	%r623, %r149, %r150, %p46;
	min.s64 	%rd342, %rd127, %rd233;
$L__BB3_149:
	add.s32 	%r614, %r614, 256;
	add.s32 	%r610, %r610, 256;
	add.s32 	%r609, %r609, 1;
	setp.ne.s32 	%p47, %r609, 0;
	@%p47 bra 	$L__BB3_146;
$L__BB3_150:
	setp.lt.u32 	%p48, %r143, 768;
	@%p48 bra 	$L__BB3_165;
	cvt.u64.u32 	%rd236, %r614;
	cvt.u64.u32 	%rd237, %r608;
	add.s64 	%rd238, %rd236, %rd237;
	shl.b64 	%rd239, %rd238, 4;
	add.s64 	%rd240, %rd239, %rd186;
	add.s64 	%rd337, %rd240, 12296;
	add.s32 	%r617, %r614, %r608;
$L__BB3_152:
	mul.wide.u32 	%rd245, %r617, 16;
	add.s64 	%rd242, %rd186, %rd245;
	// begin inline asm
	ld.global.nc.u64 %rd241, [%rd242];
	// end inline asm
	add.s64 	%rd244, %rd242, 8;
	// begin inline asm
	ld.global.nc.u64 %rd243, [%rd244];
	// end inline asm
	cvt.u32.u64 	%r163, %rd241;
	setp.lt.s32 	%p49, %r623, %r163;
	mov.u32 	%r620, %r163;
	mov.u64 	%rd339, %rd243;
	@%p49 bra 	$L__BB3_155;
	setp.lt.s32 	%p50, %r163, %r623;
	mov.u32 	%r620, %r623;
	mov.u64 	%rd339, %rd342;
	@%p50 bra 	$L__BB3_155;
	setp.lt.s64 	%p51, %rd342, %rd243;
	selp.b32 	%r620, %r623, %r163, %p51;
	min.s64 	%rd339, %rd342, %rd243;
$L__BB3_155:
	add.s64 	%rd247, %rd337, -8200;
	// begin inline asm
	ld.global.nc.u64 %rd246, [%rd247];
	// end inline asm
	add.s64 	%rd249, %rd337, -8192;
	// begin inline asm
	ld.global.nc.u64 %rd248, [%rd249];
	// end inline asm
	cvt.u32.u64 	%r166, %rd246;
	setp.lt.s32 	%p52, %r620, %r166;
	mov.u32 	%r621, %r166;
	mov.u64 	%rd340, %rd248;
	@%p52 bra 	$L__BB3_158;
	setp.lt.s32 	%p53, %r166, %r620;
	mov.u32 	%r621, %r620;
	mov.u64 	%rd340, %rd339;
	@%p53 bra 	$L__BB3_158;
	setp.lt.s64 	%p54, %rd339, %rd248;
	selp.b32 	%r621, %r620, %r166, %p54;
	min.s64 	%rd340, %rd339, %rd248;
$L__BB3_158:
	add.s64 	%rd251, %rd337, -4104;
	// begin inline asm
	ld.global.nc.u64 %rd250, [%rd251];
	// end inline asm
	add.s64 	%rd253, %rd337, -4096;
	// begin inline asm
	ld.global.nc.u64 %rd252, [%rd253];
	// end inline asm
	cvt.u32.u64 	%r169, %rd250;
	setp.lt.s32 	%p55, %r621, %r169;
	mov.u32 	%r622, %r169;
	mov.u64 	%rd341, %rd252;
	@%p55 bra 	$L__BB3_161;
	setp.lt.s32 	%p56, %r169, %r621;
	mov.u32 	%r622, %r621;
	mov.u64 	%rd341, %rd340;
	@%p56 bra 	$L__BB3_161;
	setp.lt.s64 	%p57, %rd340, %rd252;
	selp.b32 	%r622, %r621, %r169, %p57;
	min.s64 	%rd341, %rd340, %rd252;
$L__BB3_161:
	add.s64 	%rd255, %rd337, -8;
	// begin inline asm
	ld.global.nc.u64 %rd254, [%rd255];
	// end inline asm
	// begin inline asm
	ld.global.nc.u64 %rd256, [%rd337];
	// end inline asm
	cvt.u32.u64 	%r172, %rd254;
	setp.lt.s32 	%p58, %r622, %r172;
	mov.u32 	%r623, %r172;
	mov.u64 	%rd342, %rd256;
	@%p58 bra 	$L__BB3_164;
	setp.lt.s32 	%p59, %r172, %r622;
	mov.u32 	%r623, %r622;
	mov.u64 	%rd342, %rd341;
	@%p59 bra 	$L__BB3_164;
	setp.lt.s64 	%p60, %rd341, %rd256;
	selp.b32 	%r623, %r622, %r172, %p60;
	min.s64 	%rd342, %rd341, %rd256;
$L__BB3_164:
	add.s32 	%r614, %r614, 1024;
	add.s64 	%rd337, %rd337, 16384;
	add.s32 	%r617, %r617, 1024;
	setp.lt.s32 	%p61, %r614, %r142;
	@%p61 bra 	$L__BB3_152;
$L__BB3_165:
	// begin inline asm
	mov.u32 %r227, %laneid;
	// end inline asm
	mov.b32 	%r245, 1;
	mov.b32 	%r246, 31;
	mov.b32 	%r247, -1;
	// begin inline asm
	shfl.sync.down.b32 %r228, %r623, %r245, %r246, %r247;
	// end inline asm
	// begin inline asm
	shfl.sync.down.b32 %r233, %r234, %r245, %r246, %r247;
	// end inline asm
	mov.b64 	{%r239, %r244}, %rd342;
	// begin inline asm
	shfl.sync.down.b32 %r238, %r239, %r245, %r246, %r247;
	// end inline asm
	// begin inline asm
	shfl.sync.down.b32 %r243, %r244, %r245, %r246, %r247;
	// end inline asm
	mov.b64 	%rd150, {%r238, %r243};
	setp.gt.s32 	%p62, %r227, 30;
	mov.u32 	%r625, %r623;
	mov.u64 	%rd344, %rd342;
	@%p62 bra 	$L__BB3_169;
	setp.lt.s32 	%p63, %r623, %r228;
	mov.u32 	%r625, %r228;
	mov.u64 	%rd344, %rd150;
	@%p63 bra 	$L__BB3_169;
	setp.lt.s32 	%p64, %r228, %r623;
	mov.u32 	%r625, %r623;
	mov.u64 	%rd344, %rd342;
	@%p64 bra 	$L__BB3_169;
	setp.lt.s64 	%p65, %rd342, %rd150;
	selp.b32 	%r625, %r623, %r228, %p65;
	min.s64 	%rd344, %rd342, %rd150;
$L__BB3_169:
	mov.b32 	%r265, 2;
	mov.b32 	%r266, 31;
	mov.b32 	%r267, -1;
	// begin inline asm
	shfl.sync.down.b32 %r248, %r625, %r265, %r266, %r267;
	// end inline asm
	// begin inline asm
	shfl.sync.down.b32 %r253, %r254, %r265, %r266, %r267;
	// end inline asm
	mov.b64 	{%r259, %r264}, %rd344;
	// begin inline asm
	shfl.sync.down.b32 %r258, %r259, %r265, %r266, %r267;
	// end inline asm
	// begin inline asm
	shfl.sync.down.b32 %r263, %r264, %r265, %r266, %r267;
	// end inline asm
	mov.b64 	%rd153, {%r258, %r263};
	setp.gt.s32 	%p66, %r227, 29;
	mov.u32 	%r626, %r625;
	mov.u64 	%rd345, %rd344;
	@%p66 bra 	$L__BB3_173;
	setp.lt.s32 	%p67, %r625, %r248;
	mov.u32 	%r626, %r248;
	mov.u64 	%rd345, %rd153;
	@%p67 bra 	$L__BB3_173;
	setp.lt.s32 	%p68, %r248, %r625;
	mov.u32 	%r626, %r625;
	mov.u64 	%rd345, %rd344;
	@%p68 bra 	$L__BB3_173;
	setp.lt.s64 	%p69, %rd344, %rd153;
	selp.b32 	%r626, %r625, %r248, %p69;
	min.s64 	%rd345, %rd344, %rd153;
$L__BB3_173:
	mov.b32 	%r285, 4;
	mov.b32 	%r286, 31;
	mov.b32 	%r287, -1;
	// begin inline asm
	shfl.sync.down.b32 %r268, %r626, %r285, %r286, %r287;
	// end inline asm
	// begin inline asm
	shfl.sync.down.b32 %r273, %r274, %r285, %r286, %r287;
	// end inline asm
	mov.b64 	{%r279, %r284}, %rd345;
	// begin inline asm
	shfl.sync.down.b32 %r278, %r279, %r285, %r286, %r287;
	// end inline asm
	// begin inline asm
	shfl.sync.down.b32 %r283, %r284, %r285, %r286, %r287;
	// end inline asm
	mov.b64 	%rd156, {%r278, %r283};
	setp.gt.s32 	%p70, %r227, 27;
	mov.u32 	%r627, %r626;
	mov.u64 	%rd346, %rd345;
	@%p70 bra 	$L__BB3_177;
	setp.lt.s32 	%p71, %r626, %r268;
	mov.u32 	%r627, %r268;
	mov.u64 	%rd346, %rd156;
	@%p71 bra 	$L__BB3_177;
	setp.lt.s32 	%p72, %r268, %r626;
	mov.u32 	%r627, %r626;
	mov.u64 	%rd346, %rd345;
	@%p72 bra 	$L__BB3_177;
	setp.lt.s64 	%p73, %rd345, %rd156;
	selp.b32 	%r627, %r626, %r268, %p73;
	min.s64 	%rd346, %rd345, %rd156;
$L__BB3_177:
	mov.b32 	%r305, 8;
	mov.b32 	%r306, 31;
	mov.b32 	%r307, -1;
	// begin inline asm
	shfl.sync.down.b32 %r288, %r627, %r305, %r306, %r307;
	// end inline asm
	// begin inline asm
	shfl.sync.down.b32 %r293, %r294, %r305, %r306, %r307;
	// end inline asm
	mov.b64 	{%r299, %r304}, %rd346;
	// begin inline asm
	shfl.sync.down.b32 %r298, %r299, %r305, %r306, %r307;
	// end inline asm
	// begin inline asm
	shfl.sync.down.b32 %r303, %r304, %r305, %r306, %r307;
	// end inline asm
	mov.b64 	%rd159, {%r298, %r303};
	setp.gt.s32 	%p74, %r227, 23;
	mov.u32 	%r628, %r627;
	mov.u64 	%rd347, %rd346;
	@%p74 bra 	$L__BB3_181;
	setp.lt.s32 	%p75, %r627, %r288;
	mov.u32 	%r628, %r288;
	mov.u64 	%rd347, %rd159;
	@%p75 bra 	$L__BB3_181;
	setp.lt.s32 	%p76, %r288, %r627;
	mov.u32 	%r628, %r627;
	mov.u64 	%rd347, %rd346;
	@%p76 bra 	$L__BB3_181;
	setp.lt.s64 	%p77, %rd346, %rd159;
	selp.b32 	%r628, %r627, %r288, %p77;
	min.s64 	%rd347, %rd346, %rd159;
$L__BB3_181:
	mov.b32 	%r325, 16;
	mov.b32 	%r326, 31;
	mov.b32 	%r327, -1;
	// begin inline asm
	shfl.sync.down.b32 %r308, %r628, %r325, %r326, %r327;
	// end inline asm
	// begin inline asm
	shfl.sync.down.b32 %r313, %r314, %r325, %r326, %r327;
	// end inline asm
	mov.b64 	{%r319, %r324}, %rd347;
	// begin inline asm
	shfl.sync.down.b32 %r318, %r319, %r325, %r326, %r327;
	// end inline asm
	// begin inline asm
	shfl.sync.down.b32 %r323, %r324, %r325, %r326, %r327;
	// end inline asm
	mov.b64 	%rd162, {%r318, %r323};
	setp.gt.s32 	%p78, %r227, 15;
	mov.u32 	%r636, %r628;
	mov.u64 	%rd355, %rd347;
	@%p78 bra 	$L__BB3_185;
	setp.lt.s32 	%p79, %r628, %r308;
	mov.u32 	%r636, %r308;
	mov.u64 	%rd355, %rd162;
	@%p79 bra 	$L__BB3_185;
	setp.lt.s32 	%p80, %r308, %r628;
	mov.u32 	%r636, %r628;
	mov.u64 	%rd355, %rd347;
	@%p80 bra 	$L__BB3_185;
	setp.lt.s64 	%p81, %rd347, %rd162;
	selp.b32 	%r636, %r628, %r308, %p81;
	min.s64 	%rd355, %rd347, %rd162;
$L__BB3_185:
	setp.ne.s32 	%p82, %r227, 0;
	@%p82 bra 	$L__BB3_187;
	shr.u32 	%r328, %r108, 1;
	and.b32  	%r329, %r328, 496;
	mov.u32 	%r330, _ZN6thrust24THRUST_300001_SM_1000_NS8cuda_cub4core6detail5shmemE;
	add.s32 	%r331, %r330, %r329;
	st.shared.u32 	[%r331+8], %r636;
	st.shared.u64 	[%r331+16], %rd355;
$L__BB3_187:
	bar.sync 	0;
	setp.ne.s32 	%p83, %r108, 0;
	@%p83 bra 	$L__BB3_209;
	ld.shared.u32 	%r194, [_ZN6thrust24THRUST_300001_SM_1000_NS8cuda_cub4core6detail5shmemE+24];
	ld.shared.u64 	%rd165, [_ZN6thrust24THRUST_300001_SM_1000_NS8cuda_cub4core6detail5shmemE+32];
	setp.lt.s32 	%p84, %r636, %r194;
	mov.u32 	%r630, %r194;
	mov.u64 	%rd349, %rd165;
	@%p84 bra 	$L__BB3_191;
	setp.lt.s32 	%p85, %r194, %r636;
	mov.u32 	%r630, %r636;
	mov.u64 	%rd349, %rd355;
	@%p85 bra 	$L__BB3_191;
	setp.lt.s64 	%p86, %rd355, %rd165;
	selp.b32 	%r630, %r636, %r194, %p86;
	min.s64 	%rd349, %rd355, %rd165;
$L__BB3_191:
	ld.shared.u32 	%r197, [_ZN6thrust24THRUST_300001_SM_1000_NS8cuda_cub4core6detail5shmemE+40];
	ld.shared.u64 	%rd168, [_ZN6thrust24THRUST_300001_SM_1000_NS8cuda_cub4core6detail5shmemE+48];
	setp.lt.s32 	%p87, %r630, %r197;
	mov.u32 	%r631, %r197;
	mov.u64 	%rd350, %rd168;
	@%p87 bra 	$L__BB3_194;
	setp.lt.s32 	%p88, %r197, %r630;
	mov.u32 	%r631, %r630;
	mov.u64 	%rd350, %rd349;
	@%p88 bra 	$L__BB3_194;
	setp.lt.s64 	%p89, %rd349, %rd168;
	selp.b32 	%r631, %r630, %r197, %p89;
	min.s64 	%rd350, %rd349, %rd168;
$L__BB3_194:
	ld.shared.u32 	%r200, [_ZN6thrust24THRUST_300001_SM_1000_NS8cuda_cub4core6detail5shmemE+56];
	ld.shared.u64 	%rd171, [_ZN6thrust24THRUST_300001_SM_1000_NS8cuda_cub4core6detail5shmemE+64];
	setp.lt.s32 	%p90, %r631, %r200;
	mov.u32 	%r632, %r200;
	mov.u64 	%rd351, %rd171;
	@%p90 bra 	$L__BB3_197;
	setp.lt.s32 	%p91, %r200, %r631;
	mov.u32 	%r632, %r631;
	mov.u64 	%rd351, %rd350;
	@%p91 bra 	$L__BB3_197;
	setp.lt.s64 	%p92, %rd350, %rd171;
	selp.b32 	%r632, %r631, %r200, %p92;
	min.s64 	%rd351, %rd350, %rd171;
$L__BB3_197:
	ld.shared.u32 	%r203, [_ZN6thrust24THRUST_300001_SM_1000_NS8cuda_cub4core6detail5shmemE+72];
	ld.shared.u64 	%rd174, [_ZN6thrust24THRUST_300001_SM_1000_NS8cuda_cub4core6detail5shmemE+80];
	setp.lt.s32 	%p93, %r632, %r203;
	mov.u32 	%r633, %r203;
	mov.u64 	%rd352, %rd174;
	@%p93 bra 	$L__BB3_200;
	setp.lt.s32 	%p94, %r203, %r632;
	mov.u32 	%r633, %r632;
	mov.u64 	%rd352, %rd351;
	@%p94 bra 	$L__BB3_200;
	setp.lt.s64 	%p95, %rd351, %rd174;
	selp.b32 	%r633, %r632, %r203, %p95;
	min.s64 	%rd352, %rd351, %rd174;
$L__BB3_200:
	ld.shared.u32 	%r206, [_ZN6thrust24THRUST_300001_SM_1000_NS8cuda_cub4core6detail5shmemE+88];
	ld.shared.u64 	%rd177, [_ZN6thrust24THRUST_300001_SM_1000_NS8cuda_cub4core6detail5shmemE+96];
	setp.lt.s32 	%p96, %r633, %r206;
	mov.u32 	%r634, %r206;
	mov.u64 	%rd353, %rd177;
	@%p96 bra 	$L__BB3_203;
	setp.lt.s32 	%p97, %r206, %r633;
	mov.u32 	%r634, %r633;
	mov.u64 	%rd353, %rd352;
	@%p97 bra 	$L__BB3_203;
	setp.lt.s64 	%p98, %rd352, %rd177;
	selp.b32 	%r634, %r633, %r206, %p98;
	min.s64 	%rd353, %rd352, %rd177;
$L__BB3_203:
	ld.shared.u32 	%r209, [_ZN6thrust24THRUST_300001_SM_1000_NS8cuda_cub4core6detail5shmemE+104];
	ld.shared.u64 	%rd180, [_ZN6thrust24THRUST_300001_SM_1000_NS8cuda_cub4core6detail5shmemE+112];
	setp.lt.s32 	%p99, %r634, %r209;
	mov.u32 	%r635, %r209;
	mov.u64 	%rd354, %rd180;
	@%p99 bra 	$L__BB3_206;
	setp.lt.s32 	%p100, %r209, %r634;
	mov.u32 	%r635, %r634;
	mov.u64 	%rd354, %rd353;
	@%p100 bra 	$L__BB3_206;
	setp.lt.s64 	%p101, %rd353, %rd180;
	selp.b32 	%r635, %r634, %r209, %p101;
	min.s64 	%rd354, %rd353, %rd180;
$L__BB3_206:
	ld.shared.u32 	%r212, [_ZN6thrust24THRUST_300001_SM_1000_NS8cuda_cub4core6detail5shmemE+120];
	ld.shared.u64 	%rd183, [_ZN6thrust24THRUST_300001_SM_1000_NS8cuda_cub4core6detail5shmemE+128];
	setp.lt.s32 	%p102, %r635, %r212;
	mov.u32 	%r636, %r212;
	mov.u64 	%rd355, %rd183;
	@%p102 bra 	$L__BB3_209;
	setp.lt.s32 	%p103, %r212, %r635;
	mov.u32 	%r636, %r635;
	mov.u64 	%rd355, %rd354;
	@%p103 bra 	$L__BB3_209;
	setp.lt.s64 	%p104, %rd354, %rd183;
	selp.b32 	%r636, %r635, %r212, %p104;
	min.s64 	%rd355, %rd354, %rd183;
$L__BB3_209:
	mov.u32 	%r557, %tid.x;
	setp.ne.s32 	%p221, %r557, 0;
	@%p221 bra 	$L__BB3_211;
	cvta.to.global.u64 	%rd287, %rd187;
	st.global.u32 	[%rd287], %r636;
	st.global.u64 	[%rd287+8], %rd355;
$L__BB3_211:
	ret;

}
	// .globl	_ZN6thrust24THRUST_300001_SM_1000_NS8cuda_cub4core6detail13_kernel_agentINS1_8__reduce11ReduceAgentINS0_12zip_iteratorIN4cuda3std3__45tupleIJNS0_6detail15normal_iteratorINS0_10device_ptrIiEEEENS0_17counting_iteratorIlNS0_11use_defaultESI_SI_EEEEEEEPNSB_IJilEEESM_lNS1_9__extrema9arg_max_fIilNSA_4lessIiEEEEEEJSL_SN_lSS_EEEvDpT0_
.visible .entry _ZN6thrust24THRUST_300001_SM_1000_NS8cuda_cub4core6detail13_kernel_agentINS1_8__reduce11ReduceAgentINS0_12zip_iteratorIN4cuda3std3__45tupleIJNS0_6detail15normal_iteratorINS0_10device_ptrIiEEEENS0_17counting_iteratorIlNS0_11use_defaultESI_SI_EEEEEEEPNSB_IJilEEESM_lNS1_9__extrema9arg_max_fIilNSA_4lessIiEEEEEEJSL_SN_lSS_EEEvDpT0_(
	.param .align 8 .b8 _ZN6thrust24THRUST_300001_SM_1000_NS8cuda_cub4core6detail13_kernel_agentINS1_8__reduce11ReduceAgentINS0_12zip_iteratorIN4cuda3std3__45tupleIJNS0_6detail15normal_iteratorINS0_10device_ptrIiEEEENS0_17counting_iteratorIlNS0_11use_defaultESI_SI_EEEEEEEPNSB_IJilEEESM_lNS1_9__extrema9arg_max_fIilNSA_4lessIiEEEEEEJSL_SN_lSS_EEEvDpT0__param_0[16],
	.param .u64 .ptr .align 1 _ZN6thrust24THRUST_300001_SM_1000_NS8cuda_cub4core6detail13_kernel_agentINS1_8__reduce11ReduceAgentINS0_12zip_iteratorIN4cuda3std3__45tupleIJNS0_6detail15normal_iteratorINS0_10device_ptrIiEEEENS0_17counting_iteratorIlNS0_11use_defaultESI_SI_EEEEEEEPNSB_IJilEEESM_lNS1_9__extrema9arg_max_fIilNSA_4lessIiEEEEEEJSL_SN_lSS_EEEvDpT0__param_1,
	.param .u64 _ZN6thrust24THRUST_300001_SM_1000_NS8cuda_cub4core6detail13_kernel_agentINS1_8__reduce11ReduceAgentINS0_12zip_iteratorIN4cuda3std3__45tupleIJNS0_6detail15normal_iteratorINS0_10device_ptrIiEEEENS0_17counting_iteratorIlNS0_11use_defaultESI_SI_EEEEEEEPNSB_IJilEEESM_lNS1_9__extrema9arg_max_fIilNSA_4lessIiEEEEEEJSL_SN_lSS_EEEvDpT0__param_2,
	.param .align 1 .b8 _ZN6thrust24THRUST_300001_SM_1000_NS8cuda_cub4core6detail13_kernel_agentINS1_8__reduce11ReduceAgentINS0_12zip_iteratorIN4cuda3std3__45tupleIJNS0_6detail15normal_iteratorINS0_10device_ptrIiEEEENS0_17counting_iteratorIlNS0_11use_defaultESI_SI_EEEEEEEPNSB_IJilEEESM_lNS1_9__extrema9arg_max_fIilNSA_4lessIiEEEEEEJSL_SN_lSS_EEEvDpT0__param_3[1]
)
.maxntid 256
{
	.reg .pred 	%p<213>;
	.reg .b32 	%r<632>;
	.reg .b64 	%rd<307>;

	ld.param.u64 	%rd192, [_ZN6thrust24THRUST_300001_SM_1000_NS8cuda_cub4core6detail13_kernel_agentINS1_8__reduce11ReduceAgentINS0_12zip_iteratorIN4cuda3std3__45tupleIJNS0_6detail15normal_iteratorINS0_10device_ptrIiEEEENS0_17counting_iteratorIlNS0_11use_defaultESI_SI_EEEEEEEPNSB_IJilEEESM_lNS1_9__extrema9arg_max_fIilNSA_4lessIiEEEEEEJSL_SN_lSS_EEEvDpT0__param_0+8];
	ld.param.u64 	%rd191, [_ZN6thrust24THRUST_300001_SM_1000_NS8cuda_cub4core6detail13_kernel_agentINS1_8__reduce11ReduceAgentINS0_12zip_iteratorIN4cuda3std3__45tupleIJNS0_6detail15normal_iteratorINS0_10device_ptrIiEEEENS0_17counting_iteratorIlNS0_11use_defaultESI_SI_EEEEEEEPNSB_IJilEEESM_lNS1_9__extrema9arg_max_fIilNSA_4lessIiEEEEEEJSL_SN_lSS_EEEvDpT0__param_0];
	ld.param.u64 	%rd194, [_ZN6thrust24THRUST_300001_SM_1000_NS8cuda_cub4core6detail13_kernel_agentINS1_8__reduce11ReduceAgentINS0_12zip_iteratorIN4cuda3std3__45tupleIJNS0_6detail15normal_iteratorINS0_10device_ptrIiEEEENS0_17counting_iteratorIlNS0_11use_defaultESI_SI_EEEEEEEPNSB_IJilEEESM_lNS1_9__extrema9arg_max_fIilNSA_4lessIiEEEEEEJSL_SN_lSS_EEEvDpT0__param_2];
	setp.eq.s64 	%p1, %rd194, 0;
	@%p1 bra 	$L__BB4_206;
	cvta.to.global.u64 	%rd1, %rd191;
	setp.gt.s64 	%p2, %rd194, 1279;
	@%p2 bra 	$L__BB4_122;
	cvt.u32.u64 	%r1, %rd194;
	mov.u32 	%r2, %tid.x;
	setp.ge.s32 	%p96, %r2, %r1;
	mov.b32 	%r574, 0;
	mov.b64 	%rd249, 0;
	mov.u32 	%r566, %r2;
	@%p96 bra 	$L__BB4_4;
	cvt.u64.u32 	%rd225, %r2;
	mul.wide.u32 	%rd226, %r2, 4;
	add.s64 	%rd227, %rd1, %rd226;
	add.s64 	%rd249, %rd192, %rd225;
	ld.global.u32 	%r574, [%rd227];
	add.s32 	%r566, %r2, 256;
$L__BB4_4:
	setp.ge.s32 	%p97, %r566, %r1;
	@%p97 bra 	$L__BB4_26;
	not.b32 	%r332, %r566;
	add.s32 	%r7, %r332, %r1;
	and.b32  	%r333, %r7, 768;
	setp.eq.s32 	%p98, %r333, 768;
	@%p98 bra 	$L__BB4_11;
	cvt.u64.u32 	%rd229, %r566;
	add.s64 	%rd240, %rd192, %rd229;
	mul.wide.u32 	%rd230, %r566, 4;
	add.s64 	%rd239, %rd1, %rd230;
	shr.u32 	%r334, %r7, 8;
	add.s32 	%r335, %r334, 1;
	and.b32  	%r336, %r335, 3;
	neg.s32 	%r562, %r336;
$L__BB4_7:
	.pragma "nounroll";
	mov.u64 	%rd9, %rd249;
	mov.u32 	%r11, %r574;
	ld.global.u32 	%r12, [%rd239];
	setp.lt.s32 	%p99, %r11, %r12;
	mov.u64 	%rd249, %rd240;
	mov.u32 	%r574, %r12;
	@%p99 bra 	$L__BB4_10;
	setp.lt.s32 	%p100, %r12, %r11;
	mov.u64 	%rd249, %rd9;
	mov.u32 	%r574, %r11;
	@%p100 bra 	$L__BB4_10;
	setp.lt.s64 	%p101, %rd9, %rd240;
	min.s64 	%rd249, %rd9, %rd240;
	selp.b32 	%r574, %r11, %r12, %p101;
$L__BB4_10:
	add.s32 	%r566, %r566, 256;
	add.s64 	%rd240, %rd240, 256;
	add.s64 	%rd239, %rd239, 1024;
	add.s32 	%r562, %r562, 1;
	setp.ne.s32 	%p102, %r562, 0;
	@%p102 bra 	$L__BB4_7;
$L__BB4_11:
	setp.lt.u32 	%p103, %r7, 768;
	@%p103 bra 	$L__BB4_26;
	add.s32 	%r569, %r566, 512;
$L__BB4_13:
	mov.u32 	%r21, %r569;
	add.s32 	%r337, %r21, -512;
	cvt.s64.s32 	%rd231, %r337;
	mul.wide.s32 	%rd232, %r337, 4;
	add.s64 	%rd17, %rd1, %rd232;
	add.s64 	%rd18, %rd192, %rd231;
	ld.global.u32 	%r23, [%rd17];
	setp.lt.s32 	%p104, %r574, %r23;
	mov.u64 	%rd246, %rd18;
	mov.u32 	%r571, %r23;
	@%p104 bra 	$L__BB4_16;
	setp.lt.s32 	%p105, %r23, %r574;
	mov.u64 	%rd246, %rd249;
	mov.u32 	%r571, %r574;
	@%p105 bra 	$L__BB4_16;
	setp.lt.s64 	%p106, %rd249, %rd18;
	min.s64 	%rd246, %rd249, %rd18;
	selp.b32 	%r571, %r574, %r23, %p106;
$L__BB4_16:
	add.s32 	%r338, %r21, -256;
	cvt.s64.s32 	%rd233, %r338;
	add.s64 	%rd21, %rd192, %rd233;
	ld.global.u32 	%r26, [%rd17+1024];
	setp.lt.s32 	%p107, %r571, %r26;
	mov.u64 	%rd247, %rd21;
	mov.u32 	%r572, %r26;
	@%p107 bra 	$L__BB4_19;
	setp.lt.s32 	%p108, %r26, %r571;
	mov.u64 	%rd247, %rd246;
	mov.u32 	%r572, %r571;
	@%p108 bra 	$L__BB4_19;
	setp.lt.s64 	%p109, %rd246, %rd21;
	min.s64 	%rd247, %rd246, %rd21;
	selp.b32 	%r572, %r571, %r26, %p109;
$L__BB4_19:
	cvt.s64.s32 	%rd234, %r21;
	add.s64 	%rd24, %rd192, %rd234;
	ld.global.u32 	%r29, [%rd17+2048];
	setp.lt.s32 	%p110, %r572, %r29;
	mov.u64 	%rd248, %rd24;
	mov.u32 	%r573, %r29;
	@%p110 bra 	$L__BB4_22;
	setp.lt.s32 	%p111, %r29, %r572;
	mov.u64 	%rd248, %rd247;
	mov.u32 	%r573, %r572;
	@%p111 bra 	$L__BB4_22;
	setp.lt.s64 	%p112, %rd247, %rd24;
	min.s64 	%rd248, %rd247, %rd24;
	selp.b32 	%r573, %r572, %r29, %p112;
$L__BB4_22:
	add.s32 	%r339, %r21, 256;
	cvt.s64.s32 	%rd235, %r339;
	add.s64 	%rd27, %rd192, %rd235;
	ld.global.u32 	%r32, [%rd17+3072];
	setp.lt.s32 	%p113, %r573, %r32;
	mov.u64 	%rd249, %rd27;
	mov.u32 	%r574, %r32;
	@%p113 bra 	$L__BB4_25;
	setp.lt.s32 	%p114, %r32, %r573;
	mov.u64 	%rd249, %rd248;
	mov.u32 	%r574, %r573;
	@%p114 bra 	$L__BB4_25;
	setp.lt.s64 	%p115, %rd248, %rd27;
	min.s64 	%rd249, %rd248, %rd27;
	selp.b32 	%r574, %r573, %r32, %p115;
$L__BB4_25:
	add.s32 	%r569, %r21, 1024;
	add.s32 	%r340, %r21, 512;
	setp.lt.s32 	%p116, %r340, %r1;
	@%p116 bra 	$L__BB4_13;
$L__BB4_26:
	setp.lt.s32 	%p117, %r1, 256;
	@%p117 bra 	$L__BB4_71;
	// begin inline asm
	mov.u32 %r454, %laneid;
	// end inline asm
	mov.b32 	%r472, 1;
	mov.b32 	%r473, 31;
	mov.b32 	%r474, -1;
	// begin inline asm
	shfl.sync.down.b32 %r455, %r574, %r472, %r473, %r474;
	// end inline asm
	// begin inline asm
	shfl.sync.down.b32 %r460, %r461, %r472, %r473, %r474;
	// end inline asm
	mov.b64 	{%r466, %r471}, %rd249;
	// begin inline asm
	shfl.sync.down.b32 %r465, %r466, %r472, %r473, %r474;
	// end inline asm
	// begin inline asm
	shfl.sync.down.b32 %r470, %r471, %r472, %r473, %r474;
	// end inline asm
	mov.b64 	%rd31, {%r465, %r470};
	setp.gt.s32 	%p169, %r454, 30;
	mov.u64 	%rd251, %rd249;
	mov.u32 	%r576, %r574;
	@%p169 bra 	$L__BB4_31;
	setp.lt.s32 	%p170, %r574, %r455;
	mov.u64 	%rd251, %rd31;
	mov.u32 	%r576, %r455;
	@%p170 bra 	$L__BB4_31;
	setp.lt.s32 	%p171, %r455, %r574;
	mov.u64 	%rd251, %rd249;
	mov.u32 	%r576, %r574;
	@%p171 bra 	$L__BB4_31;
	setp.lt.s64 	%p172, %rd249, %rd31;
	min.s64 	%rd251, %rd249, %rd31;
	selp.b32 	%r576, %r574, %r455, %p172;
$L__BB4_31:
	mov.b32 	%r492, 2;
	mov.b32 	%r493, 31;
	mov.b32 	%r494, -1;
	// begin inline asm
	shfl.sync.down.b32 %r475, %r576, %r492, %r493, %r494;
	// end inline asm
	// begin inline asm
	shfl.sync.down.b32 %r480, %r481, %r492, %r493, %r494;
	// end inline asm
	mov.b64 	{%r486, %r491}, %rd251;
	// begin inline asm
	shfl.sync.down.b32 %r485, %r486, %r492, %r493, %r494;
	// end inline asm
	// begin inline asm
	shfl.sync.down.b32 %r490, %r491, %r492, %r493, %r494;
	// end inline asm
	mov.b64 	%rd34, {%r485, %r490};
	setp.gt.s32 	%p173, %r454, 29;
	mov.u64 	%rd252, %rd251;
	mov.u32 	%r577, %r576;
	@%p173 bra 	$L__BB4_35;
	setp.lt.s32 	%p174, %r576, %r475;
	mov.u64 	%rd252, %rd34;
	mov.u32 	%r577, %r475;
	@%p174 bra 	$L__BB4_35;
	setp.lt.s32 	%p175, %r475, %r576;
	mov.u64 	%rd252, %rd251;
	mov.u32 	%r577, %r576;
	@%p175 bra 	$L__BB4_35;
	setp.lt.s64 	%p176, %rd251, %rd34;
	min.s64 	%rd252, %rd251, %rd34;
	selp.b32 	%r577, %r576, %r475, %p176;
$L__BB4_35:
	mov.b32 	%r512, 4;
	mov.b32 	%r513, 31;
	mov.b32 	%r514, -1;
	// begin inline asm
	shfl.sync.down.b32 %r495, %r577, %r512, %r513, %r514;
	// end inline asm
	// begin inline asm
	shfl.sync.down.b32 %r500, %r501, %r512, %r513, %r514;
	// end inline asm
	mov.b64 	{%r506, %r511}, %rd252;
	// begin inline asm
	shfl.sync.down.b32 %r505, %r506, %r512, %r513, %r514;
	// end inline asm
	// begin inline asm
	shfl.sync.down.b32 %r510, %r511, %r512, %r513, %r514;
	// end inline asm
	mov.b64 	%rd37, {%r505, %r510};
	setp.gt.s32 	%p177, %r454, 27;
	mov.u64 	%rd253, %rd252;
	mov.u32 	%r578, %r577;
	@%p177 bra 	$L__BB4_39;
	setp.lt.s32 	%p178, %r577, %r495;
	mov.u64 	%rd253, %rd37;
	mov.u32 	%r578, %r495;
	@%p178 bra 	$L__BB4_39;
	setp.lt.s32 	%p179, %r495, %r577;
	mov.u64 	%rd253, %rd252;
	mov.u32 	%r578, %r577;
	@%p179 bra 	$L__BB4_39;
	setp.lt.s64 	%p180, %rd252, %rd37;
	min.s64 	%rd253, %rd252, %rd37;
	selp.b32 	%r578, %r577, %r495, %p180;
$L__BB4_39:
	mov.b32 	%r532, 8;
	mov.b32 	%r533, 31;
	mov.b32 	%r534, -1;
	// begin inline asm
	shfl.sync.down.b32 %r515, %r578, %r532, %r533, %r534;
	// end inline asm
	// begin inline asm
	shfl.sync.down.b32 %r520, %r521, %r532, %r533, %r534;
	// end inline asm
	mov.b64 	{%r526, %r531}, %rd253;
	// begin inline asm
	shfl.sync.down.b32 %r525, %r526, %r532, %r533, %r534;
	// end inline asm
	// begin inline asm
	shfl.sync.down.b32 %r530, %r531, %r532, %r533, %r534;
	// end inline asm
	mov.b64 	%rd40, {%r525, %r530};
	setp.gt.s32 	%p181, %r454, 23;
	mov.u64 	%rd254, %rd253;
	mov.u32 	%r579, %r578;
	@%p181 bra 	$L__BB4_43;
	setp.lt.s32 	%p182, %r578, %r515;
	mov.u64 	%rd254, %rd40;
	mov.u32 	%r579, %r515;
	@%p182 bra 	$L__BB4_43;
	setp.lt.s32 	%p183, %r515, %r578;
	mov.u64 	%rd254, %rd253;
	mov.u32 	%r579, %r578;
	@%p183 bra 	$L__BB4_43;
	setp.lt.s64 	%p184, %rd253, %rd40;
	min.s64 	%rd254, %rd253, %rd40;
	selp.b32 	%r579, %r578, %r515, %p184;
$L__BB4_43:
	mov.b32 	%r552, 16;
	mov.b32 	%r553, 31;
	mov.b32 	%r554, -1;
	// begin inline asm
	shfl.sync.down.b32 %r535, %r579, %r552, %r553, %r554;
	// end inline asm
	// begin inline asm
	shfl.sync.down.b32 %r540, %r541, %r552, %r553, %r554;
	// end inline asm
	mov.b64 	{%r546, %r551}, %rd254;
	// begin inline asm
	shfl.sync.down.b32 %r545, %r546, %r552, %r553, %r554;
	// end inline asm
	// begin inline asm
	shfl.sync.down.b32 %r550, %r551, %r552, %r553, %r554;
	// end inline asm
	mov.b64 	%rd43, {%r545, %r550};
	setp.gt.s32 	%p185, %r454, 15;
	mov.u64 	%rd306, %rd254;
	mov.u32 	%r631, %r579;
	@%p185 bra 	$L__BB4_47;
	setp.lt.s32 	%p186, %r579, %r535;
	mov.u64 	%rd306, %rd43;
	mov.u32 	%r631, %r535;
	@%p186 bra 	$L__BB4_47;
	setp.lt.s32 	%p187, %r535, %r579;
	mov.u64 	%rd306, %rd254;
	mov.u32 	%r631, %r579;
	@%p187 bra 	$L__BB4_47;
	setp.lt.s64 	%p188, %rd254, %rd43;
	min.s64 	%rd306, %rd254, %rd43;
	selp.b32 	%r631, %r579, %r535, %p188;
$L__BB4_47:
	setp.ne.s32 	%p189, %r454, 0;
	@%p189 bra 	$L__BB4_49;
	shr.u32 	%r555, %r2, 1;
	and.b32  	%r556, %r555, 496;
	mov.u32 	%r557, _ZN6thrust24THRUST_300001_SM_1000_NS8cuda_cub4core6detail5shmemE;
	add.s32 	%r558, %r557, %r556;
	st.shared.u32 	[%r558+8], %r631;
	st.shared.u64 	[%r558+16], %rd306;
$L__BB4_49:
	bar.sync 	0;
	setp.ne.s32 	%p190, %r2, 0;
	@%p190 bra 	$L__BB4_204;
	ld.shared.u32 	%r53, [_ZN6thrust24THRUST_300001_SM_1000_NS8cuda_cub4core6detail5shmemE+24];
	ld.shared.u64 	%rd46, [_ZN6thrust24THRUST_300001_SM_1000_NS8cuda_cub4core6detail5shmemE+32];
	setp.lt.s32 	%p191, %r631, %r53;
	mov.u64 	%rd256, %rd46;
	mov.u32 	%r581, %r53;
	@%p191 bra 	$L__BB4_53;
	setp.lt.s32 	%p192, %r53, %r631;
	mov.u64 	%rd256, %rd306;
	mov.u32 	%r581, %r631;
	@%p192 bra 	$L__BB4_53;
	setp.lt.s64 	%p193, %rd306, %rd46;
	min.s64 	%rd256, %rd306, %rd46;
	selp.b32 	%r581, %r631, %r53, %p193;
$L__BB4_53:
	ld.shared.u32 	%r56, [_ZN6thrust24THRUST_300001_SM_1000_NS8cuda_cub4core6detail5shmemE+40];
	ld.shared.u64 	%rd49, [_ZN6thrust24THRUST_300001_SM_1000_NS8cuda_cub4core6detail5shmemE+48];
	setp.lt.s32 	%p194, %r581, %r56;
	mov.u64 	%rd257, %rd49;
	mov.u32 	%r582, %r56;
	@%p194 bra 	$L__BB4_56;
	setp.lt.s32 	%p195, %r56, %r581;
	mov.u64 	%rd257, %rd256;
	mov.u32 	%r582, %r581;
	@%p195 bra 	$L__BB4_56;
	setp.lt.s64 	%p196, %rd256, %rd49;
	min.s64 	%rd257, %rd256, %rd49;
	selp.b32 	%r582, %r581, %r56, %p196;
$L__BB4_56:
	ld.shared.u32 	%r59, [_ZN6thrust24THRUST_300001_SM_1000_NS8cuda_cub4core6detail5shmemE+56];
	ld.shared.u64 	%rd52, [_ZN6thrust24THRUST_300001_SM_1000_NS8cuda_cub4core6detail5shmemE+64];
	setp.lt.s32 	%p197, %r582, %r59;
	mov.u64 	%rd258, %rd52;
	mov.u32 	%r583, %r59;
	@%p197 bra 	$L__BB4_59;
	setp.lt.s32 	%p198, %r59, %r582;
	mov.u64 	%rd258, %rd257;
	mov.u32 	%r583, %r582;
	@%p198 bra 	$L__BB4_59;
	setp.lt.s64 	%p199, %rd257, %rd52;
	min.s64 	%rd258, %rd257, %rd52;
	selp.b32 	%r583, %r582, %r59, %p199;
$L__BB4_59:
	ld.shared.u32 	%r62, [_ZN6thrust24THRUST_300001_SM_1000_NS8cuda_cub4core6detail5shmemE+72];
	ld.shared.u64 	%rd55, [_ZN6thrust24THRUST_300001_SM_1000_NS8cuda_cub4core6detail5shmemE+80];
	setp.lt.s32 	%p200, %r583, %r62;
	mov.u64 	%rd259, %rd55;
	mov.u32 	%r584, %r62;
	@%p200 bra 	$L__BB4_62;
	setp.lt.s32 	%p201, %r62, %r583;
	mov.u64 	%rd259, %rd258;
	mov.u32 	%r584, %r583;
	@%p201 bra 	$L__BB4_62;
	setp.lt.s64 	%p202, %rd258, %rd55;
	min.s64 	%rd259, %rd258, %rd55;
	selp.b32 	%r584, %r583, %r62, %p202;
$L__BB4_62:
	ld.shared.u32 	%r65, [_ZN6thrust24THRUST_300001_SM_1000_NS8cuda_cub4core6detail5shmemE+88];
	ld.shared.u64 	%rd58, [_ZN6thrust24THRUST_300001_SM_1000_NS8cuda_cub4core6detail5shmemE+96];
	setp.lt.s32 	%p203, %r584, %r65;
	mov.u64 	%rd260, %rd58;
	mov.u32 	%r585, %r65;
	@%p203 bra 	$L__BB4_65;
	setp.lt.s32 	%p204, %r65, %r584;
	mov.u64 	%rd260, %rd259;
	mov.u32 	%r585, %r584;
	@%p204 bra 	$L__BB4_65;
	setp.lt.s64 	%p205, %rd259, %rd58;
	min.s64 	%rd260, %rd259, %rd58;
	selp.b32 	%r585, %r584, %r65, %p205;
$L__BB4_65:
	ld.shared.u32 	%r68, [_ZN6thrust24THRUST_300001_SM_1000_NS8cuda_cub4core6detail5shmemE+104];
	ld.shared.u64 	%rd61, [_ZN6thrust24THRUST_300001_SM_1000_NS8cuda_cub4core6detail5shmemE+112];
	setp.lt.s32 	%p206, %r585, %r68;
	mov.u64 	%rd261, %rd61;
	mov.u32 	%r586, %r68;
	@%p206 bra 	$L__BB4_68;
	setp.lt.s32 	%p207, %r68, %r585;
	mov.u64 	%rd261, %rd260;
	mov.u32 	%r586, %r585;
	@%p207 bra 	$L__BB4_68;
	setp.lt.s64 	%p208, %rd260, %rd61;
	min.s64 	%rd261, %rd260, %rd61;
	selp.b32 	%r586, %r585, %r68, %p208;
$L__BB4_68:
	ld.shared.u32 	%r71, [_ZN6thrust24THRUST_300001_SM_1000_NS8cuda_cub4core6detail5shmemE+120];
	ld.shared.u64 	%rd64, [_ZN6thrust24THRUST_300001_SM_1000_NS8cuda_cub4core6detail5shmemE+128];
	setp.lt.s32 	%p209, %r586, %r71;
	mov.u32 	%r631, %r71;
	mov.u64 	%rd306, %rd64;
	@%p209 bra 	$L__BB4_204;
	setp.lt.s32 	%p210, %r71, %r586;
	mov.u32 	%r631, %r586;
	mov.u64 	%rd306, %rd261;
	@%p210 bra 	$L__BB4_204;
	setp.lt.s64 	%p211, %rd261, %rd64;
	min.s64 	%rd306, %rd261, %rd64;
	selp.b32 	%r631, %r586, %r71, %p211;
	bra.uni 	$L__BB4_204;
$L__BB4_71:
	// begin inline asm
	mov.u32 %r341, %laneid;
	// end inline asm
	and.b32  	%r362, %r2, 992;
	add.s32 	%r363, %r362, 32;
	setp.gt.s32 	%p118, %r363, %r1;
	not.b32 	%r364, %r362;
	add.s32 	%r365, %r1, %r364;
	selp.b32 	%r360, %r365, 31, %p118;
	mov.b32 	%r359, 1;
	mov.b32 	%r361, -1;
	// begin inline asm
	shfl.sync.down.b32 %r342, %r574, %r359, %r360, %r361;
	// end inline asm
	// begin inline asm
	shfl.sync.down.b32 %r347, %r348, %r359, %r360, %r361;
	// end inline asm
	mov.b64 	{%r353, %r358}, %rd249;
	// begin inline asm
	shfl.sync.down.b32 %r352, %r353, %r359, %r360, %r361;
	// end inline asm
	// begin inline asm
	shfl.sync.down.b32 %r357, %r358, %r359, %r360, %r361;
	// end inline asm
	mov.b64 	%rd66, {%r352, %r357};
	setp.ge.s32 	%p119, %r341, %r360;
	mov.u32 	%r587, %r574;
	mov.u64 	%rd262, %rd249;
	@%p119 bra 	$L__BB4_75;
	setp.lt.s32 	%p120, %r574, %r342;
	mov.u32 	%r587, %r342;
	mov.u64 	%rd262, %rd66;
	@%p120 bra 	$L__BB4_75;
	setp.lt.s32 	%p121, %r342, %r574;
	mov.u32 	%r587, %r574;
	mov.u64 	%rd262, %rd249;
	@%p121 bra 	$L__BB4_75;
	setp.lt.s64 	%p122, %rd249, %rd66;
	selp.b32 	%r587, %r574, %r342, %p122;
	min.s64 	%rd262, %rd249, %rd66;
$L__BB4_75:
	mov.b32 	%r383, 2;
	mov.b32 	%r385, -1;
	// begin inline asm
	shfl.sync.down.b32 %r366, %r587, %r383, %r360, %r385;
	// end inline asm
	// begin inline asm
	shfl.sync.down.b32 %r371, %r372, %r383, %r360, %r385;
	// end inline asm
	mov.b64 	{%r377, %r382}, %rd262;
	// begin inline asm
	shfl.sync.down.b32 %r376, %r377, %r383, %r360, %r385;
	// end inline asm
	// begin inline asm
	shfl.sync.down.b32 %r381, %r382, %r383, %r360, %r385;
	// end inline asm
	mov.b64 	%rd69, {%r376, %r381};
	add.s32 	%r386, %r341, 2;
	setp.gt.s32 	%p123, %r386, %r360;
	mov.u32 	%r588, %r587;
	mov.u64 	%rd263, %rd262;
	@%p123 bra 	$L__BB4_79;
	setp.lt.s32 	%p124, %r587, %r366;
	mov.u32 	%r588, %r366;
	mov.u64 	%rd263, %rd69;
	@%p124 bra 	$L__BB4_79;
	setp.lt.s32 	%p125, %r366, %r587;
	mov.u32 	%r588, %r587;
	mov.u64 	%rd263, %rd262;
	@%p125 bra 	$L__BB4_79;
	setp.lt.s64 	%p126, %rd262, %rd69;
	selp.b32 	%r588, %r587, %r366, %p126;
	min.s64 	%rd263, %rd262, %rd69;
$L__BB4_79:
	mov.b32 	%r404, 4;
	mov.b32 	%r406, -1;
	// begin inline asm
	shfl.sync.down.b32 %r387, %r588, %r404, %r360, %r406;
	// end inline asm
	// begin inline asm
	shfl.sync.down.b32 %r392, %r393, %r404, %r360, %r406;
	// end inline asm
	mov.b64 	{%r398, %r403}, %rd263;
	// begin inline asm
	shfl.sync.down.b32 %r397, %r398, %r404, %r360, %r406;
	// end inline asm
	// begin inline asm
	shfl.sync.down.b32 %r402, %r403, %r404, %r360, %r406;
	// end inline asm
	mov.b64 	%rd72, {%r397, %r402};
	add.s32 	%r407, %r341, 4;
	setp.gt.s32 	%p127, %r407, %r360;
	mov.u32 	%r589, %r588;
	mov.u64 	%rd264, %rd263;
	@%p127 bra 	$L__BB4_83;
	setp.lt.s32 	%p128, %r588, %r387;
	mov.u32 	%r589, %r387;
	mov.u64 	%rd264, %rd72;
	@%p128 bra 	$L__BB4_83;
	setp.lt.s32 	%p129, %r387, %r588;
	mov.u32 	%r589, %r588;
	mov.u64 	%rd264, %rd263;
	@%p129 bra 	$L__BB4_83;
	setp.lt.s64 	%p130, %rd263, %rd72;
	selp.b32 	%r589, %r588, %r387, %p130;
	min.s64 	%rd264, %rd263, %rd72;
$L__BB4_83:
	mov.b32 	%r425, 8;
	mov.b32 	%r427, -1;
	// begin inline asm
	shfl.sync.down.b32 %r408, %r589, %r425, %r360, %r427;
	// end inline asm
	// begin inline asm
	shfl.sync.down.b32 %r413, %r414, %r425, %r360, %r427;
	// end inline asm
	mov.b64 	{%r419, %r424}, %rd264;
	// begin inline asm
	shfl.sync.down.b32 %r418, %r419, %r425, %r360, %r427;
	// end inline asm
	// begin inline asm
	shfl.sync.down.b32 %r423, %r424, %r425, %r360, %r427;
	// end inline asm
	mov.b64 	%rd75, {%r418, %r423};
	add.s32 	%r428, %r341, 8;
	setp.gt.s32 	%p131, %r428, %r360;
	mov.u32 	%r590, %r589;
	mov.u64 	%rd265, %rd264;
	@%p131 bra 	$L__BB4_87;
	setp.lt.s32 	%p132, %r589, %r408;
	mov.u32 	%r590, %r408;
	mov.u64 	%rd265, %rd75;
	@%p132 bra 	$L__BB4_87;
	setp.lt.s32 	%p133, %r408, %r589;
	mov.u32 	%r590, %r589;
	mov.u64 	%rd265, %rd264;
	@%p133 bra 	$L__BB4_87;
	setp.lt.s64 	%p134, %rd264, %rd75;
	selp.b32 	%r590, %r589, %r408, %p134;
	min.s64 	%rd265, %rd264, %rd75;
$L__BB4_87:
	mov.b32 	%r446, 16;
	mov.b32 	%r448, -1;
	// begin inline asm
	shfl.sync.down.b32 %r429, %r590, %r446, %r360, %r448;
	// end inline asm
	// begin inline asm
	shfl.sync.down.b32 %r434, %r435, %r446, %r360, %r448;
	// end inline asm
	mov.b64 	{%r440, %r445}, %rd265;
	// begin inline asm
	shfl.sync.down.b32 %r439, %r440, %r446, %r360, %r448;
	// end inline asm
	// begin inline asm
	shfl.sync.down.b32 %r444, %r445, %r446, %r360, %r448;
	// end inline asm
	mov.b64 	%rd78, {%r439, %r444};
	add.s32 	%r449, %r341, 16;
	setp.gt.s32 	%p135, %r449, %r360;
	mov.u32 	%r631, %r590;
	mov.u64 	%rd306, %rd265;
	@%p135 bra 	$L__BB4_91;
	setp.lt.s32 	%p136, %r590, %r429;
	mov.u32 	%r631, %r429;
	mov.u64 	%rd306, %rd78;
	@%p136 bra 	$L__BB4_91;
	setp.lt.s32 	%p137, %r429, %r590;
	mov.u32 	%r631, %r590;
	mov.u64 	%rd306, %rd265;
	@%p137 bra 	$L__BB4_91;
	setp.lt.s64 	%p138, %rd265, %rd78;
	selp.b32 	%r631, %r590, %r429, %p138;
	min.s64 	%rd306, %rd265, %rd78;
$L__BB4_91:
	setp.ne.s32 	%p139, %r341, 0;
	@%p139 bra 	$L__BB4_93;
	shr.u32 	%r450, %r2, 1;
	and.b32  	%r451, %r450, 496;
	mov.u32 	%r452, _ZN6thrust24THRUST_300001_SM_1000_NS8cuda_cub4core6detail5shmemE;
	add.s32 	%r453, %r452, %r451;
	st.shared.u32 	[%r453+8], %r631;
	st.shared.u64 	[%r453+16], %rd306;
$L__BB4_93:
	bar.sync 	0;
	setp.ne.s32 	%p140, %r2, 0;
	@%p140 bra 	$L__BB4_204;
	setp.lt.s32 	%p141, %r1, 33;
	mov.u32 	%r592, %r631;
	mov.u64 	%rd267, %rd306;
	@%p141 bra 	$L__BB4_98;
	ld.shared.u32 	%r90, [_ZN6thrust24THRUST_300001_SM_1000_NS8cuda_cub4core6detail5shmemE+24];
	ld.shared.u64 	%rd81, [_ZN6thrust24THRUST_300001_SM_1000_NS8cuda_cub4core6detail5shmemE+32];
	setp.lt.s32 	%p142, %r631, %r90;
	mov.u32 	%r592, %r90;
	mov.u64 	%rd267, %rd81;
	@%p142 bra 	$L__BB4_98;
	setp.lt.s32 	%p143, %r90, %r631;
	mov.u32 	%r592, %r631;
	mov.u64 	%rd267, %rd306;
	@%p143 bra 	$L__BB4_98;
	setp.lt.s64 	%p144, %rd306, %rd81;
	selp.b32 	%r592, %r631, %r90, %p144;
	min.s64 	%rd267, %rd306, %rd81;
$L__BB4_98:
	setp.lt.s32 	%p145, %r1, 65;
	mov.u32 	%r593, %r592;
	mov.u64 	%rd268, %rd267;
	@%p145 bra 	$L__BB4_102;
	ld.shared.u32 	%r93, [_ZN6thrust24THRUST_300001_SM_1000_NS8cuda_cub4core6detail5shmemE+40];
	ld.shared.u64 	%rd84, [_ZN6thrust24THRUST_300001_SM_1000_NS8cuda_cub4core6detail5shmemE+48];
	setp.lt.s32 	%p146, %r592, %r93;
	mov.u32 	%r593, %r93;
	mov.u64 	%rd268, %rd84;
	@%p146 bra 	$L__BB4_102;
	setp.lt.s32 	%p147, %r93, %r592;
	mov.u32 	%r593, %r592;
	mov.u64 	%rd268, %rd267;
	@%p147 bra 	$L__BB4_102;
	setp.lt.s64 	%p148, %rd267, %rd84;
	selp.b32 	%r593, %r592, %r93, %p148;
	min.s64 	%rd268, %rd267, %rd84;
$L__BB4_102:
	setp.lt.s32 	%p149, %r1, 97;
	mov.u32 	%r594, %r593;
	mov.u64 	%rd269, %rd268;
	@%p149 bra 	$L__BB4_106;
	ld.shared.u32 	%r96, [_ZN6thrust24THRUST_300001_SM_1000_NS8cuda_cub4core6detail5shmemE+56];
	ld.shared.u64 	%rd87, [_ZN6thrust24THRUST_300001_SM_1000_NS8cuda_cub4core6detail5shmemE+64];
	setp.lt.s32 	%p150, %r593, %r96;
	mov.u32 	%r594, %r96;
	mov.u64 	%rd269, %rd87;
	@%p150 bra 	$L__BB4_106;
	setp.lt.s32 	%p151, %r96, %r593;
	mov.u32 	%r594, %r593;
	mov.u64 	%rd269, %rd268;
	@%p151 bra 	$L__BB4_106;
	setp.lt.s64 	%p152, %rd268, %rd87;
	selp.b32 	%r594, %r593, %r96, %p152;
	min.s64 	%rd269, %rd268, %rd87;
$L__BB4_106:
	setp.lt.s32 	%p153, %r1, 129;
	mov.u32 	%r595, %r594;
	mov.u64 	%rd270, %rd269;
	@%p153 bra 	$L__BB4_110;
	ld.shared.u32 	%r99, [_ZN6thrust24THRUST_300001_SM_1000_NS8cuda_cub4core6detail5shmemE+72];
	ld.shared.u64 	%rd90, [_ZN6thrust24THRUST_300001_SM_1000_NS8cuda_cub4core6detail5shmemE+80];
	setp.lt.s32 	%p154, %r594, %r99;
	mov.u32 	%r595, %r99;
	mov.u64 	%rd270, %rd90;
	@%p154 bra 	$L__BB4_110;
	setp.lt.s32 	%p155, %r99, %r594;
	mov.u32 	%r595, %r594;
	mov.u64 	%rd270, %rd269;
	@%p155 bra 	$L__BB4_110;
	setp.lt.s64 	%p156, %rd269, %rd90;
	selp.b32 	%r595, %r594, %r99, %p156;
	min.s64 	%rd270, %rd269, %rd90;
$L__BB4_110:
	setp.lt.s32 	%p157, %r1, 161;
	mov.u32 	%r596, %r595;
	mov.u64 	%rd271, %rd270;
	@%p157 bra 	$L__BB4_114;
	ld.shared.u32 	%r102, [_ZN6thrust24THRUST_300001_SM_1000_NS8cuda_cub4core6detail5shmemE+88];
	ld.shared.u64 	%rd93, [_ZN6thrust24THRUST_300001_SM_1000_NS8cuda_cub4core6detail5shmemE+96];
	setp.lt.s32 	%p158, %r595, %r102;
	mov.u32 	%r596, %r102;
	mov.u64 	%rd271, %rd93;
	@%p158 bra 	$L__BB4_114;
	setp.lt.s32 	%p159, %r102, %r595;
	mov.u32 	%r596, %r595;
	mov.u64 	%rd271, %rd270;
	@%p159 bra 	$L__BB4_114;
	setp.lt.s64 	%p160, %rd270, %rd93;
	selp.b32 	%r596, %r595, %r102, %p160;
	min.s64 	%rd271, %rd270, %rd93;
$L__BB4_114:
	setp.lt.s32 	%p161, %r1, 193;
	mov.u32 	%r597, %r596;
	mov.u64 	%rd272, %rd271;
	@%p161 bra 	$L__BB4_118;
	ld.shared.u32 	%r105, [_ZN6thrust24THRUST_300001_SM_1000_NS8cuda_cub4core6detail5shmemE+104];
	ld.shared.u64 	%rd96, [_ZN6thrust24THRUST_300001_SM_1000_NS8cuda_cub4core6detail5shmemE+112];
	setp.lt.s32 	%p162, %r596, %r105;
	mov.u32 	%r597, %r105;
	mov.u64 	%rd272, %rd96;
	@%p162 bra 	$L__BB4_118;
	setp.lt.s32 	%p163, %r105, %r596;
	mov.u32 	%r597, %r596;
	mov.u64 	%rd272, %rd271;
	@%p163 bra 	$L__BB4_118;
	setp.lt.s64 	%p164, %rd271, %rd96;
	selp.b32 	%r597, %r596, %r105, %p164;
	min.s64 	%rd272, %rd271, %rd96;
$L__BB4_118:
	setp.lt.s32 	%p165, %r1, 225;
	mov.u32 	%r631, %r597;
	mov.u64 	%rd306, %rd272;
	@%p165 bra 	$L__BB4_204;
	ld.shared.u32 	%r108, [_ZN6thrust24THRUST_300001_SM_1000_NS8cuda_cub4core6detail5shmemE+120];
	ld.shared.u64 	%rd99, [_ZN6thrust24THRUST_300001_SM_1000_NS8cuda_cub4core6detail5shmemE+128];
	setp.lt.s32 	%p166, %r597, %r108;
	mov.u32 	%r631, %r108;
	mov.u64 	%rd306, %rd99;
	@%p166 bra 	$L__BB4_204;
	setp.lt.s32 	%p167, %r108, %r597;
	mov.u32 	%r631, %r597;
	mov.u64 	%rd306, %rd272;
	@%p167 bra 	$L__BB4_204;
	setp.lt.s64 	%p168, %rd272, %rd99;
	selp.b32 	%r631, %r597, %r108, %p168;
	min.s64 	%rd306, %rd272, %rd99;
	bra.uni 	$L__BB4_204;
$L__BB4_122:
	mov.u32 	%r110, %tid.x;
	cvt.u64.u32 	%rd101, %r110;
	mul.wide.u32 	%rd195, %r110, 4;
	add.s64 	%rd102, %rd1, %rd195;
	ld.global.u32 	%r200, [%rd102];
	add.s32 	%r201, %r110, 256;
	cvt.u64.u32 	%rd196, %r201;
	ld.global.u32 	%r202, [%rd102+1024];
	add.s32 	%r203, %r110, 512;
	cvt.u64.u32 	%rd197, %r203;
	ld.global.u32 	%r204, [%rd102+2048];
	add.s32 	%r205, %r110, 768;
	cvt.u64.u32 	%rd198, %r205;
	ld.global.u32 	%r206, [%rd102+3072];
	or.b32  	%r207, %r110, 1024;
	cvt.u64.u32 	%rd103, %r207;
	add.s64 	%rd293, %rd192, %rd103;
	ld.global.u32 	%r618, [%rd102+4096];
	setp.lt.s32 	%p3, %r200, %r202;
	max.s32 	%r208, %r200, %r202;
	selp.b64 	%rd199, %rd196, %rd101, %p3;
	setp.lt.s32 	%p4, %r208, %r204;
	max.s32 	%r209, %r208, %r204;
	selp.b64 	%rd200, %rd197, %rd199, %p4;
	setp.lt.s32 	%p5, %r209, %r206;
	max.s32 	%r112, %r209, %r206;
	selp.b64 	%rd105, %rd198, %rd200, %p5;
	setp.lt.s32 	%p6, %r112, %r618;
	@%p6 bra 	$L__BB4_124;
	setp.lt.s32 	%p7, %r618, %r112;
	setp.lt.u64 	%p8, %rd105, %rd103;
	or.pred  	%p9, %p7, %p8;
	selp.b32 	%r618, %r112, %r618, %p9;
	add.s64 	%rd201, %rd192, %rd105;
	selp.b64 	%rd293, %rd201, %rd293, %p9;
$L__BB4_124:
	setp.lt.u64 	%p10, %rd194, 2560;
	mov.b64 	%rd282, 1280;
	@%p10 bra 	$L__BB4_137;
	mov.b64 	%rd274, 1280;
	mov.u32 	%r599, %r618;
$L__BB4_126:
	add.s64 	%rd204, %rd274, %rd101;
	shl.b64 	%rd205, %rd274, 2;
	add.s64 	%rd206, %rd102, %rd205;
	add.s64 	%rd110, %rd204, %rd192;
	ld.global.u32 	%r600, [%rd206];
	ld.global.u32 	%r601, [%rd206+1024];
	add.s64 	%rd278, %rd110, 512;
	ld.global.u32 	%r602, [%rd206+2048];
	add.s64 	%rd279, %rd110, 768;
	ld.global.u32 	%r603, [%rd206+3072];
	ld.global.u32 	%r618, [%rd206+4096];
	setp.lt.s32 	%p11, %r599, %r600;
	mov.u64 	%rd276, %rd110;
	@%p11 bra 	$L__BB4_128;
	setp.lt.s32 	%p12, %r600, %r599;
	setp.lt.s64 	%p13, %rd293, %rd110;
	or.pred  	%p14, %p12, %p13;
	selp.b32 	%r600, %r599, %r600, %p14;
	selp.b64 	%rd276, %rd293, %rd110, %p14;
$L__BB4_128:
	add.s64 	%rd277, %rd110, 256;
	setp.lt.s32 	%p15, %r600, %r601;
	@%p15 bra 	$L__BB4_130;
	setp.lt.s32 	%p16, %r601, %r600;
	setp.lt.s64 	%p17, %rd276, %rd277;
	or.pred  	%p18, %p16, %p17;
	selp.b32 	%r601, %r600, %r601, %p18;
	selp.b64 	%rd277, %rd276, %rd277, %p18;
$L__BB4_130:
	setp.lt.s32 	%p19, %r601, %r602;
	@%p19 bra 	$L__BB4_132;
	setp.lt.s32 	%p20, %r602, %r601;
	setp.lt.s64 	%p21, %rd277, %rd278;
	or.pred  	%p22, %p20, %p21;
	selp.b32 	%r602, %r601, %r602, %p22;
	selp.b64 	%rd278, %rd277, %rd278, %p22;
$L__BB4_132:
	setp.lt.s32 	%p23, %r602, %r603;
	@%p23 bra 	$L__BB4_134;
	setp.lt.s32 	%p24, %r603, %r602;
	setp.lt.s64 	%p25, %rd278, %rd279;
	or.pred  	%p26, %p24, %p25;
	selp.b32 	%r603, %r602, %r603, %p26;
	selp.b64 	%rd279, %rd278, %rd279, %p26;
$L__BB4_134:
	add.s64 	%rd210, %rd204, %rd192;
	add.s64 	%rd293, %rd210, 1024;
	setp.lt.s32 	%p27, %r603, %r618;
	@%p27 bra 	$L__BB4_136;
	setp.lt.s32 	%p28, %r618, %r603;
	setp.lt.s64 	%p29, %rd279, %rd293;
	or.pred  	%p30, %p28, %p29;
	selp.b32 	%r618, %r603, %r618, %p30;
	selp.b64 	%rd293, %rd279, %rd293, %p30;
$L__BB4_136:
	add.s64 	%rd282, %rd274, 1280;
	add.s64 	%rd211, %rd274, 2560;
	setp.le.s64 	%p31, %rd211, %rd194;
	mov.u64 	%rd274, %rd282;
	mov.u32 	%r599, %r618;
	@%p31 bra 	$L__BB4_126;
$L__BB4_137:
	setp.le.s64 	%p32, %rd194, %rd282;
	@%p32 bra 	$L__BB4_160;
	cvt.u32.u64 	%r210, %rd282;
	cvt.u32.u64 	%r211, %rd194;
	sub.s32 	%r132, %r211, %r210;
	setp.ge.s32 	%p33, %r110, %r132;
	@%p33 bra 	$L__BB4_160;
	cvta.to.global.u64 	%rd128, %rd191;
	not.b32 	%r214, %r110;
	add.s32 	%r215, %r214, %r211;
	sub.s32 	%r133, %r215, %r210;
	and.b32  	%r217, %r133, 768;
	setp.eq.s32 	%p34, %r217, 768;
	mov.u32 	%r610, %r110;
	@%p34 bra 	$L__BB4_145;
	add.s64 	%rd213, %rd282, %rd101;
	add.s64 	%rd284, %rd213, %rd192;
	shl.b64 	%rd214, %rd213, 2;
	add.s64 	%rd283, %rd128, %rd214;
	shr.u32 	%r218, %r133, 8;
	add.s32 	%r219, %r218, 1;
	and.b32  	%r220, %r219, 3;
	neg.s32 	%r606, %r220;
	mov.u32 	%r610, %r110;
$L__BB4_141:
	.pragma "nounroll";
	mov.u64 	%rd133, %rd293;
	mov.u32 	%r137, %r618;
	ld.global.u32 	%r138, [%rd283];
	setp.lt.s32 	%p35, %r137, %r138;
	mov.u32 	%r618, %r138;
	mov.u64 	%rd293, %rd284;
	@%p35 bra 	$L__BB4_144;
	setp.lt.s32 	%p36, %r138, %r137;
	mov.u32 	%r618, %r137;
	mov.u64 	%rd293, %rd133;
	@%p36 bra 	$L__BB4_144;
	setp.lt.s64 	%p37, %rd133, %rd284;
	selp.b32 	%r618, %r137, %r138, %p37;
	min.s64 	%rd293, %rd133, %rd284;
$L__BB4_144:
	add.s32 	%r610, %r610, 256;
	add.s64 	%rd284, %rd284, 256;
	add.s64 	%rd283, %rd283, 1024;
	add.s32 	%r606, %r606, 1;
	setp.ne.s32 	%p38, %r606, 0;
	@%p38 bra 	$L__BB4_141;
$L__BB4_145:
	setp.lt.u32 	%p39, %r133, 768;
	@%p39 bra 	$L__BB4_160;
	add.s32 	%r613, %r610, 512;
$L__BB4_147:
	mov.u32 	%r147, %r613;
	add.s32 	%r221, %r147, -512;
	cvt.u64.u32 	%rd215, %r221;
	add.s64 	%rd216, %rd282, %rd215;
	shl.b64 	%rd217, %rd216, 2;
	add.s64 	%rd141, %rd128, %rd217;
	add.s64 	%rd142, %rd216, %rd192;
	ld.global.u32 	%r149, [%rd141];
	setp.lt.s32 	%p40, %r618, %r149;
	mov.u32 	%r615, %r149;
	mov.u64 	%rd290, %rd142;
	@%p40 bra 	$L__BB4_150;
	setp.lt.s32 	%p41, %r149, %r618;
	mov.u32 	%r615, %r618;
	mov.u64 	%rd290, %rd293;
	@%p41 bra 	$L__BB4_150;
	setp.lt.s64 	%p42, %rd293, %rd142;
	selp.b32 	%r615, %r618, %r149, %p42;
	min.s64 	%rd290, %rd293, %rd142;
$L__BB4_150:
	add.s32 	%r222, %r147, -256;
	cvt.u64.u32 	%rd218, %r222;
	add.s64 	%rd219, %rd282, %rd218;
	add.s64 	%rd145, %rd219, %rd192;
	ld.global.u32 	%r152, [%rd141+1024];
	setp.lt.s32 	%p43, %r615, %r152;
	mov.u32 	%r616, %r152;
	mov.u64 	%rd291, %rd145;
	@%p43 bra 	$L__BB4_153;
	setp.lt.s32 	%p44, %r152, %r615;
	mov.u32 	%r616, %r615;
	mov.u64 	%rd291, %rd290;
	@%p44 bra 	$L__BB4_153;
	setp.lt.s64 	%p45, %rd290, %rd145;
	selp.b32 	%r616, %r615, %r152, %p45;
	min.s64 	%rd291, %rd290, %rd145;
$L__BB4_153:
	cvt.u64.u32 	%rd220, %r147;
	add.s64 	%rd221, %rd282, %rd220;
	add.s64 	%rd148, %rd221, %rd192;
	ld.global.u32 	%r155, [%rd141+2048];
	setp.lt.s32 	%p46, %r616, %r155;
	mov.u32 	%r617, %r155;
	mov.u64 	%rd292, %rd148;
	@%p46 bra 	$L__BB4_156;
	setp.lt.s32 	%p47, %r155, %r616;
	mov.u32 	%r617, %r616;
	mov.u64 	%rd292, %rd291;
	@%p47 bra 	$L__BB4_156;
	setp.lt.s64 	%p48, %rd291, %rd148;
	selp.b32 	%r617, %r616, %r155, %p48;
	min.s64 	%rd292, %rd291, %rd148;
$L__BB4_156:
	add.s32 	%r223, %r147, 256;
	cvt.u64.u32 	%rd222, %r223;
	add.s64 	%rd223, %rd282, %rd222;
	add.s64 	%rd151, %rd223, %rd192;
	ld.global.u32 	%r158, [%rd141+3072];
	setp.lt.s32 	%p49, %r617, %r158;
	mov.u32 	%r618, %r158;
	mov.u64 	%rd293, %rd151;
	@%p49 bra 	$L__BB4_159;
	setp.lt.s32 	%p50, %r158, %r617;
	mov.u32 	%r618, %r617;
	mov.u64 	%rd293, %rd292;
	@%p50 bra 	$L__BB4_159;
	setp.lt.s64 	%p51, %rd292, %rd151;
	selp.b32 	%r618, %r617, %r158, %p51;
	min.s64 	%rd293, %rd292, %rd151;
$L__BB4_159:
	add.s32 	%r613, %r147, 1024;
	add.s32 	%r224, %r147, 512;
	setp.lt.s32 	%p52, %r224, %r132;
	@%p52 bra 	$L__BB4_147;
$L__BB4_160:
	// begin inline asm
	mov.u32 %r225, %laneid;
	// end inline asm
	mov.b32 	%r243, 1;
	mov.b32 	%r244, 31;
	mov.b32 	%r245, -1;
	// begin inline asm
	shfl.sync.down.b32 %r226, %r618, %r243, %r244, %r245;
	// end inline asm
	// begin inline asm
	shfl.sync.down.b32 %r231, %r232, %r243, %r244, %r245;
	// end inline asm
	mov.b64 	{%r237, %r242}, %rd293;
	// begin inline asm
	shfl.sync.down.b32 %r236, %r237, %r243, %r244, %r245;
	// end inline asm
	// begin inline asm
	shfl.sync.down.b32 %r241, %r242, %r243, %r244, %r245;
	// end inline asm
	mov.b64 	%rd155, {%r236, %r241};
	setp.gt.s32 	%p53, %r225, 30;
	mov.u32 	%r620, %r618;
	mov.u64 	%rd295, %rd293;
	@%p53 bra 	$L__BB4_164;
	setp.lt.s32 	%p54, %r618, %r226;
	mov.u32 	%r620, %r226;
	mov.u64 	%rd295, %rd155;
	@%p54 bra 	$L__BB4_164;
	setp.lt.s32 	%p55, %r226, %r618;
	mov.u32 	%r620, %r618;
	mov.u64 	%rd295, %rd293;
	@%p55 bra 	$L__BB4_164;
	setp.lt.s64 	%p56, %rd293, %rd155;
	selp.b32 	%r620, %r618, %r226, %p56;
	min.s64 	%rd295, %rd293, %rd155;
$L__BB4_164:
	mov.b32 	%r263, 2;
	mov.b32 	%r264, 31;
	mov.b32 	%r265, -1;
	// begin inline asm
	shfl.sync.down.b32 %r246, %r620, %r263, %r264, %r265;
	// end inline asm
	// begin inline asm
	shfl.sync.down.b32 %r251, %r252, %r263, %r264, %r265;
	// end inline asm
	mov.b64 	{%r257, %r262}, %rd295;
	// begin inline asm
	shfl.sync.down.b32 %r256, %r257, %r263, %r264, %r265;
	// end inline asm
	// begin inline asm
	shfl.sync.down.b32 %r261, %r262, %r263, %r264, %r265;
	// end inline asm
	mov.b64 	%rd158, {%r256, %r261};
	setp.gt.s32 	%p57, %r225, 29;
	mov.u32 	%r621, %r620;
	mov.u64 	%rd296, %rd295;
	@%p57 bra 	$L__BB4_168;
	setp.lt.s32 	%p58, %r620, %r246;
	mov.u32 	%r621, %r246;
	mov.u64 	%rd296, %rd158;
	@%p58 bra 	$L__BB4_168;
	setp.lt.s32 	%p59, %r246, %r620;
	mov.u32 	%r621, %r620;
	mov.u64 	%rd296, %rd295;
	@%p59 bra 	$L__BB4_168;
	setp.lt.s64 	%p60, %rd295, %rd158;
	selp.b32 	%r621, %r620, %r246, %p60;
	min.s64 	%rd296, %rd295, %rd158;
$L__BB4_168:
	mov.b32 	%r283, 4;
	mov.b32 	%r284, 31;
	mov.b32 	%r285, -1;
	// begin inline asm
	shfl.sync.down.b32 %r266, %r621, %r283, %r284, %r285;
	// end inline asm
	// begin inline asm
	shfl.sync.down.b32 %r271, %r272, %r283, %r284, %r285;
	// end inline asm
	mov.b64 	{%r277, %r282}, %rd296;
	// begin inline asm
	shfl.sync.down.b32 %r276, %r277, %r283, %r284, %r285;
	// end inline asm
	// begin inline asm
	shfl.sync.down.b32 %r281, %r282, %r283, %r284, %r285;
	// end inline asm
	mov.b64 	%rd161, {%r276, %r281};
	setp.gt.s32 	%p61, %r225, 27;
	mov.u32 	%r622, %r621;
	mov.u64 	%rd297, %rd296;
	@%p61 bra 	$L__BB4_172;
	setp.lt.s32 	%p62, %r621, %r266;
	mov.u32 	%r622, %r266;
	mov.u64 	%rd297, %rd161;
	@%p62 bra 	$L__BB4_172;
	setp.lt.s32 	%p63, %r266, %r621;
	mov.u32 	%r622, %r621;
	mov.u64 	%rd297, %rd296;
	@%p63 bra 	$L__BB4_172;
	setp.lt.s64 	%p64, %rd296, %rd161;
	selp.b32 	%r622, %r621, %r266, %p64;
	min.s64 	%rd297, %rd296, %rd161;
$L__BB4_172:
	mov.b32 	%r303, 8;
	mov.b32 	%r304, 31;
	mov.b32 	%r305, -1;
	// begin inline asm
	shfl.sync.down.b32 %r286, %r622, %r303, %r304, %r305;
	// end inline asm
	// begin inline asm
	shfl.sync.down.b32 %r291, %r292, %r303, %r304, %r305;
	// end inline asm
	mov.b64 	{%r297, %r302}, %rd297;
	// begin inline asm
	shfl.sync.down.b32 %r296, %r297, %r303, %r304, %r305;
	// end inline asm
	// begin inline asm
	shfl.sync.down.b32 %r301, %r302, %r303, %r304, %r305;
	// end inline asm
	mov.b64 	%rd164, {%r296, %r301};
	setp.gt.s32 	%p65, %r225, 23;
	mov.u32 	%r623, %r622;
	mov.u64 	%rd298, %rd297;
	@%p65 bra 	$L__BB4_176;
	setp.lt.s32 	%p66, %r622, %r286;
	mov.u32 	%r623, %r286;
	mov.u64 	%rd298, %rd164;
	@%p66 bra 	$L__BB4_176;
	setp.lt.s32 	%p67, %r286, %r622;
	mov.u32 	%r623, %r622;
	mov.u64 	%rd298, %rd297;
	@%p67 bra 	$L__BB4_176;
	setp.lt.s64 	%p68, %rd297, %rd164;
	selp.b32 	%r623, %r622, %r286, %p68;
	min.s64 	%rd298, %rd297, %rd164;
$L__BB4_176:
	mov.b32 	%r323, 16;
	mov.b32 	%r324, 31;
	mov.b32 	%r325, -1;
	// begin inline asm
	shfl.sync.down.b32 %r306, %r623, %r323, %r324, %r325;
	// end inline asm
	// begin inline asm
	shfl.sync.down.b32 %r311, %r312, %r323, %r324, %r325;
	// end inline asm
	mov.b64 	{%r317, %r322}, %rd298;
	// begin inline asm
	shfl.sync.down.b32 %r316, %r317, %r323, %r324, %r325;
	// end inline asm
	// begin inline asm
	shfl.sync.down.b32 %r321, %r322, %r323, %r324, %r325;
	// end inline asm
	mov.b64 	%rd167, {%r316, %r321};
	setp.gt.s32 	%p69, %r225, 15;
	mov.u32 	%r631, %r623;
	mov.u64 	%rd306, %rd298;
	@%p69 bra 	$L__BB4_180;
	setp.lt.s32 	%p70, %r623, %r306;
	mov.u32 	%r631, %r306;
	mov.u64 	%rd306, %rd167;
	@%p70 bra 	$L__BB4_180;
	setp.lt.s32 	%p71, %r306, %r623;
	mov.u32 	%r631, %r623;
	mov.u64 	%rd306, %rd298;
	@%p71 bra 	$L__BB4_180;
	setp.lt.s64 	%p72, %rd298, %rd167;
	selp.b32 	%r631, %r623, %r306, %p72;
	min.s64 	%rd306, %rd298, %rd167;
$L__BB4_180:
	setp.ne.s32 	%p73, %r225, 0;
	@%p73 bra 	$L__BB4_182;
	shr.u32 	%r326, %r110, 1;
	and.b32  	%r327, %r326, 496;
	mov.u32 	%r328, _ZN6thrust24THRUST_300001_SM_1000_NS8cuda_cub4core6detail5shmemE;
	add.s32 	%r329, %r328, %r327;
	st.shared.u32 	[%r329+8], %r631;
	st.shared.u64 	[%r329+16], %rd306;
$L__BB4_182:
	bar.sync 	0;
	setp.ne.s32 	%p74, %r110, 0;
	@%p74 bra 	$L__BB4_204;
	ld.shared.u32 	%r179, [_ZN6thrust24THRUST_300001_SM_1000_NS8cuda_cub4core6detail5shmemE+24];
	ld.shared.u64 	%rd170, [_ZN6thrust24THRUST_300001_SM_1000_NS8cuda_cub4core6detail5shmemE+32];
	setp.lt.s32 	%p75, %r631, %r179;
	mov.u32 	%r625, %r179;
	mov.u64 	%rd300, %rd170;
	@%p75 bra 	$L__BB4_186;
	setp.lt.s32 	%p76, %r179, %r631;
	mov.u32 	%r625, %r631;
	mov.u64 	%rd300, %rd306;
	@%p76 bra 	$L__BB4_186;
	setp.lt.s64 	%p77, %rd306, %rd170;
	selp.b32 	%r625, %r631, %r179, %p77;
	min.s64 	%rd300, %rd306, %rd170;
$L__BB4_186:
	ld.shared.u32 	%r182, [_ZN6thrust24THRUST_300001_SM_1000_NS8cuda_cub4core6detail5shmemE+40];
	ld.shared.u64 	%rd173, [_ZN6thrust24THRUST_300001_SM_1000_NS8cuda_cub4core6detail5shmemE+48];
	setp.lt.s32 	%p78, %r625, %r182;
	mov.u32 	%r626, %r182;
	mov.u64 	%rd301, %rd173;
	@%p78 bra 	$L__BB4_189;
	setp.lt.s32 	%p79, %r182, %r625;
	mov.u32 	%r626, %r625;
	mov.u64 	%rd301, %rd300;
	@%p79 bra 	$L__BB4_189;
	setp.lt.s64 	%p80, %rd300, %rd173;
	selp.b32 	%r626, %r625, %r182, %p80;
	min.s64 	%rd301, %rd300, %rd173;
$L__BB4_189:
	ld.shared.u32 	%r185, [_ZN6thrust24THRUST_300001_SM_1000_NS8cuda_cub4core6detail5shmemE+56];
	ld.shared.u64 	%rd176, [_ZN6thrust24THRUST_300001_SM_1000_NS8cuda_cub4core6detail5shmemE+64];
	setp.lt.s32 	%p81, %r626, %r185;
	mov.u32 	%r627, %r185;
	mov.u64 	%rd302, %rd176;
	@%p81 bra 	$L__BB4_192;
	setp.lt.s32 	%p82, %r185, %r626;
	mov.u32 	%r627, %r626;
	mov.u64 	%rd302, %rd301;
	@%p82 bra 	$L__BB4_192;
	setp.lt.s64 	%p83, %rd301, %rd176;
	selp.b32 	%r627, %r626, %r185, %p83;
	min.s64 	%rd302, %rd301, %rd176;
$L__BB4_192:
	ld.shared.u32 	%r188, [_ZN6thrust24THRUST_300001_SM_1000_NS8cuda_cub4core6detail5shmemE+72];
	ld.shared.u64 	%rd179, [_ZN6thrust24THRUST_300001_SM_1000_NS8cuda_cub4core6detail5shmemE+80];
	setp.lt.s32 	%p84, %r627, %r188;
	mov.u32 	%r628, %r188;
	mov.u64 	%rd303, %rd179;
	@%p84 bra 	$L__BB4_195;
	setp.lt.s32 	%p85, %r188, %r627;
	mov.u32 	%r628, %r627;
	mov.u64 	%rd303, %rd302;
	@%p85 bra 	$L__BB4_195;
	setp.lt.s64 	%p86, %rd302, %rd179;
	selp.b32 	%r628, %r627, %r188, %p86;
	min.s64 	%rd303, %rd302, %rd179;
$L__BB4_195:
	ld.shared.u32 	%r191, [_ZN6thrust24THRUST_300001_SM_1000_NS8cuda_cub4core6detail5shmemE+88];
	ld.shared.u64 	%rd182, [_ZN6thrust24THRUST_300001_SM_1000_NS8cuda_cub4core6detail5shmemE+96];
	setp.lt.s32 	%p87, %r628, %r191;
	mov.u32 	%r629, %r191;
	mov.u64 	%rd304, %rd182;
	@%p87 bra 	$L__BB4_198;
	setp.lt.s32 	%p88, %r191, %r628;
	mov.u32 	%r629, %r628;
	mov.u64 	%rd304, %rd303;
	@%p88 bra 	$L__BB4_198;
	setp.lt.s64 	%p89, %rd303, %rd182;
	selp.b32 	%r629, %r628, %r191, %p89;
	min.s64 	%rd304, %rd303, %rd182;
$L__BB4_198:
	ld.shared.u32 	%r194, [_ZN6thrust24THRUST_300001_SM_1000_NS8cuda_cub4core6detail5shmemE+104];
	ld.shared.u64 	%rd185, [_ZN6thrust24THRUST_300001_SM_1000_NS8cuda_cub4core6detail5shmemE+112];
	setp.lt.s32 	%p90, %r629, %r194;
	mov.u32 	%r630, %r194;
	mov.u64 	%rd305, %rd185;
	@%p90 bra 	$L__BB4_201;
	setp.lt.s32 	%p91, %r194, %r629;
	mov.u32 	%r630, %r629;
	mov.u64 	%rd305, %rd304;
	@%p91 bra 	$L__BB4_201;
	setp.lt.s64 	%p92, %rd304, %rd185;
	selp.b32 	%r630, %r629, %r194, %p92;
	min.s64 	%rd305, %rd304, %rd185;
$L__BB4_201:
	ld.shared.u32 	%r197, [_ZN6thrust24THRUST_300001_SM_1000_NS8cuda_cub4core6detail5shmemE+120];
	ld.shared.u64 	%rd188, [_ZN6thrust24THRUST_300001_SM_1000_NS8cuda_cub4core6detail5shmemE+128];
	setp.lt.s32 	%p93, %r630, %r197;
	mov.u32 	%r631, %r197;
	mov.u64 	%rd306, %rd188;
	@%p93 bra 	$L__BB4_204;
	setp.lt.s32 	%p94, %r197, %r630;
	mov.u32 	%r631, %r630;
	mov.u64 	%rd306, %rd305;
	@%p94 bra 	$L__BB4_204;
	setp.lt.s64 	%p95, %rd305, %rd188;
	selp.b32 	%r631, %r630, %r197, %p95;
	min.s64 	%rd306, %rd305, %rd188;
$L__BB4_204:
	mov.u32 	%r559, %tid.x;
	setp.ne.s32 	%p212, %r559, 0;
	@%p212 bra 	$L__BB4_206;
	ld.param.u64 	%rd237, [_ZN6thrust24THRUST_300001_SM_1000_NS8cuda_cub4core6detail13_kernel_agentINS1_8__reduce11ReduceAgentINS0_12zip_iteratorIN4cuda3std3__45tupleIJNS0_6detail15normal_iteratorINS0_10device_ptrIiEEEENS0_17counting_iteratorIlNS0_11use_defaultESI_SI_EEEEEEEPNSB_IJilEEESM_lNS1_9__extrema9arg_max_fIilNSA_4lessIiEEEEEEJSL_SN_lSS_EEEvDpT0__param_1];
	cvta.to.global.u64 	%rd236, %rd237;
	st.global.u32 	[%rd236], %r631;
	st.global.u64 	[%rd236+8], %rd306;
$L__BB4_206:
	ret;

}
	// .globl	_ZN6thrust24THRUST_300001_SM_1000_NS8cuda_cub4core6detail13_kernel_agentINS1_8__reduce11ReduceAgentINS0_12zip_iteratorIN4cuda3std3__45tupleIJNS0_6detail15normal_iteratorINS0_10device_ptrIiEEEENS0_17counting_iteratorIlNS0_11use_defaultESI_SI_EEEEEEEPNSB_IJilEEESM_lNS1_9__extrema9arg_max_fIilNSA_4lessIiEEEEEEJSL_SN_lN3cub18CUB_300001_SM_100013GridEvenShareIlEENSV_9GridQueueIyEESS_EEEvDpT0_
.visible .entry _ZN6thrust24THRUST_300001_SM_1000_NS8cuda_cub4core6detail13_kernel_agentINS1_8__reduce11ReduceAgentINS0_12zip_iteratorIN4cuda3std3__45tupleIJNS0_6detail15normal_iteratorINS0_10device_ptrIiEEEENS0_17counting_iteratorIlNS0_11use_defaultESI_SI_EEEEEEEPNSB_IJilEEESM_lNS1_9__extrema9arg_max_fIilNSA_4lessIiEEEEEEJSL_SN_lN3cub18CUB_300001_SM_100013GridEvenShareIlEENSV_9GridQueueIyEESS_EEEvDpT0_(
	.param .align 8 .b8 _ZN6thrust24THRUST_300001_SM_1000_NS8cuda_cub4core6detail13_kernel_agentINS1_8__reduce11ReduceAgentINS0_12zip_iteratorIN4cuda3std3__45tupleIJNS0_6detail15normal_iteratorINS0_10device_ptrIiEEEENS0_17counting_iteratorIlNS0_11use_defaultESI_SI_EEEEEEEPNSB_IJilEEESM_lNS1_9__extrema9arg_max_fIilNSA_4lessIiEEEEEEJSL_SN_lN3cub18CUB_300001_SM_100013GridEvenShareIlEENSV_9GridQueueIyEESS_EEEvDpT0__param_0[16],
	.param .u64 .ptr .align 1 _ZN6thrust24THRUST_300001_SM_1000_NS8cuda_cub4core6detail13_kernel_agentINS1_8__reduce11ReduceAgentINS0_12zip_iteratorIN4cuda3std3__45tupleIJNS0_6detail15normal_iteratorINS0_10device_ptrIiEEEENS0_17counting_iteratorIlNS0_11use_defaultESI_SI_EEEEEEEPNSB_IJilEEESM_lNS1_9__extrema9arg_max_fIilNSA_4lessIiEEEEEEJSL_SN_lN3cub18CUB_300001_SM_100013GridEvenShareIlEENSV_9GridQueueIyEESS_EEEvDpT0__param_1,
	.param .u64 _ZN6thrust24THRUST_300001_SM_1000_NS8cuda_cub4core6detail13_kernel_agentINS1_8__reduce11ReduceAgentINS0_12zip_iteratorIN4cuda3std3__45tupleIJNS0_6detail15normal_iteratorINS0_10device_ptrIiEEEENS0_17counting_iteratorIlNS0_11use_defaultESI_SI_EEEEEEEPNSB_IJilEEESM_lNS1_9__extrema9arg_max_fIilNSA_4lessIiEEEEEEJSL_SN_lN3cub18CUB_300001_SM_100013GridEvenShareIlEENSV_9GridQueueIyEESS_EEEvDpT0__param_2,
	.param .align 8 .b8 _ZN6thrust24THRUST_300001_SM_1000_NS8cuda_cub4core6detail13_kernel_agentINS1_8__reduce11ReduceAgentINS0_12zip_iteratorIN4cuda3std3__45tupleIJNS0_6detail15normal_iteratorINS0_10device_ptrIiEEEENS0_17counting_iteratorIlNS0_11use_defaultESI_SI_EEEEEEEPNSB_IJilEEESM_lNS1_9__extrema9arg_max_fIilNSA_4lessIiEEEEEEJSL_SN_lN3cub18CUB_300001_SM_100013GridEvenShareIlEENSV_9GridQueueIyEESS_EEEvDpT0__param_3[72],
	.param .align 8 .b8 _ZN6thrust24THRUST_300001_SM_1000_NS8cuda_cub4core6detail13_kernel_agentINS1_8__reduce11ReduceAgentINS0_12zip_iteratorIN4cuda3std3__45tupleIJNS0_6detail15normal_iteratorINS0_10device_ptrIiEEEENS0_17counting_iteratorIlNS0_11use_defaultESI_SI_EEEEEEEPNSB_IJilEEESM_lNS1_9__extrema9arg_max_fIilNSA_4lessIiEEEEEEJSL_SN_lN3cub18CUB_300001_SM_100013GridEvenShareIlEENSV_9GridQueueIyEESS_EEEvDpT0__param_4[8],
	.param .align 1 .b8 _ZN6thrust24THRUST_300001_SM_1000_NS8cuda_cub4core6detail13_kernel_agentINS1_8__reduce11ReduceAgentINS0_12zip_iteratorIN4cuda3std3__45tupleIJNS0_6detail15normal_iteratorINS0_10device_ptrIiEEEENS0_17counting_iteratorIlNS0_11use_defaultESI_SI_EEEEEEEPNSB_IJilEEESM_lNS1_9__extrema9arg_max_fIilNSA_4lessIiEEEEEEJSL_SN_lN3cub18CUB_300001_SM_100013GridEvenShareIlEENSV_9GridQueueIyEESS_EEEvDpT0__param_5[1]
)
.maxntid 256
{
	.reg .pred 	%p<215>;
	.reg .b32 	%r<640>;
	.reg .b64 	%rd<324>;

	ld.param.u64 	%rd196, [_ZN6thrust24THRUST_300001_SM_1000_NS8cuda_cub4core6detail13_kernel_agentINS1_8__reduce11ReduceAgentINS0_12zip_iteratorIN4cuda3std3__45tupleIJNS0_6detail15normal_iteratorINS0_10device_ptrIiEEEENS0_17counting_iteratorIlNS0_11use_defaultESI_SI_EEEEEEEPNSB_IJilEEESM_lNS1_9__extrema9arg_max_fIilNSA_4lessIiEEEEEEJSL_SN_lN3cub18CUB_300001_SM_100013GridEvenShareIlEENSV_9GridQueueIyEESS_EEEvDpT0__param_0+8];
	ld.param.u64 	%rd195, [_ZN6thrust24THRUST_300001_SM_1000_NS8cuda_cub4core6detail13_kernel_agentINS1_8__reduce11ReduceAgentINS0_12zip_iteratorIN4cuda3std3__45tupleIJNS0_6detail15normal_iteratorINS0_10device_ptrIiEEEENS0_17counting_iteratorIlNS0_11use_defaultESI_SI_EEEEEEEPNSB_IJilEEESM_lNS1_9__extrema9arg_max_fIilNSA_4lessIiEEEEEEJSL_SN_lN3cub18CUB_300001_SM_100013GridEvenShareIlEENSV_9GridQueueIyEESS_EEEvDpT0__param_0];
	ld.param.u64 	%rd199, [_ZN6thrust24THRUST_300001_SM_1000_NS8cuda_cub4core6detail13_kernel_agentINS1_8__reduce11ReduceAgentINS0_12zip_iteratorIN4cuda3std3__45tupleIJNS0_6detail15normal_iteratorINS0_10device_ptrIiEEEENS0_17counting_iteratorIlNS0_11use_defaultESI_SI_EEEEEEEPNSB_IJilEEESM_lNS1_9__extrema9arg_max_fIilNSA_4lessIiEEEEEEJSL_SN_lN3cub18CUB_300001_SM_100013GridEvenShareIlEENSV_9GridQueueIyEESS_EEEvDpT0__param_4];
	ld.param.u64 	%rd198, [_ZN6thrust24THRUST_300001_SM_1000_NS8cuda_cub4core6detail13_kernel_agentINS1_8__reduce11ReduceAgentINS0_12zip_iteratorIN4cuda3std3__45tupleIJNS0_6detail15normal_iteratorINS0_10device_ptrIiEEEENS0_17counting_iteratorIlNS0_11use_defaultESI_SI_EEEEEEEPNSB_IJilEEESM_lNS1_9__extrema9arg_max_fIilNSA_4lessIiEEEEEEJSL_SN_lN3cub18CUB_300001_SM_100013GridEvenShareIlEENSV_9GridQueueIyEESS_EEEvDpT0__param_2];
	cvta.to.global.u64 	%rd1, %rd199;
	cvta.to.global.u64 	%rd2, %rd195;
	mov.u32 	%r1, %ctaid.x;
	mul.lo.s32 	%r202, %r1, 1280;
	cvt.u64.u32 	%rd4, %r202;
	mov.u32 	%r203, %nctaid.x;
	mul.lo.s32 	%r204, %r203, 1280;
	cvt.u64.u32 	%rd5, %r204;
	add.s64 	%rd200, %rd4, 1280;
	setp.le.s64 	%p1, %rd200, %rd198;
	@%p1 bra 	$L__BB5_121;
	cvt.u32.u64 	%r336, %rd4;
	cvt.u32.u64 	%r2, %rd198;
	sub.s32 	%r3, %r2, %r336;
	mov.u32 	%r4, %tid.x;
	setp.ge.s32 	%p98, %r4, %r3;
	mov.b32 	%r582, 0;
	mov.b64 	%rd266, 0;
	mov.u32 	%r574, %r4;
	@%p98 bra 	$L__BB5_3;
	cvt.u64.u32 	%rd234, %r4;
	add.s64 	%rd235, %rd4, %rd234;
	shl.b64 	%rd236, %rd235, 2;
	add.s64 	%rd237, %rd2, %rd236;
	add.s64 	%rd266, %rd196, %rd235;
	ld.global.u32 	%r582, [%rd237];
	add.s32 	%r574, %r4, 256;
$L__BB5_3:
	setp.ge.s32 	%p99, %r574, %r3;
	@%p99 bra 	$L__BB5_25;
	not.b32 	%r339, %r574;
	add.s32 	%r340, %r339, %r2;
	sub.s32 	%r9, %r340, %r336;
	and.b32  	%r341, %r9, 768;
	setp.eq.s32 	%p100, %r341, 768;
	@%p100 bra 	$L__BB5_10;
	cvt.u64.u32 	%rd239, %r574;
	add.s64 	%rd240, %rd239, %rd4;
	add.s64 	%rd257, %rd240, %rd196;
	shl.b64 	%rd241, %rd240, 2;
	add.s64 	%rd256, %rd2, %rd241;
	shr.u32 	%r342, %r9, 8;
	add.s32 	%r343, %r342, 1;
	and.b32  	%r344, %r343, 3;
	neg.s32 	%r570, %r344;
$L__BB5_6:
	.pragma "nounroll";
	mov.u64 	%rd12, %rd266;
	mov.u32 	%r13, %r582;
	ld.global.u32 	%r14, [%rd256];
	setp.lt.s32 	%p101, %r13, %r14;
	mov.u64 	%rd266, %rd257;
	mov.u32 	%r582, %r14;
	@%p101 bra 	$L__BB5_9;
	setp.lt.s32 	%p102, %r14, %r13;
	mov.u64 	%rd266, %rd12;
	mov.u32 	%r582, %r13;
	@%p102 bra 	$L__BB5_9;
	setp.lt.s64 	%p103, %rd12, %rd257;
	min.s64 	%rd266, %rd12, %rd257;
	selp.b32 	%r582, %r13, %r14, %p103;
$L__BB5_9:
	add.s32 	%r574, %r574, 256;
	add.s64 	%rd257, %rd257, 256;
	add.s64 	%rd256, %rd256, 1024;
	add.s32 	%r570, %r570, 1;
	setp.ne.s32 	%p104, %r570, 0;
	@%p104 bra 	$L__BB5_6;
$L__BB5_10:
	setp.lt.u32 	%p105, %r9, 768;
	@%p105 bra 	$L__BB5_25;
	add.s32 	%r577, %r574, 512;
$L__BB5_12:
	mov.u32 	%r23, %r577;
	add.s32 	%r345, %r23, -512;
	cvt.s64.s32 	%rd242, %r345;
	add.s64 	%rd243, %rd242, %rd4;
	shl.b64 	%rd244, %rd243, 2;
	add.s64 	%rd20, %rd2, %rd244;
	add.s64 	%rd21, %rd243, %rd196;
	ld.global.u32 	%r25, [%rd20];
	setp.lt.s32 	%p106, %r582, %r25;
	mov.u64 	%rd263, %rd21;
	mov.u32 	%r579, %r25;
	@%p106 bra 	$L__BB5_15;
	setp.lt.s32 	%p107, %r25, %r582;
	mov.u64 	%rd263, %rd266;
	mov.u32 	%r579, %r582;
	@%p107 bra 	$L__BB5_15;
	setp.lt.s64 	%p108, %rd266, %rd21;
	min.s64 	%rd263, %rd266, %rd21;
	selp.b32 	%r579, %r582, %r25, %p108;
$L__BB5_15:
	add.s32 	%r346, %r23, -256;
	cvt.s64.s32 	%rd245, %r346;
	add.s64 	%rd246, %rd245, %rd4;
	add.s64 	%rd24, %rd246, %rd196;
	ld.global.u32 	%r28, [%rd20+1024];
	setp.lt.s32 	%p109, %r579, %r28;
	mov.u64 	%rd264, %rd24;
	mov.u32 	%r580, %r28;
	@%p109 bra 	$L__BB5_18;
	setp.lt.s32 	%p110, %r28, %r579;
	mov.u64 	%rd264, %rd263;
	mov.u32 	%r580, %r579;
	@%p110 bra 	$L__BB5_18;
	setp.lt.s64 	%p111, %rd263, %rd24;
	min.s64 	%rd264, %rd263, %rd24;
	selp.b32 	%r580, %r579, %r28, %p111;
$L__BB5_18:
	cvt.s64.s32 	%rd247, %r23;
	add.s64 	%rd248, %rd247, %rd4;
	add.s64 	%rd27, %rd248, %rd196;
	ld.global.u32 	%r31, [%rd20+2048];
	setp.lt.s32 	%p112, %r580, %r31;
	mov.u64 	%rd265, %rd27;
	mov.u32 	%r581, %r31;
	@%p112 bra 	$L__BB5_21;
	setp.lt.s32 	%p113, %r31, %r580;
	mov.u64 	%rd265, %rd264;
	mov.u32 	%r581, %r580;
	@%p113 bra 	$L__BB5_21;
	setp.lt.s64 	%p114, %rd264, %rd27;
	min.s64 	%rd265, %rd264, %rd27;
	selp.b32 	%r581, %r580, %r31, %p114;
$L__BB5_21:
	add.s32 	%r347, %r23, 256;
	cvt.s64.s32 	%rd249, %r347;
	add.s64 	%rd250, %rd249, %rd4;
	add.s64 	%rd30, %rd250, %rd196;
	ld.global.u32 	%r34, [%rd20+3072];
	setp.lt.s32 	%p115, %r581, %r34;
	mov.u64 	%rd266, %rd30;
	mov.u32 	%r582, %r34;
	@%p115 bra 	$L__BB5_24;
	setp.lt.s32 	%p116, %r34, %r581;
	mov.u64 	%rd266, %rd265;
	mov.u32 	%r582, %r581;
	@%p116 bra 	$L__BB5_24;
	setp.lt.s64 	%p117, %rd265, %rd30;
	min.s64 	%rd266, %rd265, %rd30;
	selp.b32 	%r582, %r581, %r34, %p117;
$L__BB5_24:
	add.s32 	%r577, %r23, 1024;
	add.s32 	%r348, %r23, 512;
	setp.lt.s32 	%p118, %r348, %r3;
	@%p118 bra 	$L__BB5_12;
$L__BB5_25:
	setp.lt.s32 	%p119, %r3, 256;
	@%p119 bra 	$L__BB5_70;
	// begin inline asm
	mov.u32 %r462, %laneid;
	// end inline asm
	mov.b32 	%r480, 1;
	mov.b32 	%r481, 31;
	mov.b32 	%r482, -1;
	// begin inline asm
	shfl.sync.down.b32 %r463, %r582, %r480, %r481, %r482;
	// end inline asm
	// begin inline asm
	shfl.sync.down.b32 %r468, %r469, %r480, %r481, %r482;
	// end inline asm
	mov.b64 	{%r474, %r479}, %rd266;
	// begin inline asm
	shfl.sync.down.b32 %r473, %r474, %r480, %r481, %r482;
	// end inline asm
	// begin inline asm
	shfl.sync.down.b32 %r478, %r479, %r480, %r481, %r482;
	// end inline asm
	mov.b64 	%rd34, {%r473, %r478};
	setp.gt.s32 	%p171, %r462, 30;
	mov.u64 	%rd268, %rd266;
	mov.u32 	%r584, %r582;
	@%p171 bra 	$L__BB5_30;
	setp.lt.s32 	%p172, %r582, %r463;
	mov.u64 	%rd268, %rd34;
	mov.u32 	%r584, %r463;
	@%p172 bra 	$L__BB5_30;
	setp.lt.s32 	%p173, %r463, %r582;
	mov.u64 	%rd268, %rd266;
	mov.u32 	%r584, %r582;
	@%p173 bra 	$L__BB5_30;
	setp.lt.s64 	%p174, %rd266, %rd34;
	min.s64 	%rd268, %rd266, %rd34;
	selp.b32 	%r584, %r582, %r463, %p174;
$L__BB5_30:
	mov.b32 	%r500, 2;
	mov.b32 	%r501, 31;
	mov.b32 	%r502, -1;
	// begin inline asm
	shfl.sync.down.b32 %r483, %r584, %r500, %r501, %r502;
	// end inline asm
	// begin inline asm
	shfl.sync.down.b32 %r488, %r489, %r500, %r501, %r502;
	// end inline asm
	mov.b64 	{%r494, %r499}, %rd268;
	// begin inline asm
	shfl.sync.down.b32 %r493, %r494, %r500, %r501, %r502;
	// end inline asm
	// begin inline asm
	shfl.sync.down.b32 %r498, %r499, %r500, %r501, %r502;
	// end inline asm
	mov.b64 	%rd37, {%r493, %r498};
	setp.gt.s32 	%p175, %r462, 29;
	mov.u64 	%rd269, %rd268;
	mov.u32 	%r585, %r584;
	@%p175 bra 	$L__BB5_34;
	setp.lt.s32 	%p176, %r584, %r483;
	mov.u64 	%rd269, %rd37;
	mov.u32 	%r585, %r483;
	@%p176 bra 	$L__BB5_34;
	setp.lt.s32 	%p177, %r483, %r584;
	mov.u64 	%rd269, %rd268;
	mov.u32 	%r585, %r584;
	@%p177 bra 	$L__BB5_34;
	setp.lt.s64 	%p178, %rd268, %rd37;
	min.s64 	%rd269, %rd268, %rd37;
	selp.b32 	%r585, %r584, %r483, %p178;
$L__BB5_34:
	mov.b32 	%r520, 4;
	mov.b32 	%r521, 31;
	mov.b32 	%r522, -1;
	// begin inline asm
	shfl.sync.down.b32 %r503, %r585, %r520, %r521, %r522;
	// end inline asm
	// begin inline asm
	shfl.sync.down.b32 %r508, %r509, %r520, %r521, %r522;
	// end inline asm
	mov.b64 	{%r514, %r519}, %rd269;
	// begin inline asm
	shfl.sync.down.b32 %r513, %r514, %r520, %r521, %r522;
	// end inline asm
	// begin inline asm
	shfl.sync.down.b32 %r518, %r519, %r520, %r521, %r522;
	// end inline asm
	mov.b64 	%rd40, {%r513, %r518};
	setp.gt.s32 	%p179, %r462, 27;
	mov.u64 	%rd270, %rd269;
	mov.u32 	%r586, %r585;
	@%p179 bra 	$L__BB5_38;
	setp.lt.s32 	%p180, %r585, %r503;
	mov.u64 	%rd270, %rd40;
	mov.u32 	%r586, %r503;
	@%p180 bra 	$L__BB5_38;
	setp.lt.s32 	%p181, %r503, %r585;
	mov.u64 	%rd270, %rd269;
	mov.u32 	%r586, %r585;
	@%p181 bra 	$L__BB5_38;
	setp.lt.s64 	%p182, %rd269, %rd40;
	min.s64 	%rd270, %rd269, %rd40;
	selp.b32 	%r586, %r585, %r503, %p182;
$L__BB5_38:
	mov.b32 	%r540, 8;
	mov.b32 	%r541, 31;
	mov.b32 	%r542, -1;
	// begin inline asm
	shfl.sync.down.b32 %r523, %r586, %r540, %r541, %r542;
	// end inline asm
	// begin inline asm
	shfl.sync.down.b32 %r528, %r529, %r540, %r541, %r542;
	// end inline asm
	mov.b64 	{%r534, %r539}, %rd270;
	// begin inline asm
	shfl.sync.down.b32 %r533, %r534, %r540, %r541, %r542;
	// end inline asm
	// begin inline asm
	shfl.sync.down.b32 %r538, %r539, %r540, %r541, %r542;
	// end inline asm
	mov.b64 	%rd43, {%r533, %r538};
	setp.gt.s32 	%p183, %r462, 23;
	mov.u64 	%rd271, %rd270;
	mov.u32 	%r587, %r586;
	@%p183 bra 	$L__BB5_42;
	setp.lt.s32 	%p184, %r586, %r523;
	mov.u64 	%rd271, %rd43;
	mov.u32 	%r587, %r523;
	@%p184 bra 	$L__BB5_42;
	setp.lt.s32 	%p185, %r523, %r586;
	mov.u64 	%rd271, %rd270;
	mov.u32 	%r587, %r586;
	@%p185 bra 	$L__BB5_42;
	setp.lt.s64 	%p186, %rd270, %rd43;
	min.s64 	%rd271, %rd270, %rd43;
	selp.b32 	%r587, %r586, %r523, %p186;
$L__BB5_42:
	mov.b32 	%r560, 16;
	mov.b32 	%r561, 31;
	mov.b32 	%r562, -1;
	// begin inline asm
	shfl.sync.down.b32 %r543, %r587, %r560, %r561, %r562;
	// end inline asm
	// begin inline asm
	shfl.sync.down.b32 %r548, %r549, %r560, %r561, %r562;
	// end inline asm
	mov.b64 	{%r554, %r559}, %rd271;
	// begin inline asm
	shfl.sync.down.b32 %r553, %r554, %r560, %r561, %r562;
	// end inline asm
	// begin inline asm
	shfl.sync.down.b32 %r558, %r559, %r560, %r561, %r562;
	// end inline asm
	mov.b64 	%rd46, {%r553, %r558};
	setp.gt.s32 	%p187, %r462, 15;
	mov.u64 	%rd323, %rd271;
	mov.u32 	%r639, %r587;
	@%p187 bra 	$L__BB5_46;
	setp.lt.s32 	%p188, %r587, %r543;
	mov.u64 	%rd323, %rd46;
	mov.u32 	%r639, %r543;
	@%p188 bra 	$L__BB5_46;
	setp.lt.s32 	%p189, %r543, %r587;
	mov.u64 	%rd323, %rd271;
	mov.u32 	%r639, %r587;
	@%p189 bra 	$L__BB5_46;
	setp.lt.s64 	%p190, %rd271, %rd46;
	min.s64 	%rd323, %rd271, %rd46;
	selp.b32 	%r639, %r587, %r543, %p190;
$L__BB5_46:
	setp.ne.s32 	%p191, %r462, 0;
	@%p191 bra 	$L__BB5_48;
	shr.u32 	%r563, %r4, 1;
	and.b32  	%r564, %r563, 496;
	mov.u32 	%r565, _ZN6thrust24THRUST_300001_SM_1000_NS8cuda_cub4core6detail5shmemE;
	add.s32 	%r566, %r565, %r564;
	st.shared.u32 	[%r566+8], %r639;
	st.shared.u64 	[%r566+16], %rd323;
$L__BB5_48:
	bar.sync 	0;
	setp.ne.s32 	%p192, %r4, 0;
	@%p192 bra 	$L__BB5_208;
	ld.shared.u32 	%r55, [_ZN6thrust24THRUST_300001_SM_1000_NS8cuda_cub4core6detail5shmemE+24];
	ld.shared.u64 	%rd49, [_ZN6thrust24THRUST_300001_SM_1000_NS8cuda_cub4core6detail5shmemE+32];
	setp.lt.s32 	%p193, %r639, %r55;
	mov.u64 	%rd273, %rd49;
	mov.u32 	%r589, %r55;
	@%p193 bra 	$L__BB5_52;
	setp.lt.s32 	%p194, %r55, %r639;
	mov.u64 	%rd273, %rd323;
	mov.u32 	%r589, %r639;
	@%p194 bra 	$L__BB5_52;
	setp.lt.s64 	%p195, %rd323, %rd49;
	min.s64 	%rd273, %rd323, %rd49;
	selp.b32 	%r589, %r639, %r55, %p195;
$L__BB5_52:
	ld.shared.u32 	%r58, [_ZN6thrust24THRUST_300001_SM_1000_NS8cuda_cub4core6detail5shmemE+40];
	ld.shared.u64 	%rd52, [_ZN6thrust24THRUST_300001_SM_1000_NS8cuda_cub4core6detail5shmemE+48];
	setp.lt.s32 	%p196, %r589, %r58;
	mov.u64 	%rd274, %rd52;
	mov.u32 	%r590, %r58;
	@%p196 bra 	$L__BB5_55;
	setp.lt.s32 	%p197, %r58, %r589;
	mov.u64 	%rd274, %rd273;
	mov.u32 	%r590, %r589;
	@%p197 bra 	$L__BB5_55;
	setp.lt.s64 	%p198, %rd273, %rd52;
	min.s64 	%rd274, %rd273, %rd52;
	selp.b32 	%r590, %r589, %r58, %p198;
$L__BB5_55:
	ld.shared.u32 	%r61, [_ZN6thrust24THRUST_300001_SM_1000_NS8cuda_cub4core6detail5shmemE+56];
	ld.shared.u64 	%rd55, [_ZN6thrust24THRUST_300001_SM_1000_NS8cuda_cub4core6detail5shmemE+64];
	setp.lt.s32 	%p199, %r590, %r61;
	mov.u64 	%rd275, %rd55;
	mov.u32 	%r591, %r61;
	@%p199 bra 	$L__BB5_58;
	setp.lt.s32 	%p200, %r61, %r590;
	mov.u64 	%rd275, %rd274;
	mov.u32 	%r591, %r590;
	@%p200 bra 	$L__BB5_58;
	setp.lt.s64 	%p201, %rd274, %rd55;
	min.s64 	%rd275, %rd274, %rd55;
	selp.b32 	%r591, %r590, %r61, %p201;
$L__BB5_58:
	ld.shared.u32 	%r64, [_ZN6thrust24THRUST_300001_SM_1000_NS8cuda_cub4core6detail5shmemE+72];
	ld.shared.u64 	%rd58, [_ZN6thrust24THRUST_300001_SM_1000_NS8cuda_cub4core6detail5shmemE+80];
	setp.lt.s32 	%p202, %r591, %r64;
	mov.u64 	%rd276, %rd58;
	mov.u32 	%r592, %r64;
	@%p202 bra 	$L__BB5_61;
	setp.lt.s32 	%p203, %r64, %r591;
	mov.u64 	%rd276, %rd275;
	mov.u32 	%r592, %r591;
	@%p203 bra 	$L__BB5_61;
	setp.lt.s64 	%p204, %rd275, %rd58;
	min.s64 	%rd276, %rd275, %rd58;
	selp.b32 	%r592, %r591, %r64, %p204;
$L__BB5_61:
	ld.shared.u32 	%r67, [_ZN6thrust24THRUST_300001_SM_1000_NS8cuda_cub4core6detail5shmemE+88];
	ld.shared.u64 	%rd61, [_ZN6thrust24THRUST_300001_SM_1000_NS8cuda_cub4core6detail5shmemE+96];
	setp.lt.s32 	%p205, %r592, %r67;
	mov.u32 	%r593, %r67;
	mov.u64 	%rd277, %rd61;
	@%p205 bra 	$L__BB5_64;
	setp.lt.s32 	%p206, %r67, %r592;
	mov.u32 	%r593, %r592;
	mov.u64 	%rd277, %rd276;
	@%p206 bra 	$L__BB5_64;
	setp.lt.s64 	%p207, %rd276, %rd61;
	selp.b32 	%r593, %r592, %r67, %p207;
	min.s64 	%rd277, %rd276, %rd61;
$L__BB5_64:
	ld.shared.u32 	%r70, [_ZN6thrust24THRUST_300001_SM_1000_NS8cuda_cub4core6detail5shmemE+104];
	ld.shared.u64 	%rd64, [_ZN6thrust24THRUST_300001_SM_1000_NS8cuda_cub4core6detail5shmemE+112];
	setp.lt.s32 	%p208, %r593, %r70;
	mov.u32 	%r594, %r70;
	mov.u64 	%rd278, %rd64;
	@%p208 bra 	$L__BB5_67;
	setp.lt.s32 	%p209, %r70, %r593;
	mov.u32 	%r594, %r593;
	mov.u64 	%rd278, %rd277;
	@%p209 bra 	$L__BB5_67;
	setp.lt.s64 	%p210, %rd277, %rd64;
	selp.b32 	%r594, %r593, %r70, %p210;
	min.s64 	%rd278, %rd277, %rd64;
$L__BB5_67:
	ld.shared.u32 	%r73, [_ZN6thrust24THRUST_300001_SM_1000_NS8cuda_cub4core6detail5shmemE+120];
	ld.shared.u64 	%rd67, [_ZN6thrust24THRUST_300001_SM_1000_NS8cuda_cub4core6detail5shmemE+128];
	setp.lt.s32 	%p211, %r594, %r73;
	mov.u32 	%r639, %r73;
	mov.u64 	%rd323, %rd67;
	@%p211 bra 	$L__BB5_208;
	setp.lt.s32 	%p212, %r73, %r594;
	mov.u32 	%r639, %r594;
	mov.u64 	%rd323, %rd278;
	@%p212 bra 	$L__BB5_208;
	setp.lt.s64 	%p213, %rd278, %rd67;
	selp.b32 	%r639, %r594, %r73, %p213;
	min.s64 	%rd323, %rd278, %rd67;
	bra.uni 	$L__BB5_208;
$L__BB5_70:
	// begin inline asm
	mov.u32 %r349, %laneid;
	// end inline asm
	and.b32  	%r370, %r4, 992;
	add.s32 	%r371, %r370, 32;
	setp.gt.s32 	%p120, %r371, %r3;
	not.b32 	%r372, %r370;
	add.s32 	%r373, %r3, %r372;
	selp.b32 	%r368, %r373, 31, %p120;
	mov.b32 	%r367, 1;
	mov.b32 	%r369, -1;
	// begin inline asm
	shfl.sync.down.b32 %r350, %r582, %r367, %r368, %r369;
	// end inline asm
	// begin inline asm
	shfl.sync.down.b32 %r355, %r356, %r367, %r368, %r369;
	// end inline asm
	mov.b64 	{%r361, %r366}, %rd266;
	// begin inline asm
	shfl.sync.down.b32 %r360, %r361, %r367, %r368, %r369;
	// end inline asm
	// begin inline asm
	shfl.sync.down.b32 %r365, %r366, %r367, %r368, %r369;
	// end inline asm
	mov.b64 	%rd69, {%r360, %r365};
	setp.ge.s32 	%p121, %r349, %r368;
	mov.u32 	%r595, %r582;
	mov.u64 	%rd279, %rd266;
	@%p121 bra 	$L__BB5_74;
	setp.lt.s32 	%p122, %r582, %r350;
	mov.u32 	%r595, %r350;
	mov.u64 	%rd279, %rd69;
	@%p122 bra 	$L__BB5_74;
	setp.lt.s32 	%p123, %r350, %r582;
	mov.u32 	%r595, %r582;
	mov.u64 	%rd279, %rd266;
	@%p123 bra 	$L__BB5_74;
	setp.lt.s64 	%p124, %rd266, %rd69;
	selp.b32 	%r595, %r582, %r350, %p124;
	min.s64 	%rd279, %rd266, %rd69;
$L__BB5_74:
	mov.b32 	%r391, 2;
	mov.b32 	%r393, -1;
	// begin inline asm
	shfl.sync.down.b32 %r374, %r595, %r391, %r368, %r393;
	// end inline asm
	// begin inline asm
	shfl.sync.down.b32 %r379, %r380, %r391, %r368, %r393;
	// end inline asm
	mov.b64 	{%r385, %r390}, %rd279;
	// begin inline asm
	shfl.sync.down.b32 %r384, %r385, %r391, %r368, %r393;
	// end inline asm
	// begin inline asm
	shfl.sync.down.b32 %r389, %r390, %r391, %r368, %r393;
	// end inline asm
	mov.b64 	%rd72, {%r384, %r389};
	add.s32 	%r394, %r349, 2;
	setp.gt.s32 	%p125, %r394, %r368;
	mov.u32 	%r596, %r595;
	mov.u64 	%rd280, %rd279;
	@%p125 bra 	$L__BB5_78;
	setp.lt.s32 	%p126, %r595, %r374;
	mov.u32 	%r596, %r374;
	mov.u64 	%rd280, %rd72;
	@%p126 bra 	$L__BB5_78;
	setp.lt.s32 	%p127, %r374, %r595;
	mov.u32 	%r596, %r595;
	mov.u64 	%rd280, %rd279;
	@%p127 bra 	$L__BB5_78;
	setp.lt.s64 	%p128, %rd279, %rd72;
	selp.b32 	%r596, %r595, %r374, %p128;
	min.s64 	%rd280, %rd279, %rd72;
$L__BB5_78:
	mov.b32 	%r412, 4;
	mov.b32 	%r414, -1;
	// begin inline asm
	shfl.sync.down.b32 %r395, %r596, %r412, %r368, %r414;
	// end inline asm
	// begin inline asm
	shfl.sync.down.b32 %r400, %r401, %r412, %r368, %r414;
	// end inline asm
	mov.b64 	{%r406, %r411}, %rd280;
	// begin inline asm
	shfl.sync.down.b32 %r405, %r406, %r412, %r368, %r414;
	// end inline asm
	// begin inline asm
	shfl.sync.down.b32 %r410, %r411, %r412, %r368, %r414;
	// end inline asm
	mov.b64 	%rd75, {%r405, %r410};
	add.s32 	%r415, %r349, 4;
	setp.gt.s32 	%p129, %r415, %r368;
	mov.u32 	%r597, %r596;
	mov.u64 	%rd281, %rd280;
	@%p129 bra 	$L__BB5_82;
	setp.lt.s32 	%p130, %r596, %r395;
	mov.u32 	%r597, %r395;
	mov.u64 	%rd281, %rd75;
	@%p130 bra 	$L__BB5_82;
	setp.lt.s32 	%p131, %r395, %r596;
	mov.u32 	%r597, %r596;
	mov.u64 	%rd281, %rd280;
	@%p131 bra 	$L__BB5_82;
	setp.lt.s64 	%p132, %rd280, %rd75;
	selp.b32 	%r597, %r596, %r395, %p132;
	min.s64 	%rd281, %rd280, %rd75;
$L__BB5_82:
	mov.b32 	%r433, 8;
	mov.b32 	%r435, -1;
	// begin inline asm
	shfl.sync.down.b32 %r416, %r597, %r433, %r368, %r435;
	// end inline asm
	// begin inline asm
	shfl.sync.down.b32 %r421, %r422, %r433, %r368, %r435;
	// end inline asm
	mov.b64 	{%r427, %r432}, %rd281;
	// begin inline asm
	shfl.sync.down.b32 %r426, %r427, %r433, %r368, %r435;
	// end inline asm
	// begin inline asm
	shfl.sync.down.b32 %r431, %r432, %r433, %r368, %r435;
	// end inline asm
	mov.b64 	%rd78, {%r426, %r431};
	add.s32 	%r436, %r349, 8;
	setp.gt.s32 	%p133, %r436, %r368;
	mov.u32 	%r598, %r597;
	mov.u64 	%rd282, %rd281;
	@%p133 bra 	$L__BB5_86;
	setp.lt.s32 	%p134, %r597, %r416;
	mov.u32 	%r598, %r416;
	mov.u64 	%rd282, %rd78;
	@%p134 bra 	$L__BB5_86;
	setp.lt.s32 	%p135, %r416, %r597;
	mov.u32 	%r598, %r597;
	mov.u64 	%rd282, %rd281;
	@%p135 bra 	$L__BB5_86;
	setp.lt.s64 	%p136, %rd281, %rd78;
	selp.b32 	%r598, %r597, %r416, %p136;
	min.s64 	%rd282, %rd281, %rd78;
$L__BB5_86:
	mov.b32 	%r454, 16;
	mov.b32 	%r456, -1;
	// begin inline asm
	shfl.sync.down.b32 %r437, %r598, %r454, %r368, %r456;
	// end inline asm
	// begin inline asm
	shfl.sync.down.b32 %r442, %r443, %r454, %r368, %r456;
	// end inline asm
	mov.b64 	{%r448, %r453}, %rd282;
	// begin inline asm
	shfl.sync.down.b32 %r447, %r448, %r454, %r368, %r456;
	// end inline asm
	// begin inline asm
	shfl.sync.down.b32 %r452, %r453, %r454, %r368, %r456;
	// end inline asm
	mov.b64 	%rd81, {%r447, %r452};
	add.s32 	%r457, %r349, 16;
	setp.gt.s32 	%p137, %r457, %r368;
	mov.u32 	%r639, %r598;
	mov.u64 	%rd323, %rd282;
	@%p137 bra 	$L__BB5_90;
	setp.lt.s32 	%p138, %r598, %r437;
	mov.u32 	%r639, %r437;
	mov.u64 	%rd323, %rd81;
	@%p138 bra 	$L__BB5_90;
	setp.lt.s32 	%p139, %r437, %r598;
	mov.u32 	%r639, %r598;
	mov.u64 	%rd323, %rd282;
	@%p139 bra 	$L__BB5_90;
	setp.lt.s64 	%p140, %rd282, %rd81;
	selp.b32 	%r639, %r598, %r437, %p140;
	min.s64 	%rd323, %rd282, %rd81;
$L__BB5_90:
	setp.ne.s32 	%p141, %r349, 0;
	@%p141 bra 	$L__BB5_92;
	shr.u32 	%r458, %r4, 1;
	and.b32  	%r459, %r458, 496;
	mov.u32 	%r460, _ZN6thrust24THRUST_300001_SM_1000_NS8cuda_cub4core6detail5shmemE;
	add.s32 	%r461, %r460, %r459;
	st.shared.u32 	[%r461+8], %r639;
	st.shared.u64 	[%r461+16], %rd323;
$L__BB5_92:
	bar.sync 	0;
	setp.ne.s32 	%p142, %r4, 0;
	@%p142 bra 	$L__BB5_208;
	setp.lt.s32 	%p143, %r3, 33;
	mov.u32 	%r600, %r639;
	mov.u64 	%rd284, %rd323;
	@%p143 bra 	$L__BB5_97;
	ld.shared.u32 	%r92, [_ZN6thrust24THRUST_300001_SM_1000_NS8cuda_cub4core6detail5shmemE+24];
	ld.shared.u64 	%rd84, [_ZN6thrust24THRUST_300001_SM_1000_NS8cuda_cub4core6detail5shmemE+32];
	setp.lt.s32 	%p144, %r639, %r92;
	mov.u32 	%r600, %r92;
	mov.u64 	%rd284, %rd84;
	@%p144 bra 	$L__BB5_97;
	setp.lt.s32 	%p145, %r92, %r639;
	mov.u32 	%r600, %r639;
	mov.u64 	%rd284, %rd323;
	@%p145 bra 	$L__BB5_97;
	setp.lt.s64 	%p146, %rd323, %rd84;
	selp.b32 	%r600, %r639, %r92, %p146;
	min.s64 	%rd284, %rd323, %rd84;
$L__BB5_97:
	setp.lt.s32 	%p147, %r3, 65;
	mov.u32 	%r601, %r600;
	mov.u64 	%rd285, %rd284;
	@%p147 bra 	$L__BB5_101;
	ld.shared.u32 	%r95, [_ZN6thrust24THRUST_300001_SM_1000_NS8cuda_cub4core6detail5shmemE+40];
	ld.shared.u64 	%rd87, [_ZN6thrust24THRUST_300001_SM_1000_NS8cuda_cub4core6detail5shmemE+48];
	setp.lt.s32 	%p148, %r600, %r95;
	mov.u32 	%r601, %r95;
	mov.u64 	%rd285, %rd87;
	@%p148 bra 	$L__BB5_101;
	setp.lt.s32 	%p149, %r95, %r600;
	mov.u32 	%r601, %r600;
	mov.u64 	%rd285, %rd284;
	@%p149 bra 	$L__BB5_101;
	setp.lt.s64 	%p150, %rd284, %rd87;
	selp.b32 	%r601, %r600, %r95, %p150;
	min.s64 	%rd285, %rd284, %rd87;
$L__BB5_101:
	setp.lt.s32 	%p151, %r3, 97;
	mov.u32 	%r602, %r601;
	mov.u64 	%rd286, %rd285;
	@%p151 bra 	$L__BB5_105;
	ld.shared.u32 	%r98, [_ZN6thrust24THRUST_300001_SM_1000_NS8cuda_cub4core6detail5shmemE+56];
	ld.shared.u64 	%rd90, [_ZN6thrust24THRUST_300001_SM_1000_NS8cuda_cub4core6detail5shmemE+64];
	setp.lt.s32 	%p152, %r601, %r98;
	mov.u32 	%r602, %r98;
	mov.u64 	%rd286, %rd90;
	@%p152 bra 	$L__BB5_105;
	setp.lt.s32 	%p153, %r98, %r601;
	mov.u32 	%r602, %r601;
	mov.u64 	%rd286, %rd285;
	@%p153 bra 	$L__BB5_105;
	setp.lt.s64 	%p154, %rd285, %rd90;
	selp.b32 	%r602, %r601, %r98, %p154;
	min.s64 	%rd286, %rd285, %rd90;
$L__BB5_105:
	setp.lt.s32 	%p155, %r3, 129;
	mov.u32 	%r603, %r602;
	mov.u64 	%rd287, %rd286;
	@%p155 bra 	$L__BB5_109;
	ld.shared.u32 	%r101, [_ZN6thrust24THRUST_300001_SM_1000_NS8cuda_cub4core6detail5shmemE+72];
	ld.shared.u64 	%rd93, [_ZN6thrust24THRUST_300001_SM_1000_NS8cuda_cub4core6detail5shmemE+80];
	setp.lt.s32 	%p156, %r602, %r101;
	mov.u32 	%r603, %r101;
	mov.u64 	%rd287, %rd93;
	@%p156 bra 	$L__BB5_109;
	setp.lt.s32 	%p157, %r101, %r602;
	mov.u32 	%r603, %r602;
	mov.u64 	%rd287, %rd286;
	@%p157 bra 	$L__BB5_109;
	setp.lt.s64 	%p158, %rd286, %rd93;
	selp.b32 	%r603, %r602, %r101, %p158;
	min.s64 	%rd287, %rd286, %rd93;
$L__BB5_109:
	setp.lt.s32 	%p159, %r3, 161;
	mov.u32 	%r604, %r603;
	mov.u64 	%rd288, %rd287;
	@%p159 bra 	$L__BB5_113;
	ld.shared.u32 	%r104, [_ZN6thrust24THRUST_300001_SM_1000_NS8cuda_cub4core6detail5shmemE+88];
	ld.shared.u64 	%rd96, [_ZN6thrust24THRUST_300001_SM_1000_NS8cuda_cub4core6detail5shmemE+96];
	setp.lt.s32 	%p160, %r603, %r104;
	mov.u32 	%r604, %r104;
	mov.u64 	%rd288, %rd96;
	@%p160 bra 	$L__BB5_113;
	setp.lt.s32 	%p161, %r104, %r603;
	mov.u32 	%r604, %r603;
	mov.u64 	%rd288, %rd287;
	@%p161 bra 	$L__BB5_113;
	setp.lt.s64 	%p162, %rd287, %rd96;
	selp.b32 	%r604, %r603, %r104, %p162;
	min.s64 	%rd288, %rd287, %rd96;
$L__BB5_113:
	setp.lt.s32 	%p163, %r3, 193;
	mov.u32 	%r605, %r604;
	mov.u64 	%rd289, %rd288;
	@%p163 bra 	$L__BB5_117;
	ld.shared.u32 	%r107, [_ZN6thrust24THRUST_300001_SM_1000_NS8cuda_cub4core6detail5shmemE+104];
	ld.shared.u64 	%rd99, [_ZN6thrust24THRUST_300001_SM_1000_NS8cuda_cub4core6detail5shmemE+112];
	setp.lt.s32 	%p164, %r604, %r107;
	mov.u32 	%r605, %r107;
	mov.u64 	%rd289, %rd99;
	@%p164 bra 	$L__BB5_117;
	setp.lt.s32 	%p165, %r107, %r604;
	mov.u32 	%r605, %r604;
	mov.u64 	%rd289, %rd288;
	@%p165 bra 	$L__BB5_117;
	setp.lt.s64 	%p166, %rd288, %rd99;
	selp.b32 	%r605, %r604, %r107, %p166;
	min.s64 	%rd289, %rd288, %rd99;
$L__BB5_117:
	setp.lt.s32 	%p167, %r3, 225;
	mov.u32 	%r639, %r605;
	mov.u64 	%rd323, %rd289;
	@%p167 bra 	$L__BB5_208;
	ld.shared.u32 	%r110, [_ZN6thrust24THRUST_300001_SM_1000_NS8cuda_cub4core6detail5shmemE+120];
	ld.shared.u64 	%rd102, [_ZN6thrust24THRUST_300001_SM_1000_NS8cuda_cub4core6detail5shmemE+128];
	setp.lt.s32 	%p168, %r605, %r110;
	mov.u32 	%r639, %r110;
	mov.u64 	%rd323, %rd102;
	@%p168 bra 	$L__BB5_208;
	setp.lt.s32 	%p169, %r110, %r605;
	mov.u32 	%r639, %r605;
	mov.u64 	%rd323, %rd289;
	@%p169 bra 	$L__BB5_208;
	setp.lt.s64 	%p170, %rd289, %rd102;
	selp.b32 	%r639, %r605, %r110, %p170;
	min.s64 	%rd323, %rd289, %rd102;
	bra.uni 	$L__BB5_208;
$L__BB5_121:
	mov.u32 	%r112, %tid.x;
	add.s64 	%rd104, %rd196, %rd4;
	cvt.u64.u32 	%rd105, %r112;
	add.s64 	%rd201, %rd105, %rd4;
	cvta.to.global.u64 	%rd202, %rd195;
	shl.b64 	%rd203, %rd201, 2;
	add.s64 	%rd204, %rd202, %rd203;
	ld.global.u32 	%r205, [%rd204];
	add.s32 	%r206, %r112, 256;
	cvt.u64.u32 	%rd205, %r206;
	ld.global.u32 	%r207, [%rd204+1024];
	add.s32 	%r208, %r112, 512;
	cvt.u64.u32 	%rd206, %r208;
	ld.global.u32 	%r209, [%rd204+2048];
	add.s32 	%r210, %r112, 768;
	cvt.u64.u32 	%rd207, %r210;
	ld.global.u32 	%r211, [%rd204+3072];
	or.b32  	%r212, %r112, 1024;
	cvt.u64.u32 	%rd106, %r212;
	add.s64 	%rd311, %rd104, %rd106;
	ld.global.u32 	%r627, [%rd204+4096];
	setp.lt.s32 	%p2, %r205, %r207;
	max.s32 	%r213, %r205, %r207;
	selp.b64 	%rd208, %rd205, %rd105, %p2;
	setp.lt.s32 	%p3, %r213, %r209;
	max.s32 	%r214, %r213, %r209;
	selp.b64 	%rd209, %rd206, %rd208, %p3;
	setp.lt.s32 	%p4, %r214, %r211;
	max.s32 	%r114, %r214, %r211;
	selp.b64 	%rd108, %rd207, %rd209, %p4;
	setp.lt.s32 	%p5, %r114, %r627;
	@%p5 bra 	$L__BB5_123;
	setp.lt.s32 	%p6, %r627, %r114;
	setp.lt.u64 	%p7, %rd108, %rd106;
	or.pred  	%p8, %p6, %p7;
	selp.b32 	%r627, %r114, %r627, %p8;
	add.s64 	%rd210, %rd104, %rd108;
	selp.b64 	%rd311, %rd210, %rd311, %p8;
$L__BB5_123:
	setp.le.u64 	%p9, %rd198, %rd5;
	@%p9 bra 	$L__BB5_164;
	setp.ne.s32 	%p10, %r112, 0;
	@%p10 bra 	$L__BB5_126;
	atom.global.add.u64 	%rd211, [%rd1+8], 1280;
	add.s64 	%rd212, %rd211, %rd5;
	st.shared.u64 	[_ZN6thrust24THRUST_300001_SM_1000_NS8cuda_cub4core6detail5shmemE+152], %rd212;
$L__BB5_126:
	bar.sync 	0;
	ld.shared.u64 	%rd299, [_ZN6thrust24THRUST_300001_SM_1000_NS8cuda_cub4core6detail5shmemE+152];
	add.s64 	%rd213, %rd299, 1280;
	setp.gt.s64 	%p11, %rd213, %rd198;
	@%p11 bra 	$L__BB5_141;
	mov.u32 	%r607, %r627;
	mov.u64 	%rd292, %rd311;
$L__BB5_128:
	add.s64 	%rd214, %rd299, %rd105;
	cvta.to.global.u64 	%rd215, %rd195;
	shl.b64 	%rd216, %rd214, 2;
	add.s64 	%rd217, %rd215, %rd216;
	add.s64 	%rd293, %rd214, %rd196;
	ld.global.u32 	%r608, [%rd217];
	add.s64 	%rd294, %rd293, 256;
	ld.global.u32 	%r609, [%rd217+1024];
	add.s64 	%rd295, %rd293, 512;
	ld.global.u32 	%r610, [%rd217+2048];
	add.s64 	%rd296, %rd293, 768;
	ld.global.u32 	%r611, [%rd217+3072];
	add.s64 	%rd311, %rd293, 1024;
	ld.global.u32 	%r627, [%rd217+4096];
	setp.lt.s32 	%p12, %r607, %r608;
	@%p12 bra 	$L__BB5_130;
	setp.lt.s32 	%p13, %r608, %r607;
	setp.lt.s64 	%p14, %rd292, %rd293;
	or.pred  	%p15, %p13, %p14;
	selp.b32 	%r608, %r607, %r608, %p15;
	selp.b64 	%rd293, %rd292, %rd293, %p15;
$L__BB5_130:
	setp.lt.s32 	%p16, %r608, %r609;
	@%p16 bra 	$L__BB5_132;
	setp.lt.s32 	%p17, %r609, %r608;
	setp.lt.s64 	%p18, %rd293, %rd294;
	or.pred  	%p19, %p17, %p18;
	selp.b32 	%r609, %r608, %r609, %p19;
	selp.b64 	%rd294, %rd293, %rd294, %p19;
$L__BB5_132:
	setp.lt.s32 	%p20, %r609, %r610;
	@%p20 bra 	$L__BB5_134;
	setp.lt.s32 	%p21, %r610, %r609;
	setp.lt.s64 	%p22, %rd294, %rd295;
	or.pred  	%p23, %p21, %p22;
	selp.b32 	%r610, %r609, %r610, %p23;
	selp.b64 	%rd295, %rd294, %rd295, %p23;
$L__BB5_134:
	setp.lt.s32 	%p24, %r610, %r611;
	@%p24 bra 	$L__BB5_136;
	setp.lt.s32 	%p25, %r611, %r610;
	setp.lt.s64 	%p26, %rd295, %rd296;
	or.pred  	%p27, %p25, %p26;
	selp.b32 	%r611, %r610, %r611, %p27;
	selp.b64 	%rd296, %rd295, %rd296, %p27;
$L__BB5_136:
	setp.lt.s32 	%p28, %r611, %r627;
	@%p28 bra 	$L__BB5_138;
	setp.lt.s32 	%p29, %r627, %r611;
	setp.lt.s64 	%p30, %rd296, %rd311;
	or.pred  	%p31, %p29, %p30;
	selp.b32 	%r627, %r611, %r627, %p31;
	selp.b64 	%rd311, %rd296, %rd311, %p31;
$L__BB5_138:
	setp.ne.s32 	%p32, %r112, 0;
	bar.sync 	0;
	@%p32 bra 	$L__BB5_140;
	atom.global.add.u64 	%rd218, [%rd1+8], 1280;
	add.s64 	%rd219, %rd218, %rd5;
	st.shared.u64 	[_ZN6thrust24THRUST_300001_SM_1000_NS8cuda_cub4core6detail5shmemE+152], %rd219;
$L__BB5_140:
	bar.sync 	0;
	ld.shared.u64 	%rd299, [_ZN6thrust24THRUST_300001_SM_1000_NS8cuda_cub4core6detail5shmemE+152];
	add.s64 	%rd220, %rd299, 1280;
	setp.le.s64 	%p33, %rd220, %rd198;
	mov.u32 	%r607, %r627;
	mov.u64 	%rd292, %rd311;
	@%p33 bra 	$L__BB5_128;
$L__BB5_141:
	setp.le.s64 	%p34, %rd198, %rd299;
	@%p34 bra 	$L__BB5_164;
	cvt.u32.u64 	%r215, %rd299;
	cvt.u32.u64 	%r216, %rd198;
	sub.s32 	%r134, %r216, %r215;
	setp.ge.s32 	%p35, %r112, %r134;
	@%p35 bra 	$L__BB5_164;
	cvta.to.global.u64 	%rd132, %rd195;
	not.b32 	%r219, %r112;
	add.s32 	%r220, %r219, %r216;
	sub.s32 	%r135, %r220, %r215;
	and.b32  	%r222, %r135, 768;
	setp.eq.s32 	%p36, %r222, 768;
	mov.u32 	%r618, %r112;
	@%p36 bra 	$L__BB5_149;
	add.s64 	%rd222, %rd299, %rd105;
	add.s64 	%rd301, %rd222, %rd196;
	shl.b64 	%rd223, %rd222, 2;
	add.s64 	%rd300, %rd132, %rd223;
	shr.u32 	%r223, %r135, 8;
	add.s32 	%r224, %r223, 1;
	and.b32  	%r225, %r224, 3;
	neg.s32 	%r614, %r225;
	mov.u32 	%r618, %r112;
$L__BB5_145:
	.pragma "nounroll";
	mov.u64 	%rd137, %rd311;
	mov.u32 	%r139, %r627;
	ld.global.u32 	%r140, [%rd300];
	setp.lt.s32 	%p37, %r139, %r140;
	mov.u32 	%r627, %r140;
	mov.u64 	%rd311, %rd301;
	@%p37 bra 	$L__BB5_148;
	setp.lt.s32 	%p38, %r140, %r139;
	mov.u32 	%r627, %r139;
	mov.u64 	%rd311, %rd137;
	@%p38 bra 	$L__BB5_148;
	setp.lt.s64 	%p39, %rd137, %rd301;
	selp.b32 	%r627, %r139, %r140, %p39;
	min.s64 	%rd311, %rd137, %rd301;
$L__BB5_148:
	add.s32 	%r618, %r618, 256;
	add.s64 	%rd301, %rd301, 256;
	add.s64 	%rd300, %rd300, 1024;
	add.s32 	%r614, %r614, 1;
	setp.ne.s32 	%p40, %r614, 0;
	@%p40 bra 	$L__BB5_145;
$L__BB5_149:
	setp.lt.u32 	%p41, %r135, 768;
	@%p41 bra 	$L__BB5_164;
	add.s32 	%r621, %r618, 512;
$L__BB5_151:
	mov.u32 	%r149, %r621;
	add.s32 	%r226, %r149, -512;
	cvt.u64.u32 	%rd224, %r226;
	add.s64 	%rd225, %rd299, %rd224;
	shl.b64 	%rd226, %rd225, 2;
	add.s64 	%rd145, %rd132, %rd226;
	add.s64 	%rd146, %rd225, %rd196;
	ld.global.u32 	%r151, [%rd145];
	setp.lt.s32 	%p42, %r627, %r151;
	mov.u32 	%r623, %r151;
	mov.u64 	%rd307, %rd146;
	@%p42 bra 	$L__BB5_154;
	setp.lt.s32 	%p43, %r151, %r627;
	mov.u32 	%r623, %r627;
	mov.u64 	%rd307, %rd311;
	@%p43 bra 	$L__BB5_154;
	setp.lt.s64 	%p44, %rd311, %rd146;
	selp.b32 	%r623, %r627, %r151, %p44;
	min.s64 	%rd307, %rd311, %rd146;
$L__BB5_154:
	add.s32 	%r227, %r149, -256;
	cvt.u64.u32 	%rd227, %r227;
	add.s64 	%rd228, %rd299, %rd227;
	add.s64 	%rd149, %rd228, %rd196;
	ld.global.u32 	%r154, [%rd145+1024];
	setp.lt.s32 	%p45, %r623, %r154;
	mov.u32 	%r624, %r154;
	mov.u64 	%rd308, %rd149;
	@%p45 bra 	$L__BB5_157;
	setp.lt.s32 	%p46, %r154, %r623;
	mov.u32 	%r624, %r623;
	mov.u64 	%rd308, %rd307;
	@%p46 bra 	$L__BB5_157;
	setp.lt.s64 	%p47, %rd307, %rd149;
	selp.b32 	%r624, %r623, %r154, %p47;
	min.s64 	%rd308, %rd307, %rd149;
$L__BB5_157:
	cvt.u64.u32 	%rd229, %r149;
	add.s64 	%rd230, %rd299, %rd229;
	add.s64 	%rd152, %rd230, %rd196;
	ld.global.u32 	%r157, [%rd145+2048];
	setp.lt.s32 	%p48, %r624, %r157;
	mov.u32 	%r625, %r157;
	mov.u64 	%rd309, %rd152;
	@%p48 bra 	$L__BB5_160;
	setp.lt.s32 	%p49, %r157, %r624;
	mov.u32 	%r625, %r624;
	mov.u64 	%rd309, %rd308;
	@%p49 bra 	$L__BB5_160;
	setp.lt.s64 	%p50, %rd308, %rd152;
	selp.b32 	%r625, %r624, %r157, %p50;
	min.s64 	%rd309, %rd308, %rd152;
$L__BB5_160:
	add.s32 	%r228, %r149, 256;
	cvt.u64.u32 	%rd231, %r228;
	add.s64 	%rd232, %rd299, %rd231;
	add.s64 	%rd155, %rd232, %rd196;
	ld.global.u32 	%r160, [%rd145+3072];
	setp.lt.s32 	%p51, %r625, %r160;
	mov.u32 	%r627, %r160;
	mov.u64 	%rd311, %rd155;
	@%p51 bra 	$L__BB5_163;
	setp.lt.s32 	%p52, %r160, %r625;
	mov.u32 	%r627, %r625;
	mov.u64 	%rd311, %rd309;
	@%p52 bra 	$L__BB5_163;
	setp.lt.s64 	%p53, %rd309, %rd155;
	selp.b32 	%r627, %r625, %r160, %p53;
	min.s64 	%rd311, %rd309, %rd155;
$L__BB5_163:
	add.s32 	%r621, %r149, 1024;
	add.s32 	%r229, %r149, 512;
	setp.lt.s32 	%p54, %r229, %r134;
	@%p54 bra 	$L__BB5_151;
$L__BB5_164:
	// begin inline asm
	mov.u32 %r230, %laneid;
	// end inline asm
	mov.b32 	%r248, 1;
	mov.b32 	%r249, 31;
	mov.b32 	%r250, -1;
	// begin inline asm
	shfl.sync.down.b32 %r231, %r627, %r248, %r249, %r250;
	// end inline asm
	// begin inline asm
	shfl.sync.down.b32 %r236, %r237, %r248, %r249, %r250;
	// end inline asm
	mov.b64 	{%r242, %r247}, %rd311;
	// begin inline asm
	shfl.sync.down.b32 %r241, %r242, %r248, %r249, %r250;
	// end inline asm
	// begin inline asm
	shfl.sync.down.b32 %r246, %r247, %r248, %r249, %r250;
	// end inline asm
	mov.b64 	%rd159, {%r241, %r246};
	setp.gt.s32 	%p55, %r230, 30;
	mov.u32 	%r628, %r627;
	mov.u64 	%rd312, %rd311;
	@%p55 bra 	$L__BB5_168;
	setp.lt.s32 	%p56, %r627, %r231;
	mov.u32 	%r628, %r231;
	mov.u64 	%rd312, %rd159;
	@%p56 bra 	$L__BB5_168;
	setp.lt.s32 	%p57, %r231, %r627;
	mov.u32 	%r628, %r627;
	mov.u64 	%rd312, %rd311;
	@%p57 bra 	$L__BB5_168;
	setp.lt.s64 	%p58, %rd311, %rd159;
	selp.b32 	%r628, %r627, %r231, %p58;
	min.s64 	%rd312, %rd311, %rd159;
$L__BB5_168:
	mov.b32 	%r268, 2;
	mov.b32 	%r269, 31;
	mov.b32 	%r270, -1;
	// begin inline asm
	shfl.sync.down.b32 %r251, %r628, %r268, %r269, %r270;
	// end inline asm
	// begin inline asm
	shfl.sync.down.b32 %r256, %r257, %r268, %r269, %r270;
	// end inline asm
	mov.b64 	{%r262, %r267}, %rd312;
	// begin inline asm
	shfl.sync.down.b32 %r261, %r262, %r268, %r269, %r270;
	// end inline asm
	// begin inline asm
	shfl.sync.down.b32 %r266, %r267, %r268, %r269, %r270;
	// end inline asm
	mov.b64 	%rd162, {%r261, %r266};
	setp.gt.s32 	%p59, %r230, 29;
	mov.u32 	%r629, %r628;
	mov.u64 	%rd313, %rd312;
	@%p59 bra 	$L__BB5_172;
	setp.lt.s32 	%p60, %r628, %r251;
	mov.u32 	%r629, %r251;
	mov.u64 	%rd313, %rd162;
	@%p60 bra 	$L__BB5_172;
	setp.lt.s32 	%p61, %r251, %r628;
	mov.u32 	%r629, %r628;
	mov.u64 	%rd313, %rd312;
	@%p61 bra 	$L__BB5_172;
	setp.lt.s64 	%p62, %rd312, %rd162;
	selp.b32 	%r629, %r628, %r251, %p62;
	min.s64 	%rd313, %rd312, %rd162;
$L__BB5_172:
	mov.b32 	%r288, 4;
	mov.b32 	%r289, 31;
	mov.b32 	%r290, -1;
	// begin inline asm
	shfl.sync.down.b32 %r271, %r629, %r288, %r289, %r290;
	// end inline asm
	// begin inline asm
	shfl.sync.down.b32 %r276, %r277, %r288, %r289, %r290;
	// end inline asm
	mov.b64 	{%r282, %r287}, %rd313;
	// begin inline asm
	shfl.sync.down.b32 %r281, %r282, %r288, %r289, %r290;
	// end inline asm
	// begin inline asm
	shfl.sync.down.b32 %r286, %r287, %r288, %r289, %r290;
	// end inline asm
	mov.b64 	%rd165, {%r281, %r286};
	setp.gt.s32 	%p63, %r230, 27;
	mov.u32 	%r630, %r629;
	mov.u64 	%rd314, %rd313;
	@%p63 bra 	$L__BB5_176;
	setp.lt.s32 	%p64, %r629, %r271;
	mov.u32 	%r630, %r271;
	mov.u64 	%rd314, %rd165;
	@%p64 bra 	$L__BB5_176;
	setp.lt.s32 	%p65, %r271, %r629;
	mov.u32 	%r630, %r629;
	mov.u64 	%rd314, %rd313;
	@%p65 bra 	$L__BB5_176;
	setp.lt.s64 	%p66, %rd313, %rd165;
	selp.b32 	%r630, %r629, %r271, %p66;
	min.s64 	%rd314, %rd313, %rd165;
$L__BB5_176:
	mov.b32 	%r308, 8;
	mov.b32 	%r309, 31;
	mov.b32 	%r310, -1;
	// begin inline asm
	shfl.sync.down.b32 %r291, %r630, %r308, %r309, %r310;
	// end inline asm
	// begin inline asm
	shfl.sync.down.b32 %r296, %r297, %r308, %r309, %r310;
	// end inline asm
	mov.b64 	{%r302, %r307}, %rd314;
	// begin inline asm
	shfl.sync.down.b32 %r301, %r302, %r308, %r309, %r310;
	// end inline asm
	// begin inline asm
	shfl.sync.down.b32 %r306, %r307, %r308, %r309, %r310;
	// end inline asm
	mov.b64 	%rd168, {%r301, %r306};
	setp.gt.s32 	%p67, %r230, 23;
	mov.u32 	%r631, %r630;
	mov.u64 	%rd315, %rd314;
	@%p67 bra 	$L__BB5_180;
	setp.lt.s32 	%p68, %r630, %r291;
	mov.u32 	%r631, %r291;
	mov.u64 	%rd315, %rd168;
	@%p68 bra 	$L__BB5_180;
	setp.lt.s32 	%p69, %r291, %r630;
	mov.u32 	%r631, %r630;
	mov.u64 	%rd315, %rd314;
	@%p69 bra 	$L__BB5_180;
	setp.lt.s64 	%p70, %rd314, %rd168;
	selp.b32 	%r631, %r630, %r291, %p70;
	min.s64 	%rd315, %rd314, %rd168;
$L__BB5_180:
	mov.b32 	%r328, 16;
	mov.b32 	%r329, 31;
	mov.b32 	%r330, -1;
	// begin inline asm
	shfl.sync.down.b32 %r311, %r631, %r328, %r329, %r330;
	// end inline asm
	// begin inline asm
	shfl.sync.down.b32 %r316, %r317, %r328, %r329, %r330;
	// end inline asm
	mov.b64 	{%r322, %r327}, %rd315;
	// begin inline asm
	shfl.sync.down.b32 %r321, %r322, %r328, %r329, %r330;
	// end inline asm
	// begin inline asm
	shfl.sync.down.b32 %r326, %r327, %r328, %r329, %r330;
	// end inline asm
	mov.b64 	%rd171, {%r321, %r326};
	setp.gt.s32 	%p71, %r230, 15;
	mov.u32 	%r639, %r631;
	mov.u64 	%rd323, %rd315;
	@%p71 bra 	$L__BB5_184;
	setp.lt.s32 	%p72, %r631, %r311;
	mov.u32 	%r639, %r311;
	mov.u64 	%rd323, %rd171;
	@%p72 bra 	$L__BB5_184;
	setp.lt.s32 	%p73, %r311, %r631;
	mov.u32 	%r639, %r631;
	mov.u64 	%rd323, %rd315;
	@%p73 bra 	$L__BB5_184;
	setp.lt.s64 	%p74, %rd315, %rd171;
	selp.b32 	%r639, %r631, %r311, %p74;
	min.s64 	%rd323, %rd315, %rd171;
$L__BB5_184:
	setp.ne.s32 	%p75, %r230, 0;
	@%p75 bra 	$L__BB5_186;
	shr.u32 	%r331, %r112, 1;
	and.b32  	%r332, %r331, 496;
	mov.u32 	%r333, _ZN6thrust24THRUST_300001_SM_1000_NS8cuda_cub4core6detail5shmemE;
	add.s32 	%r334, %r333, %r332;
	st.shared.u32 	[%r334+8], %r639;
	st.shared.u64 	[%r334+16], %rd323;
$L__BB5_186:
	bar.sync 	0;
	setp.ne.s32 	%p76, %r112, 0;
	@%p76 bra 	$L__BB5_208;
	ld.shared.u32 	%r181, [_ZN6thrust24THRUST_300001_SM_1000_NS8cuda_cub4core6detail5shmemE+24];
	ld.shared.u64 	%rd174, [_ZN6thrust24THRUST_300001_SM_1000_NS8cuda_cub4core6detail5shmemE+32];
	setp.lt.s32 	%p77, %r639, %r181;
	mov.u32 	%r633, %r181;
	mov.u64 	%rd317, %rd174;
	@%p77 bra 	$L__BB5_190;
	setp.lt.s32 	%p78, %r181, %r639;
	mov.u32 	%r633, %r639;
	mov.u64 	%rd317, %rd323;
	@%p78 bra 	$L__BB5_190;
	setp.lt.s64 	%p79, %rd323, %rd174;
	selp.b32 	%r633, %r639, %r181, %p79;
	min.s64 	%rd317, %rd323, %rd174;
$L__BB5_190:
	ld.shared.u32 	%r184, [_ZN6thrust24THRUST_300001_SM_1000_NS8cuda_cub4core6detail5shmemE+40];
	ld.shared.u64 	%rd177, [_ZN6thrust24THRUST_300001_SM_1000_NS8cuda_cub4core6detail5shmemE+48];
	setp.lt.s32 	%p80, %r633, %r184;
	mov.u32 	%r634, %r184;
	mov.u64 	%rd318, %rd177;
	@%p80 bra 	$L__BB5_193;
	setp.lt.s32 	%p81, %r184, %r633;
	mov.u32 	%r634, %r633;
	mov.u64 	%rd318, %rd317;
	@%p81 bra 	$L__BB5_193;
	setp.lt.s64 	%p82, %rd317, %rd177;
	selp.b32 	%r634, %r633, %r184, %p82;
	min.s64 	%rd318, %rd317, %rd177;
$L__BB5_193:
	ld.shared.u32 	%r187, [_ZN6thrust24THRUST_300001_SM_1000_NS8cuda_cub4core6detail5shmemE+56];
	ld.shared.u64 	%rd180, [_ZN6thrust24THRUST_300001_SM_1000_NS8cuda_cub4core6detail5shmemE+64];
	setp.lt.s32 	%p83, %r634, %r187;
	mov.u32 	%r635, %r187;
	mov.u64 	%rd319, %rd180;
	@%p83 bra 	$L__BB5_196;
	setp.lt.s32 	%p84, %r187, %r634;
	mov.u32 	%r635, %r634;
	mov.u64 	%rd319, %rd318;
	@%p84 bra 	$L__BB5_196;
	setp.lt.s64 	%p85, %rd318, %rd180;
	selp.b32 	%r635, %r634, %r187, %p85;
	min.s64 	%rd319, %rd318, %rd180;
$L__BB5_196:
	ld.shared.u32 	%r190, [_ZN6thrust24THRUST_300001_SM_1000_NS8cuda_cub4core6detail5shmemE+72];
	ld.shared.u64 	%rd183, [_ZN6thrust24THRUST_300001_SM_1000_NS8cuda_cub4core6detail5shmemE+80];
	setp.lt.s32 	%p86, %r635, %r190;
	mov.u32 	%r636, %r190;
	mov.u64 	%rd320, %rd183;
	@%p86 bra 	$L__BB5_199;
	setp.lt.s32 	%p87, %r190, %r635;
	mov.u32 	%r636, %r635;
	mov.u64 	%rd320, %rd319;
	@%p87 bra 	$L__BB5_199;
	setp.lt.s64 	%p88, %rd319, %rd183;
	selp.b32 	%r636, %r635, %r190, %p88;
	min.s64 	%rd320, %rd319, %rd183;
$L__BB5_199:
	ld.shared.u32 	%r193, [_ZN6thrust24THRUST_300001_SM_1000_NS8cuda_cub4core6detail5shmemE+88];
	ld.shared.u64 	%rd186, [_ZN6thrust24THRUST_300001_SM_1000_NS8cuda_cub4core6detail5shmemE+96];
	setp.lt.s32 	%p89, %r636, %r193;
	mov.u32 	%r637, %r193;
	mov.u64 	%rd321, %rd186;
	@%p89 bra 	$L__BB5_202;
	setp.lt.s32 	%p90, %r193, %r636;
	mov.u32 	%r637, %r636;
	mov.u64 	%rd321, %rd320;
	@%p90 bra 	$L__BB5_202;
	setp.lt.s64 	%p91, %rd320, %rd186;
	selp.b32 	%r637, %r636, %r193, %p91;
	min.s64 	%rd321, %rd320, %rd186;
$L__BB5_202:
	ld.shared.u32 	%r196, [_ZN6thrust24THRUST_300001_SM_1000_NS8cuda_cub4core6detail5shmemE+104];
	ld.shared.u64 	%rd189, [_ZN6thrust24THRUST_300001_SM_1000_NS8cuda_cub4core6detail5shmemE+112];
	setp.lt.s32 	%p92, %r637, %r196;
	mov.u32 	%r638, %r196;
	mov.u64 	%rd322, %rd189;
	@%p92 bra 	$L__BB5_205;
	setp.lt.s32 	%p93, %r196, %r637;
	mov.u32 	%r638, %r637;
	mov.u64 	%rd322, %rd321;
	@%p93 bra 	$L__BB5_205;
	setp.lt.s64 	%p94, %rd321, %rd189;
	selp.b32 	%r638, %r637, %r196, %p94;
	min.s64 	%rd322, %rd321, %rd189;
$L__BB5_205:
	ld.shared.u32 	%r199, [_ZN6thrust24THRUST_300001_SM_1000_NS8cuda_cub4core6detail5shmemE+120];
	ld.shared.u64 	%rd192, [_ZN6thrust24THRUST_300001_SM_1000_NS8cuda_cub4core6detail5shmemE+128];
	setp.lt.s32 	%p95, %r638, %r199;
	mov.u32 	%r639, %r199;
	mov.u64 	%rd323, %rd192;
	@%p95 bra 	$L__BB5_208;
	setp.lt.s32 	%p96, %r199, %r638;
	mov.u32 	%r639, %r638;
	mov.u64 	%rd323, %rd322;
	@%p96 bra 	$L__BB5_208;
	setp.lt.s64 	%p97, %rd322, %rd192;
	selp.b32 	%r639, %r638, %r199, %p97;
	min.s64 	%rd323, %rd322, %rd192;
$L__BB5_208:
	mov.u32 	%r567, %tid.x;
	setp.ne.s32 	%p214, %r567, 0;
	@%p214 bra 	$L__BB5_210;
	ld.param.u64 	%rd254, [_ZN6thrust24THRUST_300001_SM_1000_NS8cuda_cub4core6detail13_kernel_agentINS1_8__reduce11ReduceAgentINS0_12zip_iteratorIN4cuda3std3__45tupleIJNS0_6detail15normal_iteratorINS0_10device_ptrIiEEEENS0_17counting_iteratorIlNS0_11use_defaultESI_SI_EEEEEEEPNSB_IJilEEESM_lNS1_9__extrema9arg_max_fIilNSA_4lessIiEEEEEEJSL_SN_lN3cub18CUB_300001_SM_100013GridEvenShareIlEENSV_9GridQueueIyEESS_EEEvDpT0__param_1];
	cvta.to.global.u64 	%rd251, %rd254;
	mul.wide.u32 	%rd252, %r1, 16;
	add.s64 	%rd253, %rd251, %rd252;
	st.global.u32 	[%rd253], %r639;
	st.global.u64 	[%rd253+8], %rd323;
$L__BB5_210:
	ret;

}
	// .globl	_ZN6thrust24THRUST_300001_SM_1000_NS8cuda_cub4core6detail13_kernel_agentINS1_8__reduce10DrainAgentIlEEJN3cub18CUB_300001_SM_10009GridQueueIyEElEEEvDpT0_
.visible .entry _ZN6thrust24THRUST_300001_SM_1000_NS8cuda_cub4core6detail13_kernel_agentINS1_8__reduce10DrainAgentIlEEJN3cub18CUB_300001_SM_10009GridQueueIyEElEEEvDpT0_(
	.param .align 8 .b8 _ZN6thrust24THRUST_300001_SM_1000_NS8cuda_cub4core6detail13_kernel_agentINS1_8__reduce10DrainAgentIlEEJN3cub18CUB_300001_SM_10009GridQueueIyEElEEEvDpT0__param_0[8],
	.param .u64 _ZN6thrust24THRUST_300001_SM_1000_NS8cuda_cub4core6detail13_kernel_agentINS1_8__reduce10DrainAgentIlEEJN3cub18CUB_300001_SM_10009GridQueueIyEElEEEvDpT0__param_1
)
.maxntid 1
{
	.reg .b64 	%rd<5>;

	ld.param.u64 	%rd1, [_ZN6thrust24THRUST_300001_SM_1000_NS8cuda_cub4core6detail13_kernel_agentINS1_8__reduce10DrainAgentIlEEJN3cub18CUB_300001_SM_10009GridQueueIyEElEEEvDpT0__param_0];
	ld.param.u64 	%rd2, [_ZN6thrust24THRUST_300001_SM_1000_NS8cuda_cub4core6detail13_kernel_agentINS1_8__reduce10DrainAgentIlEEJN3cub18CUB_300001_SM_10009GridQueueIyEElEEEvDpT0__param_1];
	cvta.to.global.u64 	%rd3, %rd1;
	st.global.u64 	[%rd3], %rd2;
	mov.b64 	%rd4, 0;
	st.global.u64 	[%rd3+8], %rd4;
	ret;

}
	// .globl	_ZN6thrust24THRUST_300001_SM_1000_NS8cuda_cub4core6detail13_kernel_agentINS1_8__reduce11ReduceAgentIPN4cuda3std3__45tupleIJilEEESC_SB_lNS1_9__extrema9arg_max_fIilNS9_4lessIiEEEEEEJSC_SC_iSH_EEEvDpT0_
.visible .entry _ZN6thrust24THRUST_300001_SM_1000_NS8cuda_cub4core6detail13_kernel_agentINS1_8__reduce11ReduceAgentIPN4cuda3std3__45tupleIJilEEESC_SB_lNS1_9__extrema9arg_max_fIilNS9_4lessIiEEEEEEJSC_SC_iSH_EEEvDpT0_(
	.param .u64 .ptr .align 1 _ZN6thrust24THRUST_300001_SM_1000_NS8cuda_cub4core6detail13_kernel_agentINS1_8__reduce11ReduceAgentIPN4cuda3std3__45tupleIJilEEESC_SB_lNS1_9__extrema9arg_max_fIilNS9_4lessIiEEEEEEJSC_SC_iSH_EEEvDpT0__param_0,
	.param .u64 .ptr .align 1 _ZN6thrust24THRUST_300001_SM_1000_NS8cuda_cub4core6detail13_kernel_agentINS1_8__reduce11ReduceAgentIPN4cuda3std3__45tupleIJilEEESC_SB_lNS1_9__extrema9arg_max_fIilNS9_4lessIiEEEEEEJSC_SC_iSH_EEEvDpT0__param_1,
	.param .u32 _ZN6thrust24THRUST_300001_SM_1000_NS8cuda_cub4core6detail13_kernel_agentINS1_8__reduce11ReduceAgentIPN4cuda3std3__45tupleIJilEEESC_SB_lNS1_9__extrema9arg_max_fIilNS9_4lessIiEEEEEEJSC_SC_iSH_EEEvDpT0__param_2,
	.param .align 1 .b8 _ZN6thrust24THRUST_300001_SM_1000_NS8cuda_cub4core6detail13_kernel_agentINS1_8__reduce11ReduceAgentIPN4cuda3std3__45tupleIJilEEESC_SB_lNS1_9__extrema9arg_max_fIilNS9_4lessIiEEEEEEJSC_SC_iSH_EEEvDpT0__param_3[1]
)
.maxntid 256
{
	.reg .pred 	%p<264>;
	.reg .b32 	%r<666>;
	.reg .b64 	%rd<487>;

	ld.param.u32 	%r239, [_ZN6thrust24THRUST_300001_SM_1000_NS8cuda_cub4core6detail13_kernel_agentINS1_8__reduce11ReduceAgentIPN4cuda3std3__45tupleIJilEEESC_SB_lNS1_9__extrema9arg_max_fIilNS9_4lessIiEEEEEEJSC_SC_iSH_EEEvDpT0__param_2];
	cvt.s64.s32 	%rd1, %r239;
	setp.eq.s32 	%p1, %r239, 0;
	@%p1 bra 	$L__BB7_234;
	setp.gt.s32 	%p2, %r239, 1279;
	@%p2 bra 	$L__BB7_121;
	mov.u32 	%r1, %tid.x;
	setp.ge.s32 	%p147, %r1, %r239;
	mov.b32 	%r593, 0;
	mov.b64 	%rd410, 0;
	mov.u32 	%r585, %r1;
	@%p147 bra 	$L__BB7_4;
	ld.param.u64 	%rd396, [_ZN6thrust24THRUST_300001_SM_1000_NS8cuda_cub4core6detail13_kernel_agentINS1_8__reduce11ReduceAgentIPN4cuda3std3__45tupleIJilEEESC_SB_lNS1_9__extrema9arg_max_fIilNS9_4lessIiEEEEEEJSC_SC_iSH_EEEvDpT0__param_0];
	mul.wide.u32 	%rd366, %r1, 16;
	add.s64 	%rd363, %rd396, %rd366;
	// begin inline asm
	ld.global.nc.u64 %rd362, [%rd363];
	// end inline asm
	add.s64 	%rd365, %rd363, 8;
	// begin inline asm
	ld.global.nc.u64 %rd410, [%rd365];
	// end inline asm
	cvt.u32.u64 	%r593, %rd362;
	add.s32 	%r585, %r1, 256;
$L__BB7_4:
	setp.ge.s32 	%p148, %r585, %r239;
	@%p148 bra 	$L__BB7_25;
	not.b32 	%r355, %r585;
	add.s32 	%r6, %r239, %r355;
	and.b32  	%r356, %r6, 768;
	setp.eq.s32 	%p149, %r356, 768;
	@%p149 bra 	$L__BB7_11;
	ld.param.u64 	%rd397, [_ZN6thrust24THRUST_300001_SM_1000_NS8cuda_cub4core6detail13_kernel_agentINS1_8__reduce11ReduceAgentIPN4cuda3std3__45tupleIJilEEESC_SB_lNS1_9__extrema9arg_max_fIilNS9_4lessIiEEEEEEJSC_SC_iSH_EEEvDpT0__param_0];
	mul.wide.u32 	%rd368, %r585, 16;
	add.s64 	%rd401, %rd397, %rd368;
	shr.u32 	%r357, %r6, 8;
	add.s32 	%r358, %r357, 1;
	and.b32  	%r359, %r358, 3;
	neg.s32 	%r581, %r359;
$L__BB7_7:
	.pragma "nounroll";
	mov.u64 	%rd6, %rd410;
	mov.u32 	%r10, %r593;
	// begin inline asm
	ld.global.nc.u64 %rd369, [%rd401];
	// end inline asm
	add.s64 	%rd372, %rd401, 8;
	// begin inline asm
	ld.global.nc.u64 %rd371, [%rd372];
	// end inline asm
	cvt.u32.u64 	%r11, %rd369;
	setp.lt.s32 	%p150, %r10, %r11;
	mov.u64 	%rd410, %rd371;
	mov.u32 	%r593, %r11;
	@%p150 bra 	$L__BB7_10;
	setp.lt.s32 	%p151, %r11, %r10;
	mov.u64 	%rd410, %rd6;
	mov.u32 	%r593, %r10;
	@%p151 bra 	$L__BB7_10;
	setp.lt.s64 	%p152, %rd6, %rd371;
	min.s64 	%rd410, %rd6, %rd371;
	selp.b32 	%r593, %r10, %r11, %p152;
$L__BB7_10:
	add.s32 	%r585, %r585, 256;
	add.s64 	%rd401, %rd401, 4096;
	add.s32 	%r581, %r581, 1;
	setp.ne.s32 	%p153, %r581, 0;
	@%p153 bra 	$L__BB7_7;
$L__BB7_11:
	setp.lt.u32 	%p154, %r6, 768;
	@%p154 bra 	$L__BB7_25;
$L__BB7_12:
	ld.param.u64 	%rd398, [_ZN6thrust24THRUST_300001_SM_1000_NS8cuda_cub4core6detail13_kernel_agentINS1_8__reduce11ReduceAgentIPN4cuda3std3__45tupleIJilEEESC_SB_lNS1_9__extrema9arg_max_fIilNS9_4lessIiEEEEEEJSC_SC_iSH_EEEvDpT0__param_0];
	mul.wide.s32 	%rd377, %r585, 16;
	add.s64 	%rd374, %rd398, %rd377;
	// begin inline asm
	ld.global.nc.u64 %rd373, [%rd374];
	// end inline asm
	add.s64 	%rd376, %rd374, 8;
	// begin inline asm
	ld.global.nc.u64 %rd375, [%rd376];
	// end inline asm
	cvt.u32.u64 	%r21, %rd373;
	setp.lt.s32 	%p155, %r593, %r21;
	mov.u64 	%rd407, %rd375;
	mov.u32 	%r590, %r21;
	@%p155 bra 	$L__BB7_15;
	setp.lt.s32 	%p156, %r21, %r593;
	mov.u64 	%rd407, %rd410;
	mov.u32 	%r590, %r593;
	@%p156 bra 	$L__BB7_15;
	setp.lt.s64 	%p157, %rd410, %rd375;
	min.s64 	%rd407, %rd410, %rd375;
	selp.b32 	%r590, %r593, %r21, %p157;
$L__BB7_15:
	add.s64 	%rd379, %rd374, 4096;
	// begin inline asm
	ld.global.nc.u64 %rd378, [%rd379];
	// end inline asm
	add.s64 	%rd381, %rd374, 4104;
	// begin inline asm
	ld.global.nc.u64 %rd380, [%rd381];
	// end inline asm
	cvt.u32.u64 	%r24, %rd378;
	setp.lt.s32 	%p158, %r590, %r24;
	mov.u64 	%rd408, %rd380;
	mov.u32 	%r591, %r24;
	@%p158 bra 	$L__BB7_18;
	setp.lt.s32 	%p159, %r24, %r590;
	mov.u64 	%rd408, %rd407;
	mov.u32 	%r591, %r590;
	@%p159 bra 	$L__BB7_18;
	setp.lt.s64 	%p160, %rd407, %rd380;
	min.s64 	%rd408, %rd407, %rd380;
	selp.b32 	%r591, %r590, %r24, %p160;
$L__BB7_18:
	add.s64 	%rd383, %rd374, 8192;
	// begin inline asm
	ld.global.nc.u64 %rd382, [%rd383];
	// end inline asm
	add.s64 	%rd385, %rd374, 8200;
	// begin inline asm
	ld.global.nc.u64 %rd384, [%rd385];
	// end inline asm
	cvt.u32.u64 	%r27, %rd382;
	setp.lt.s32 	%p161, %r591, %r27;
	mov.u64 	%rd409, %rd384;
	mov.u32 	%r592, %r27;
	@%p161 bra 	$L__BB7_21;
	setp.lt.s32 	%p162, %r27, %r591;
	mov.u64 	%rd409, %rd408;
	mov.u32 	%r592, %r591;
	@%p162 bra 	$L__BB7_21;
	setp.lt.s64 	%p163, %rd408, %rd384;
	min.s64 	%rd409, %rd408, %rd384;
	selp.b32 	%r592, %r591, %r27, %p163;
$L__BB7_21:
	add.s64 	%rd387, %rd374, 12288;
	// begin inline asm
	ld.global.nc.u64 %rd386, [%rd387];
	// end inline asm
	add.s64 	%rd389, %rd374, 12296;
	// begin inline asm
	ld.global.nc.u64 %rd388, [%rd389];
	// end inline asm
	cvt.u32.u64 	%r30, %rd386;
	setp.lt.s32 	%p164, %r592, %r30;
	mov.u64 	%rd410, %rd388;
	mov.u32 	%r593, %r30;
	@%p164 bra 	$L__BB7_24;
	setp.lt.s32 	%p165, %r30, %r592;
	mov.u64 	%rd410, %rd409;
	mov.u32 	%r593, %r592;
	@%p165 bra 	$L__BB7_24;
	setp.lt.s64 	%p166, %rd409, %rd388;
	min.s64 	%rd410, %rd409, %rd388;
	selp.b32 	%r593, %r592, %r30, %p166;
$L__BB7_24:
	add.s32 	%r585, %r585, 1024;
	setp.lt.s32 	%p167, %r585, %r239;
	@%p167 bra 	$L__BB7_12;
$L__BB7_25:
	setp.lt.s32 	%p168, %r239, 256;
	@%p168 bra 	$L__BB7_70;
	// begin inline asm
	mov.u32 %r473, %laneid;
	// end inline asm
	mov.b32 	%r491, 1;
	mov.b32 	%r492, 31;
	mov.b32 	%r493, -1;
	// begin inline asm
	shfl.sync.down.b32 %r474, %r593, %r491, %r492, %r493;
	// end inline asm
	// begin inline asm
	shfl.sync.down.b32 %r479, %r480, %r491, %r492, %r493;
	// end inline asm
	mov.b64 	{%r485, %r490}, %rd410;
	// begin inline asm
	shfl.sync.down.b32 %r484, %r485, %r491, %r492, %r493;
	// end inline asm
	// begin inline asm
	shfl.sync.down.b32 %r489, %r490, %r491, %r492, %r493;
	// end inline asm
	mov.b64 	%rd28, {%r484, %r489};
	setp.gt.s32 	%p220, %r473, 30;
	mov.u64 	%rd412, %rd410;
	mov.u32 	%r595, %r593;
	@%p220 bra 	$L__BB7_30;
	setp.lt.s32 	%p221, %r593, %r474;
	mov.u64 	%rd412, %rd28;
	mov.u32 	%r595, %r474;
	@%p221 bra 	$L__BB7_30;
	setp.lt.s32 	%p222, %r474, %r593;
	mov.u64 	%rd412, %rd410;
	mov.u32 	%r595, %r593;
	@%p222 bra 	$L__BB7_30;
	setp.lt.s64 	%p223, %rd410, %rd28;
	min.s64 	%rd412, %rd410, %rd28;
	selp.b32 	%r595, %r593, %r474, %p223;
$L__BB7_30:
	mov.b32 	%r511, 2;
	mov.b32 	%r512, 31;
	mov.b32 	%r513, -1;
	// begin inline asm
	shfl.sync.down.b32 %r494, %r595, %r511, %r512, %r513;
	// end inline asm
	// begin inline asm
	shfl.sync.down.b32 %r499, %r500, %r511, %r512, %r513;
	// end inline asm
	mov.b64 	{%r505, %r510}, %rd412;
	// begin inline asm
	shfl.sync.down.b32 %r504, %r505, %r511, %r512, %r513;
	// end inline asm
	// begin inline asm
	shfl.sync.down.b32 %r509, %r510, %r511, %r512, %r513;
	// end inline asm
	mov.b64 	%rd31, {%r504, %r509};
	setp.gt.s32 	%p224, %r473, 29;
	mov.u64 	%rd413, %rd412;
	mov.u32 	%r596, %r595;
	@%p224 bra 	$L__BB7_34;
	setp.lt.s32 	%p225, %r595, %r494;
	mov.u64 	%rd413, %rd31;
	mov.u32 	%r596, %r494;
	@%p225 bra 	$L__BB7_34;
	setp.lt.s32 	%p226, %r494, %r595;
	mov.u64 	%rd413, %rd412;
	mov.u32 	%r596, %r595;
	@%p226 bra 	$L__BB7_34;
	setp.lt.s64 	%p227, %rd412, %rd31;
	min.s64 	%rd413, %rd412, %rd31;
	selp.b32 	%r596, %r595, %r494, %p227;
$L__BB7_34:
	mov.b32 	%r531, 4;
	mov.b32 	%r532, 31;
	mov.b32 	%r533, -1;
	// begin inline asm
	shfl.sync.down.b32 %r514, %r596, %r531, %r532, %r533;
	// end inline asm
	// begin inline asm
	shfl.sync.down.b32 %r519, %r520, %r531, %r532, %r533;
	// end inline asm
	mov.b64 	{%r525, %r530}, %rd413;
	// begin inline asm
	shfl.sync.down.b32 %r524, %r525, %r531, %r532, %r533;
	// end inline asm
	// begin inline asm
	shfl.sync.down.b32 %r529, %r530, %r531, %r532, %r533;
	// end inline asm
	mov.b64 	%rd34, {%r524, %r529};
	setp.gt.s32 	%p228, %r473, 27;
	mov.u64 	%rd414, %rd413;
	mov.u32 	%r597, %r596;
	@%p228 bra 	$L__BB7_38;
	setp.lt.s32 	%p229, %r596, %r514;
	mov.u64 	%rd414, %rd34;
	mov.u32 	%r597, %r514;
	@%p229 bra 	$L__BB7_38;
	setp.lt.s32 	%p230, %r514, %r596;
	mov.u64 	%rd414, %rd413;
	mov.u32 	%r597, %r596;
	@%p230 bra 	$L__BB7_38;
	setp.lt.s64 	%p231, %rd413, %rd34;
	min.s64 	%rd414, %rd413, %rd34;
	selp.b32 	%r597, %r596, %r514, %p231;
$L__BB7_38:
	mov.b32 	%r551, 8;
	mov.b32 	%r552, 31;
	mov.b32 	%r553, -1;
	// begin inline asm
	shfl.sync.down.b32 %r534, %r597, %r551, %r552, %r553;
	// end inline asm
	// begin inline asm
	shfl.sync.down.b32 %r539, %r540, %r551, %r552, %r553;
	// end inline asm
	mov.b64 	{%r545, %r550}, %rd414;
	// begin inline asm
	shfl.sync.down.b32 %r544, %r545, %r551, %r552, %r553;
	// end inline asm
	// begin inline asm
	shfl.sync.down.b32 %r549, %r550, %r551, %r552, %r553;
	// end inline asm
	mov.b64 	%rd37, {%r544, %r549};
	setp.gt.s32 	%p232, %r473, 23;
	mov.u64 	%rd415, %rd414;
	mov.u32 	%r598, %r597;
	@%p232 bra 	$L__BB7_42;
	setp.lt.s32 	%p233, %r597, %r534;
	mov.u64 	%rd415, %rd37;
	mov.u32 	%r598, %r534;
	@%p233 bra 	$L__BB7_42;
	setp.lt.s32 	%p234, %r534, %r597;
	mov.u64 	%rd415, %rd414;
	mov.u32 	%r598, %r597;
	@%p234 bra 	$L__BB7_42;
	setp.lt.s64 	%p235, %rd414, %rd37;
	min.s64 	%rd415, %rd414, %rd37;
	selp.b32 	%r598, %r597, %r534, %p235;
$L__BB7_42:
	mov.b32 	%r571, 16;
	mov.b32 	%r572, 31;
	mov.b32 	%r573, -1;
	// begin inline asm
	shfl.sync.down.b32 %r554, %r598, %r571, %r572, %r573;
	// end inline asm
	// begin inline asm
	shfl.sync.down.b32 %r559, %r560, %r571, %r572, %r573;
	// end inline asm
	mov.b64 	{%r565, %r570}, %rd415;
	// begin inline asm
	shfl.sync.down.b32 %r564, %r565, %r571, %r572, %r573;
	// end inline asm
	// begin inline asm
	shfl.sync.down.b32 %r569, %r570, %r571, %r572, %r573;
	// end inline asm
	mov.b64 	%rd40, {%r564, %r569};
	setp.gt.s32 	%p236, %r473, 15;
	mov.u64 	%rd486, %rd415;
	mov.u32 	%r665, %r598;
	@%p236 bra 	$L__BB7_46;
	setp.lt.s32 	%p237, %r598, %r554;
	mov.u64 	%rd486, %rd40;
	mov.u32 	%r665, %r554;
	@%p237 bra 	$L__BB7_46;
	setp.lt.s32 	%p238, %r554, %r598;
	mov.u64 	%rd486, %rd415;
	mov.u32 	%r665, %r598;
	@%p238 bra 	$L__BB7_46;
	setp.lt.s64 	%p239, %rd415, %rd40;
	min.s64 	%rd486, %rd415, %rd40;
	selp.b32 	%r665, %r598, %r554, %p239;
$L__BB7_46:
	setp.ne.s32 	%p240, %r473, 0;
	@%p240 bra 	$L__BB7_48;
	shr.u32 	%r574, %r1, 1;
	and.b32  	%r575, %r574, 496;
	mov.u32 	%r576, _ZN6thrust24THRUST_300001_SM_1000_NS8cuda_cub4core6detail5shmemE;
	add.s32 	%r577, %r576, %r575;
	st.shared.u32 	[%r577+8], %r665;
	st.shared.u64 	[%r577+16], %rd486;
$L__BB7_48:
	bar.sync 	0;
	setp.ne.s32 	%p241, %r1, 0;
	@%p241 bra 	$L__BB7_232;
	ld.shared.u32 	%r51, [_ZN6thrust24THRUST_300001_SM_1000_NS8cuda_cub4core6detail5shmemE+24];
	ld.shared.u64 	%rd43, [_ZN6thrust24THRUST_300001_SM_1000_NS8cuda_cub4core6detail5shmemE+32];
	setp.lt.s32 	%p242, %r665, %r51;
	mov.u64 	%rd417, %rd43;
	mov.u32 	%r600, %r51;
	@%p242 bra 	$L__BB7_52;
	setp.lt.s32 	%p243, %r51, %r665;
	mov.u64 	%rd417, %rd486;
	mov.u32 	%r600, %r665;
	@%p243 bra 	$L__BB7_52;
	setp.lt.s64 	%p244, %rd486, %rd43;
	min.s64 	%rd417, %rd486, %rd43;
	selp.b32 	%r600, %r665, %r51, %p244;
$L__BB7_52:
	ld.shared.u32 	%r54, [_ZN6thrust24THRUST_300001_SM_1000_NS8cuda_cub4core6detail5shmemE+40];
	ld.shared.u64 	%rd46, [_ZN6thrust24THRUST_300001_SM_1000_NS8cuda_cub4core6detail5shmemE+48];
	setp.lt.s32 	%p245, %r600, %r54;
	mov.u64 	%rd418, %rd46;
	mov.u32 	%r601, %r54;
	@%p245 bra 	$L__BB7_55;
	setp.lt.s32 	%p246, %r54, %r600;
	mov.u64 	%rd418, %rd417;
	mov.u32 	%r601, %r600;
	@%p246 bra 	$L__BB7_55;
	setp.lt.s64 	%p247, %rd417, %rd46;
	min.s64 	%rd418, %rd417, %rd46;
	selp.b32 	%r601, %r600, %r54, %p247;
$L__BB7_55:
	ld.shared.u32 	%r57, [_ZN6thrust24THRUST_300001_SM_1000_NS8cuda_cub4core6detail5shmemE+56];
	ld.shared.u64 	%rd49, [_ZN6thrust24THRUST_300001_SM_1000_NS8cuda_cub4core6detail5shmemE+64];
	setp.lt.s32 	%p248, %r601, %r57;
	mov.u64 	%rd419, %rd49;
	mov.u32 	%r602, %r57;
	@%p248 bra 	$L__BB7_58;
	setp.lt.s32 	%p249, %r57, %r601;
	mov.u64 	%rd419, %rd418;
	mov.u32 	%r602, %r601;
	@%p249 bra 	$L__BB7_58;
	setp.lt.s64 	%p250, %rd418, %rd49;
	min.s64 	%rd419, %rd418, %rd49;
	selp.b32 	%r602, %r601, %r57, %p250;
$L__BB7_58:
	ld.shared.u32 	%r60, [_ZN6thrust24THRUST_300001_SM_1000_NS8cuda_cub4core6detail5shmemE+72];
	ld.shared.u64 	%rd52, [_ZN6thrust24THRUST_300001_SM_1000_NS8cuda_cub4core6detail5shmemE+80];
	setp.lt.s32 	%p251, %r602, %r60;
	mov.u64 	%rd420, %rd52;
	mov.u32 	%r603, %r60;
	@%p251 bra 	$L__BB7_61;
	setp.lt.s32 	%p252, %r60, %r602;
	mov.u64 	%rd420, %rd419;
	mov.u32 	%r603, %r602;
	@%p252 bra 	$L__BB7_61;
	setp.lt.s64 	%p253, %rd419, %rd52;
	min.s64 	%rd420, %rd419, %rd52;
	selp.b32 	%r603, %r602, %r60, %p253;
$L__BB7_61:
	ld.shared.u32 	%r63, [_ZN6thrust24THRUST_300001_SM_1000_NS8cuda_cub4core6detail5shmemE+88];
	ld.shared.u64 	%rd55, [_ZN6thrust24THRUST_300001_SM_1000_NS8cuda_cub4core6detail5shmemE+96];
	setp.lt.s32 	%p254, %r603, %r63;
	mov.u64 	%rd421, %rd55;
	mov.u32 	%r604, %r63;
	@%p254 bra 	$L__BB7_64;
	setp.lt.s32 	%p255, %r63, %r603;
	mov.u64 	%rd421, %rd420;
	mov.u32 	%r604, %r603;
	@%p255 bra 	$L__BB7_64;
	setp.lt.s64 	%p256, %rd420, %rd55;
	min.s64 	%rd421, %rd420, %rd55;
	selp.b32 	%r604, %r603, %r63, %p256;
$L__BB7_64:
	ld.shared.u32 	%r66, [_ZN6thrust24THRUST_300001_SM_1000_NS8cuda_cub4core6detail5shmemE+104];
	ld.shared.u64 	%rd58, [_ZN6thrust24THRUST_300001_SM_1000_NS8cuda_cub4core6detail5shmemE+112];
	setp.lt.s32 	%p257, %r604, %r66;
	mov.u64 	%rd422, %rd58;
	mov.u32 	%r605, %r66;
	@%p257 bra 	$L__BB7_67;
	setp.lt.s32 	%p258, %r66, %r604;
	mov.u64 	%rd422, %rd421;
	mov.u32 	%r605, %r604;
	@%p258 bra 	$L__BB7_67;
	setp.lt.s64 	%p259, %rd421, %rd58;
	min.s64 	%rd422, %rd421, %rd58;
	selp.b32 	%r605, %r604, %r66, %p259;
$L__BB7_67:
	ld.shared.u32 	%r69, [_ZN6thrust24THRUST_300001_SM_1000_NS8cuda_cub4core6detail5shmemE+120];
	ld.shared.u64 	%rd61, [_ZN6thrust24THRUST_300001_SM_1000_NS8cuda_cub4core6detail5shmemE+128];
	setp.lt.s32 	%p260, %r605, %r69;
	mov.u32 	%r665, %r69;
	mov.u64 	%rd486, %rd61;
	@%p260 bra 	$L__BB7_232;
	setp.lt.s32 	%p261, %r69, %r605;
	mov.u32 	%r665, %r605;
	mov.u64 	%rd486, %rd422;
	@%p261 bra 	$L__BB7_232;
	setp.lt.s64 	%p262, %rd422, %rd61;
	min.s64 	%rd486, %rd422, %rd61;
	selp.b32 	%r665, %r605, %r69, %p262;
	bra.uni 	$L__BB7_232;
$L__BB7_70:
	// begin inline asm
	mov.u32 %r360, %laneid;
	// end inline asm
	and.b32  	%r381, %r1, 992;
	add.s32 	%r382, %r381, 32;
	setp.gt.s32 	%p169, %r382, %r239;
	not.b32 	%r383, %r381;
	add.s32 	%r384, %r239, %r383;
	selp.b32 	%r379, %r384, 31, %p169;
	mov.b32 	%r378, 1;
	mov.b32 	%r380, -1;
	// begin inline asm
	shfl.sync.down.b32 %r361, %r593, %r378, %r379, %r380;
	// end inline asm
	// begin inline asm
	shfl.sync.down.b32 %r366, %r367, %r378, %r379, %r380;
	// end inline asm
	mov.b64 	{%r372, %r377}, %rd410;
	// begin inline asm
	shfl.sync.down.b32 %r371, %r372, %r378, %r379, %r380;
	// end inline asm
	// begin inline asm
	shfl.sync.down.b32 %r376, %r377, %r378, %r379, %r380;
	// end inline asm
	mov.b64 	%rd63, {%r371, %r376};
	setp.ge.s32 	%p170, %r360, %r379;
	mov.u64 	%rd423, %rd410;
	mov.u32 	%r606, %r593;
	@%p170 bra 	$L__BB7_74;
	setp.lt.s32 	%p171, %r593, %r361;
	mov.u64 	%rd423, %rd63;
	mov.u32 	%r606, %r361;
	@%p171 bra 	$L__BB7_74;
	setp.lt.s32 	%p172, %r361, %r593;
	mov.u64 	%rd423, %rd410;
	mov.u32 	%r606, %r593;
	@%p172 bra 	$L__BB7_74;
	setp.lt.s64 	%p173, %rd410, %rd63;
	min.s64 	%rd423, %rd410, %rd63;
	selp.b32 	%r606, %r593, %r361, %p173;
$L__BB7_74:
	mov.b32 	%r402, 2;
	mov.b32 	%r404, -1;
	// begin inline asm
	shfl.sync.down.b32 %r385, %r606, %r402, %r379, %r404;
	// end inline asm
	// begin inline asm
	shfl.sync.down.b32 %r390, %r391, %r402, %r379, %r404;
	// end inline asm
	mov.b64 	{%r396, %r401}, %rd423;
	// begin inline asm
	shfl.sync.down.b32 %r395, %r396, %r402, %r379, %r404;
	// end inline asm
	// begin inline asm
	shfl.sync.down.b32 %r400, %r401, %r402, %r379, %r404;
	// end inline asm
	mov.b64 	%rd66, {%r395, %r400};
	add.s32 	%r405, %r360, 2;
	setp.gt.s32 	%p174, %r405, %r379;
	mov.u64 	%rd424, %rd423;
	mov.u32 	%r607, %r606;
	@%p174 bra 	$L__BB7_78;
	setp.lt.s32 	%p175, %r606, %r385;
	mov.u64 	%rd424, %rd66;
	mov.u32 	%r607, %r385;
	@%p175 bra 	$L__BB7_78;
	setp.lt.s32 	%p176, %r385, %r606;
	mov.u64 	%rd424, %rd423;
	mov.u32 	%r607, %r606;
	@%p176 bra 	$L__BB7_78;
	setp.lt.s64 	%p177, %rd423, %rd66;
	min.s64 	%rd424, %rd423, %rd66;
	selp.b32 	%r607, %r606, %r385, %p177;
$L__BB7_78:
	mov.b32 	%r423, 4;
	mov.b32 	%r425, -1;
	// begin inline asm
	shfl.sync.down.b32 %r406, %r607, %r423, %r379, %r425;
	// end inline asm
	// begin inline asm
	shfl.sync.down.b32 %r411, %r412, %r423, %r379, %r425;
	// end inline asm
	mov.b64 	{%r417, %r422}, %rd424;
	// begin inline asm
	shfl.sync.down.b32 %r416, %r417, %r423, %r379, %r425;
	// end inline asm
	// begin inline asm
	shfl.sync.down.b32 %r421, %r422, %r423, %r379, %r425;
	// end inline asm
	mov.b64 	%rd69, {%r416, %r421};
	add.s32 	%r426, %r360, 4;
	setp.gt.s32 	%p178, %r426, %r379;
	mov.u32 	%r608, %r607;
	mov.u64 	%rd425, %rd424;
	@%p178 bra 	$L__BB7_82;
	setp.lt.s32 	%p179, %r607, %r406;
	mov.u32 	%r608, %r406;
	mov.u64 	%rd425, %rd69;
	@%p179 bra 	$L__BB7_82;
	setp.lt.s32 	%p180, %r406, %r607;
	mov.u32 	%r608, %r607;
	mov.u64 	%rd425, %rd424;
	@%p180 bra 	$L__BB7_82;
	setp.lt.s64 	%p181, %rd424, %rd69;
	selp.b32 	%r608, %r607, %r406, %p181;
	min.s64 	%rd425, %rd424, %rd69;
$L__BB7_82:
	mov.b32 	%r444, 8;
	mov.b32 	%r446, -1;
	// begin inline asm
	shfl.sync.down.b32 %r427, %r608, %r444, %r379, %r446;
	// end inline asm
	// begin inline asm
	shfl.sync.down.b32 %r432, %r433, %r444, %r379, %r446;
	// end inline asm
	mov.b64 	{%r438, %r443}, %rd425;
	// begin inline asm
	shfl.sync.down.b32 %r437, %r438, %r444, %r379, %r446;
	// end inline asm
	// begin inline asm
	shfl.sync.down.b32 %r442, %r443, %r444, %r379, %r446;
	// end inline asm
	mov.b64 	%rd72, {%r437, %r442};
	add.s32 	%r447, %r360, 8;
	setp.gt.s32 	%p182, %r447, %r379;
	mov.u32 	%r609, %r608;
	mov.u64 	%rd426, %rd425;
	@%p182 bra 	$L__BB7_86;
	setp.lt.s32 	%p183, %r608, %r427;
	mov.u32 	%r609, %r427;
	mov.u64 	%rd426, %rd72;
	@%p183 bra 	$L__BB7_86;
	setp.lt.s32 	%p184, %r427, %r608;
	mov.u32 	%r609, %r608;
	mov.u64 	%rd426, %rd425;
	@%p184 bra 	$L__BB7_86;
	setp.lt.s64 	%p185, %rd425, %rd72;
	selp.b32 	%r609, %r608, %r427, %p185;
	min.s64 	%rd426, %rd425, %rd72;
$L__BB7_86:
	mov.b32 	%r465, 16;
	mov.b32 	%r467, -1;
	// begin inline asm
	shfl.sync.down.b32 %r448, %r609, %r465, %r379, %r467;
	// end inline asm
	// begin inline asm
	shfl.sync.down.b32 %r453, %r454, %r465, %r379, %r467;
	// end inline asm
	mov.b64 	{%r459, %r464}, %rd426;
	// begin inline asm
	shfl.sync.down.b32 %r458, %r459, %r465, %r379, %r467;
	// end inline asm
	// begin inline asm
	shfl.sync.down.b32 %r463, %r464, %r465, %r379, %r467;
	// end inline asm
	mov.b64 	%rd75, {%r458, %r463};
	add.s32 	%r468, %r360, 16;
	setp.gt.s32 	%p186, %r468, %r379;
	mov.u32 	%r665, %r609;
	mov.u64 	%rd486, %rd426;
	@%p186 bra 	$L__BB7_90;
	setp.lt.s32 	%p187, %r609, %r448;
	mov.u32 	%r665, %r448;
	mov.u64 	%rd486, %rd75;
	@%p187 bra 	$L__BB7_90;
	setp.lt.s32 	%p188, %r448, %r609;
	mov.u32 	%r665, %r609;
	mov.u64 	%rd486, %rd426;
	@%p188 bra 	$L__BB7_90;
	setp.lt.s64 	%p189, %rd426, %rd75;
	selp.b32 	%r665, %r609, %r448, %p189;
	min.s64 	%rd486, %rd426, %rd75;
$L__BB7_90:
	setp.ne.s32 	%p190, %r360, 0;
	@%p190 bra 	$L__BB7_92;
	shr.u32 	%r469, %r1, 1;
	and.b32  	%r470, %r469, 496;
	mov.u32 	%r471, _ZN6thrust24THRUST_300001_SM_1000_NS8cuda_cub4core6detail5shmemE;
	add.s32 	%r472, %r471, %r470;
	st.shared.u32 	[%r472+8], %r665;
	st.shared.u64 	[%r472+16], %rd486;
$L__BB7_92:
	bar.sync 	0;
	setp.ne.s32 	%p191, %r1, 0;
	@%p191 bra 	$L__BB7_232;
	setp.lt.s32 	%p192, %r239, 33;
	mov.u32 	%r611, %r665;
	mov.u64 	%rd428, %rd486;
	@%p192 bra 	$L__BB7_97;
	ld.shared.u32 	%r88, [_ZN6thrust24THRUST_300001_SM_1000_NS8cuda_cub4core6detail5shmemE+24];
	ld.shared.u64 	%rd78, [_ZN6thrust24THRUST_300001_SM_1000_NS8cuda_cub4core6detail5shmemE+32];
	setp.lt.s32 	%p193, %r665, %r88;
	mov.u32 	%r611, %r88;
	mov.u64 	%rd428, %rd78;
	@%p193 bra 	$L__BB7_97;
	setp.lt.s32 	%p194, %r88, %r665;
	mov.u32 	%r611, %r665;
	mov.u64 	%rd428, %rd486;
	@%p194 bra 	$L__BB7_97;
	setp.lt.s64 	%p195, %rd486, %rd78;
	selp.b32 	%r611, %r665, %r88, %p195;
	min.s64 	%rd428, %rd486, %rd78;
$L__BB7_97:
	setp.lt.s32 	%p196, %r239, 65;
	mov.u32 	%r612, %r611;
	mov.u64 	%rd429, %rd428;
	@%p196 bra 	$L__BB7_101;
	ld.shared.u32 	%r91, [_ZN6thrust24THRUST_300001_SM_1000_NS8cuda_cub4core6detail5shmemE+40];
	ld.shared.u64 	%rd81, [_ZN6thrust24THRUST_300001_SM_1000_NS8cuda_cub4core6detail5shmemE+48];
	setp.lt.s32 	%p197, %r611, %r91;
	mov.u32 	%r612, %r91;
	mov.u64 	%rd429, %rd81;
	@%p197 bra 	$L__BB7_101;
	setp.lt.s32 	%p198, %r91, %r611;
	mov.u32 	%r612, %r611;
	mov.u64 	%rd429, %rd428;
	@%p198 bra 	$L__BB7_101;
	setp.lt.s64 	%p199, %rd428, %rd81;
	selp.b32 	%r612, %r611, %r91, %p199;
	min.s64 	%rd429, %rd428, %rd81;
$L__BB7_101:
	setp.lt.s32 	%p200, %r239, 97;
	mov.u32 	%r613, %r612;
	mov.u64 	%rd430, %rd429;
	@%p200 bra 	$L__BB7_105;
	ld.shared.u32 	%r94, [_ZN6thrust24THRUST_300001_SM_1000_NS8cuda_cub4core6detail5shmemE+56];
	ld.shared.u64 	%rd84, [_ZN6thrust24THRUST_300001_SM_1000_NS8cuda_cub4core6detail5shmemE+64];
	setp.lt.s32 	%p201, %r612, %r94;
	mov.u32 	%r613, %r94;
	mov.u64 	%rd430, %rd84;
	@%p201 bra 	$L__BB7_105;
	setp.lt.s32 	%p202, %r94, %r612;
	mov.u32 	%r613, %r612;
	mov.u64 	%rd430, %rd429;
	@%p202 bra 	$L__BB7_105;
	setp.lt.s64 	%p203, %rd429, %rd84;
	selp.b32 	%r613, %r612, %r94, %p203;
	min.s64 	%rd430, %rd429, %rd84;
$L__BB7_105:
	setp.lt.s32 	%p204, %r239, 129;
	mov.u32 	%r614, %r613;
	mov.u64 	%rd431, %rd430;
	@%p204 bra 	$L__BB7_109;
	ld.shared.u32 	%r97, [_ZN6thrust24THRUST_300001_SM_1000_NS8cuda_cub4core6detail5shmemE+72];
	ld.shared.u64 	%rd87, [_ZN6thrust24THRUST_300001_SM_1000_NS8cuda_cub4core6detail5shmemE+80];
	setp.lt.s32 	%p205, %r613, %r97;
	mov.u32 	%r614, %r97;
	mov.u64 	%rd431, %rd87;
	@%p205 bra 	$L__BB7_109;
	setp.lt.s32 	%p206, %r97, %r613;
	mov.u32 	%r614, %r613;
	mov.u64 	%rd431, %rd430;
	@%p206 bra 	$L__BB7_109;
	setp.lt.s64 	%p207, %rd430, %rd87;
	selp.b32 	%r614, %r613, %r97, %p207;
	min.s64 	%rd431, %rd430, %rd87;
$L__BB7_109:
	setp.lt.s32 	%p208, %r239, 161;
	mov.u32 	%r615, %r614;
	mov.u64 	%rd432, %rd431;
	@%p208 bra 	$L__BB7_113;
	ld.shared.u32 	%r100, [_ZN6thrust24THRUST_300001_SM_1000_NS8cuda_cub4core6detail5shmemE+88];
	ld.shared.u64 	%rd90, [_ZN6thrust24THRUST_300001_SM_1000_NS8cuda_cub4core6detail5shmemE+96];
	setp.lt.s32 	%p209, %r614, %r100;
	mov.u32 	%r615, %r100;
	mov.u64 	%rd432, %rd90;
	@%p209 bra 	$L__BB7_113;
	setp.lt.s32 	%p210, %r100, %r614;
	mov.u32 	%r615, %r614;
	mov.u64 	%rd432, %rd431;
	@%p210 bra 	$L__BB7_113;
	setp.lt.s64 	%p211, %rd431, %rd90;
	selp.b32 	%r615, %r614, %r100, %p211;
	min.s64 	%rd432, %rd431, %rd90;
$L__BB7_113:
	setp.lt.s32 	%p212, %r239, 193;
	mov.u32 	%r616, %r615;
	mov.u64 	%rd433, %rd432;
	@%p212 bra 	$L__BB7_117;
	ld.shared.u32 	%r103, [_ZN6thrust24THRUST_300001_SM_1000_NS8cuda_cub4core6detail5shmemE+104];
	ld.shared.u64 	%rd93, [_ZN6thrust24THRUST_300001_SM_1000_NS8cuda_cub4core6detail5shmemE+112];
	setp.lt.s32 	%p213, %r615, %r103;
	mov.u32 	%r616, %r103;
	mov.u64 	%rd433, %rd93;
	@%p213 bra 	$L__BB7_117;
	setp.lt.s32 	%p214, %r103, %r615;
	mov.u32 	%r616, %r615;
	mov.u64 	%rd433, %rd432;
	@%p214 bra 	$L__BB7_117;
	setp.lt.s64 	%p215, %rd432, %rd93;
	selp.b32 	%r616, %r615, %r103, %p215;
	min.s64 	%rd433, %rd432, %rd93;
$L__BB7_117:
	setp.lt.s32 	%p216, %r239, 225;
	mov.u32 	%r665, %r616;
	mov.u64 	%rd486, %rd433;
	@%p216 bra 	$L__BB7_232;
	ld.shared.u32 	%r106, [_ZN6thrust24THRUST_300001_SM_1000_NS8cuda_cub4core6detail5shmemE+120];
	ld.shared.u64 	%rd96, [_ZN6thrust24THRUST_300001_SM_1000_NS8cuda_cub4core6detail5shmemE+128];
	setp.lt.s32 	%p217, %r616, %r106;
	mov.u32 	%r665, %r106;
	mov.u64 	%rd486, %rd96;
	@%p217 bra 	$L__BB7_232;
	setp.lt.s32 	%p218, %r106, %r616;
	mov.u32 	%r665, %r616;
	mov.u64 	%rd486, %rd433;
	@%p218 bra 	$L__BB7_232;
	setp.lt.s64 	%p219, %rd433, %rd96;
	selp.b32 	%r665, %r616, %r106, %p219;
	min.s64 	%rd486, %rd433, %rd96;
	bra.uni 	$L__BB7_232;
$L__BB7_121:
	ld.param.u64 	%rd391, [_ZN6thrust24THRUST_300001_SM_1000_NS8cuda_cub4core6detail13_kernel_agentINS1_8__reduce11ReduceAgentIPN4cuda3std3__45tupleIJilEEESC_SB_lNS1_9__extrema9arg_max_fIilNS9_4lessIiEEEEEEJSC_SC_iSH_EEEvDpT0__param_0];
	mov.u32 	%r108, %tid.x;
	cvt.u64.u32 	%rd98, %r108;
	mul.wide.u32 	%rd258, %r108, 16;
	add.s64 	%rd239, %rd391, %rd258;
	// begin inline asm
	ld.global.nc.u64 %rd238, [%rd239];
	// end inline asm
	add.s64 	%rd241, %rd239, 8;
	// begin inline asm
	ld.global.nc.u64 %rd240, [%rd241];
	// end inline asm
	cvt.u32.u64 	%r109, %rd238;
	add.s64 	%rd243, %rd239, 4096;
	// begin inline asm
	ld.global.nc.u64 %rd242, [%rd243];
	// end inline asm
	add.s64 	%rd245, %rd239, 4104;
	// begin inline asm
	ld.global.nc.u64 %rd434, [%rd245];
	// end inline asm
	cvt.u32.u64 	%r617, %rd242;
	add.s64 	%rd247, %rd239, 8192;
	// begin inline asm
	ld.global.nc.u64 %rd246, [%rd247];
	// end inline asm
	add.s64 	%rd249, %rd239, 8200;
	// begin inline asm
	ld.global.nc.u64 %rd435, [%rd249];
	// end inline asm
	cvt.u32.u64 	%r618, %rd246;
	add.s64 	%rd251, %rd239, 12288;
	// begin inline asm
	ld.global.nc.u64 %rd250, [%rd251];
	// end inline asm
	add.s64 	%rd253, %rd239, 12296;
	// begin inline asm
	ld.global.nc.u64 %rd436, [%rd253];
	// end inline asm
	cvt.u32.u64 	%r619, %rd250;
	add.s64 	%rd255, %rd239, 16384;
	// begin inline asm
	ld.global.nc.u64 %rd254, [%rd255];
	// end inline asm
	add.s64 	%rd257, %rd239, 16392;
	// begin inline asm
	ld.global.nc.u64 %rd473, [%rd257];
	// end inline asm
	cvt.u32.u64 	%r652, %rd254;
	setp.lt.s32 	%p3, %r109, %r617;
	@%p3 bra 	$L__BB7_123;
	setp.lt.s32 	%p4, %r617, %r109;
	setp.lt.s64 	%p5, %rd240, %rd434;
	or.pred  	%p6, %p4, %p5;
	selp.b32 	%r617, %r109, %r617, %p6;
	selp.b64 	%rd434, %rd240, %rd434, %p6;
$L__BB7_123:
	setp.lt.s32 	%p7, %r617, %r618;
	@%p7 bra 	$L__BB7_125;
	setp.lt.s32 	%p8, %r618, %r617;
	setp.lt.s64 	%p9, %rd434, %rd435;
	or.pred  	%p10, %p8, %p9;
	selp.b32 	%r618, %r617, %r618, %p10;
	selp.b64 	%rd435, %rd434, %rd435, %p10;
$L__BB7_125:
	setp.lt.s32 	%p11, %r618, %r619;
	@%p11 bra 	$L__BB7_127;
	setp.lt.s32 	%p12, %r619, %r618;
	setp.lt.s64 	%p13, %rd435, %rd436;
	or.pred  	%p14, %p12, %p13;
	selp.b32 	%r619, %r618, %r619, %p14;
	selp.b64 	%rd436, %rd435, %rd436, %p14;
$L__BB7_127:
	setp.lt.s32 	%p15, %r619, %r652;
	@%p15 bra 	$L__BB7_129;
	setp.lt.s32 	%p16, %r652, %r619;
	setp.lt.s64 	%p17, %rd436, %rd473;
	or.pred  	%p18, %p16, %p17;
	selp.b32 	%r652, %r619, %r652, %p18;
	selp.b64 	%rd473, %rd436, %rd473, %p18;
$L__BB7_129:
	setp.lt.u32 	%p19, %r239, 2560;
	mov.b64 	%rd452, 1280;
	@%p19 bra 	$L__BB7_165;
	add.s64 	%rd262, %rd1, -2560;
	mul.hi.u64 	%rd263, %rd262, -3689348814741910323;
	shr.u64 	%rd112, %rd263, 10;
	setp.lt.u64 	%p20, %rd262, 1280;
	mov.b64 	%rd452, 1280;
	@%p20 bra 	$L__BB7_153;
	ld.param.u64 	%rd392, [_ZN6thrust24THRUST_300001_SM_1000_NS8cuda_cub4core6detail13_kernel_agentINS1_8__reduce11ReduceAgentIPN4cuda3std3__45tupleIJilEEESC_SB_lNS1_9__extrema9arg_max_fIilNS9_4lessIiEEEEEEJSC_SC_iSH_EEEvDpT0__param_0];
	add.s64 	%rd265, %rd112, 1;
	and.b64  	%rd438, %rd265, 36028797018963966;
	shl.b64 	%rd266, %rd98, 4;
	add.s64 	%rd267, %rd266, %rd392;
	add.s64 	%rd439, %rd267, 57352;
	mov.b64 	%rd452, 1280;
$L__BB7_132:
	add.s64 	%rd269, %rd439, -36872;
	// begin inline asm
	ld.global.nc.u64 %rd268, [%rd269];
	// end inline asm
	add.s64 	%rd271, %rd439, -36864;
	// begin inline asm
	ld.global.nc.u64 %rd442, [%rd271];
	// end inline asm
	cvt.u32.u64 	%r622, %rd268;
	add.s64 	%rd273, %rd439, -32776;
	// begin inline asm
	ld.global.nc.u64 %rd272, [%rd273];
	// end inline asm
	add.s64 	%rd275, %rd439, -32768;
	// begin inline asm
	ld.global.nc.u64 %rd443, [%rd275];
	// end inline asm
	cvt.u32.u64 	%r623, %rd272;
	add.s64 	%rd277, %rd439, -28680;
	// begin inline asm
	ld.global.nc.u64 %rd276, [%rd277];
	// end inline asm
	add.s64 	%rd279, %rd439, -28672;
	// begin inline asm
	ld.global.nc.u64 %rd444, [%rd279];
	// end inline asm
	cvt.u32.u64 	%r624, %rd276;
	add.s64 	%rd281, %rd439, -24584;
	// begin inline asm
	ld.global.nc.u64 %rd280, [%rd281];
	// end inline asm
	add.s64 	%rd283, %rd439, -24576;
	// begin inline asm
	ld.global.nc.u64 %rd445, [%rd283];
	// end inline asm
	cvt.u32.u64 	%r625, %rd280;
	add.s64 	%rd285, %rd439, -20488;
	// begin inline asm
	ld.global.nc.u64 %rd284, [%rd285];
	// end inline asm
	add.s64 	%rd287, %rd439, -20480;
	// begin inline asm
	ld.global.nc.u64 %rd446, [%rd287];
	// end inline asm
	cvt.u32.u64 	%r626, %rd284;
	setp.lt.s32 	%p21, %r652, %r622;
	@%p21 bra 	$L__BB7_134;
	setp.lt.s32 	%p22, %r622, %r652;
	setp.lt.s64 	%p23, %rd473, %rd442;
	or.pred  	%p24, %p22, %p23;
	selp.b32 	%r622, %r652, %r622, %p24;
	selp.b64 	%rd442, %rd473, %rd442, %p24;
$L__BB7_134:
	setp.lt.s32 	%p25, %r622, %r623;
	@%p25 bra 	$L__BB7_136;
	setp.lt.s32 	%p26, %r623, %r622;
	setp.lt.s64 	%p27, %rd442, %rd443;
	or.pred  	%p28, %p26, %p27;
	selp.b32 	%r623, %r622, %r623, %p28;
	selp.b64 	%rd443, %rd442, %rd443, %p28;
$L__BB7_136:
	setp.lt.s32 	%p29, %r623, %r624;
	@%p29 bra 	$L__BB7_138;
	setp.lt.s32 	%p30, %r624, %r623;
	setp.lt.s64 	%p31, %rd443, %rd444;
	or.pred  	%p32, %p30, %p31;
	selp.b32 	%r624, %r623, %r624, %p32;
	selp.b64 	%rd444, %rd443, %rd444, %p32;
$L__BB7_138:
	setp.lt.s32 	%p33, %r624, %r625;
	@%p33 bra 	$L__BB7_140;
	setp.lt.s32 	%p34, %r625, %r624;
	setp.lt.s64 	%p35, %rd444, %rd445;
	or.pred  	%p36, %p34, %p35;
	selp.b32 	%r625, %r624, %r625, %p36;
	selp.b64 	%rd445, %rd444, %rd445, %p36;
$L__BB7_140:
	setp.lt.s32 	%p37, %r625, %r626;
	@%p37 bra 	$L__BB7_142;
	setp.lt.s32 	%p38, %r626, %r625;
	setp.lt.s64 	%p39, %rd445, %rd446;
	or.pred  	%p40, %p38, %p39;
	selp.b32 	%r626, %r625, %r626, %p40;
	selp.b64 	%rd446, %rd445, %rd446, %p40;
$L__BB7_142:
	add.s64 	%rd289, %rd439, -16392;
	// begin inline asm
	ld.global.nc.u64 %rd288, [%rd289];
	// end inline asm
	add.s64 	%rd291, %rd439, -16384;
	// begin inline asm
	ld.global.nc.u64 %rd447, [%rd291];
	// end inline asm
	cvt.u32.u64 	%r627, %rd288;
	add.s64 	%rd293, %rd439, -12296;
	// begin inline asm
	ld.global.nc.u64 %rd292, [%rd293];
	// end inline asm
	add.s64 	%rd295, %rd439, -12288;
	// begin inline asm
	ld.global.nc.u64 %rd448, [%rd295];
	// end inline asm
	cvt.u32.u64 	%r628, %rd292;
	add.s64 	%rd297, %rd439, -8200;
	// begin inline asm
	ld.global.nc.u64 %rd296, [%rd297];
	// end inline asm
	add.s64 	%rd299, %rd439, -8192;
	// begin inline asm
	ld.global.nc.u64 %rd449, [%rd299];
	// end inline asm
	cvt.u32.u64 	%r629, %rd296;
	add.s64 	%rd301, %rd439, -4104;
	// begin inline asm
	ld.global.nc.u64 %rd300, [%rd301];
	// end inline asm
	add.s64 	%rd303, %rd439, -4096;
	// begin inline asm
	ld.global.nc.u64 %rd450, [%rd303];
	// end inline asm
	cvt.u32.u64 	%r630, %rd300;
	add.s64 	%rd305, %rd439, -8;
	// begin inline asm
	ld.global.nc.u64 %rd304, [%rd305];
	// end inline asm
	// begin inline asm
	ld.global.nc.u64 %rd473, [%rd439];
	// end inline asm
	cvt.u32.u64 	%r652, %rd304;
	setp.lt.s32 	%p41, %r626, %r627;
	@%p41 bra 	$L__BB7_144;
	setp.lt.s32 	%p42, %r627, %r626;
	setp.lt.s64 	%p43, %rd446, %rd447;
	or.pred  	%p44, %p42, %p43;
	selp.b32 	%r627, %r626, %r627, %p44;
	selp.b64 	%rd447, %rd446, %rd447, %p44;
$L__BB7_144:
	setp.lt.s32 	%p45, %r627, %r628;
	@%p45 bra 	$L__BB7_146;
	setp.lt.s32 	%p46, %r628, %r627;
	setp.lt.s64 	%p47, %rd447, %rd448;
	or.pred  	%p48, %p46, %p47;
	selp.b32 	%r628, %r627, %r628, %p48;
	selp.b64 	%rd448, %rd447, %rd448, %p48;
$L__BB7_146:
	setp.lt.s32 	%p49, %r628, %r629;
	@%p49 bra 	$L__BB7_148;
	setp.lt.s32 	%p50, %r629, %r628;
	setp.lt.s64 	%p51, %rd448, %rd449;
	or.pred  	%p52, %p50, %p51;
	selp.b32 	%r629, %r628, %r629, %p52;
	selp.b64 	%rd449, %rd448, %rd449, %p52;
$L__BB7_148:
	setp.lt.s32 	%p53, %r629, %r630;
	@%p53 bra 	$L__BB7_150;
	setp.lt.s32 	%p54, %r630, %r629;
	setp.lt.s64 	%p55, %rd449, %rd450;
	or.pred  	%p56, %p54, %p55;
	selp.b32 	%r630, %r629, %r630, %p56;
	selp.b64 	%rd450, %rd449, %rd450, %p56;
$L__BB7_150:
	setp.lt.s32 	%p57, %r630, %r652;
	@%p57 bra 	$L__BB7_152;
	setp.lt.s32 	%p58, %r652, %r630;
	setp.lt.s64 	%p59, %rd450, %rd473;
	or.pred  	%p60, %p58, %p59;
	selp.b32 	%r652, %r630, %r652, %p60;
	selp.b64 	%rd473, %rd450, %rd473, %p60;
$L__BB7_152:
	add.s64 	%rd452, %rd452, 2560;
	add.s64 	%rd439, %rd439, 40960;
	add.s64 	%rd438, %rd438, -2;
	setp.ne.s64 	%p61, %rd438, 0;
	@%p61 bra 	$L__BB7_132;
$L__BB7_153:
	and.b64  	%rd308, %rd112, 1;
	setp.eq.b64 	%p62, %rd308, 1;
	@%p62 bra 	$L__BB7_165;
	ld.param.u64 	%rd393, [_ZN6thrust24THRUST_300001_SM_1000_NS8cuda_cub4core6detail13_kernel_agentINS1_8__reduce11ReduceAgentIPN4cuda3std3__45tupleIJilEEESC_SB_lNS1_9__extrema9arg_max_fIilNS9_4lessIiEEEEEEJSC_SC_iSH_EEEvDpT0__param_0];
	shl.b64 	%rd329, %rd452, 4;
	add.s64 	%rd331, %rd393, %rd258;
	add.s64 	%rd310, %rd331, %rd329;
	// begin inline asm
	ld.global.nc.u64 %rd309, [%rd310];
	// end inline asm
	add.s64 	%rd312, %rd310, 8;
	// begin inline asm
	ld.global.nc.u64 %rd456, [%rd312];
	// end inline asm
	cvt.u32.u64 	%r634, %rd309;
	add.s64 	%rd314, %rd310, 4096;
	// begin inline asm
	ld.global.nc.u64 %rd313, [%rd314];
	// end inline asm
	add.s64 	%rd316, %rd310, 4104;
	// begin inline asm
	ld.global.nc.u64 %rd457, [%rd316];
	// end inline asm
	cvt.u32.u64 	%r635, %rd313;
	add.s64 	%rd318, %rd310, 8192;
	// begin inline asm
	ld.global.nc.u64 %rd317, [%rd318];
	// end inline asm
	add.s64 	%rd320, %rd310, 8200;
	// begin inline asm
	ld.global.nc.u64 %rd458, [%rd320];
	// end inline asm
	cvt.u32.u64 	%r636, %rd317;
	add.s64 	%rd322, %rd310, 12288;
	// begin inline asm
	ld.global.nc.u64 %rd321, [%rd322];
	// end inline asm
	add.s64 	%rd324, %rd310, 12296;
	// begin inline asm
	ld.global.nc.u64 %rd459, [%rd324];
	// end inline asm
	cvt.u32.u64 	%r637, %rd321;
	add.s64 	%rd326, %rd310, 16384;
	// begin inline asm
	ld.global.nc.u64 %rd325, [%rd326];
	// end inline asm
	add.s64 	%rd328, %rd310, 16392;
	// begin inline asm
	ld.global.nc.u64 %rd460, [%rd328];
	// end inline asm
	cvt.u32.u64 	%r638, %rd325;
	setp.lt.s32 	%p63, %r652, %r634;
	@%p63 bra 	$L__BB7_156;
	setp.lt.s32 	%p64, %r634, %r652;
	setp.lt.s64 	%p65, %rd473, %rd456;
	or.pred  	%p66, %p64, %p65;
	selp.b32 	%r634, %r652, %r634, %p66;
	selp.b64 	%rd456, %rd473, %rd456, %p66;
$L__BB7_156:
	setp.lt.s32 	%p67, %r634, %r635;
	@%p67 bra 	$L__BB7_158;
	setp.lt.s32 	%p68, %r635, %r634;
	setp.lt.s64 	%p69, %rd456, %rd457;
	or.pred  	%p70, %p68, %p69;
	selp.b32 	%r635, %r634, %r635, %p70;
	selp.b64 	%rd457, %rd456, %rd457, %p70;
$L__BB7_158:
	setp.lt.s32 	%p71, %r635, %r636;
	@%p71 bra 	$L__BB7_160;
	setp.lt.s32 	%p72, %r636, %r635;
	setp.lt.s64 	%p73, %rd457, %rd458;
	or.pred  	%p74, %p72, %p73;
	selp.b32 	%r636, %r635, %r636, %p74;
	selp.b64 	%rd458, %rd457, %rd458, %p74;
$L__BB7_160:
	setp.lt.s32 	%p75, %r636, %r637;
	@%p75 bra 	$L__BB7_162;
	setp.lt.s32 	%p76, %r637, %r636;
	setp.lt.s64 	%p77, %rd458, %rd459;
	or.pred  	%p78, %p76, %p77;
	selp.b32 	%r637, %r636, %r637, %p78;
	selp.b64 	%rd459, %rd458, %rd459, %p78;
$L__BB7_162:
	setp.lt.s32 	%p79, %r637, %r638;
	@%p79 bra 	$L__BB7_164;
	setp.lt.s32 	%p80, %r638, %r637;
	setp.lt.s64 	%p81, %rd459, %rd460;
	or.pred  	%p82, %p80, %p81;
	selp.b32 	%r638, %r637, %r638, %p82;
	selp.b64 	%rd460, %rd459, %rd460, %p82;
$L__BB7_164:
	add.s64 	%rd452, %rd452, 1280;
	mov.u64 	%rd473, %rd460;
	mov.u32 	%r652, %r638;
$L__BB7_165:
	cvt.s64.s32 	%rd332, %r239;
	setp.ge.s64 	%p83, %rd452, %rd332;
	@%p83 bra 	$L__BB7_188;
	cvt.u32.u64 	%r171, %rd452;
	sub.s32 	%r172, %r239, %r171;
	setp.ge.s32 	%p84, %r108, %r172;
	@%p84 bra 	$L__BB7_188;
	not.b32 	%r242, %r108;
	add.s32 	%r243, %r239, %r242;
	sub.s32 	%r173, %r243, %r171;
	and.b32  	%r244, %r173, 768;
	setp.eq.s32 	%p85, %r244, 768;
	mov.u32 	%r644, %r108;
	@%p85 bra 	$L__BB7_173;
	ld.param.u64 	%rd394, [_ZN6thrust24THRUST_300001_SM_1000_NS8cuda_cub4core6detail13_kernel_agentINS1_8__reduce11ReduceAgentIPN4cuda3std3__45tupleIJilEEESC_SB_lNS1_9__extrema9arg_max_fIilNS9_4lessIiEEEEEEJSC_SC_iSH_EEEvDpT0__param_0];
	cvt.u64.u32 	%rd334, %r108;
	add.s64 	%rd335, %rd452, %rd334;
	shl.b64 	%rd336, %rd335, 4;
	add.s64 	%rd463, %rd394, %rd336;
	shr.u32 	%r245, %r173, 8;
	add.s32 	%r246, %r245, 1;
	and.b32  	%r247, %r246, 3;
	neg.s32 	%r640, %r247;
	mov.u32 	%r644, %r108;
$L__BB7_169:
	.pragma "nounroll";
	mov.u64 	%rd176, %rd473;
	mov.u32 	%r177, %r652;
	// begin inline asm
	ld.global.nc.u64 %rd337, [%rd463];
	// end inline asm
	add.s64 	%rd340, %rd463, 8;
	// begin inline asm
	ld.global.nc.u64 %rd339, [%rd340];
	// end inline asm
	cvt.u32.u64 	%r178, %rd337;
	setp.lt.s32 	%p86, %r177, %r178;
	mov.u32 	%r652, %r178;
	mov.u64 	%rd473, %rd339;
	@%p86 bra 	$L__BB7_172;
	setp.lt.s32 	%p87, %r178, %r177;
	mov.u32 	%r652, %r177;
	mov.u64 	%rd473, %rd176;
	@%p87 bra 	$L__BB7_172;
	setp.lt.s64 	%p88, %rd176, %rd339;
	selp.b32 	%r652, %r177, %r178, %p88;
	min.s64 	%rd473, %rd176, %rd339;
$L__BB7_172:
	add.s32 	%r644, %r644, 256;
	add.s64 	%rd463, %rd463, 4096;
	add.s32 	%r640, %r640, 1;
	setp.ne.s32 	%p89, %r640, 0;
	@%p89 bra 	$L__BB7_169;
$L__BB7_173:
	setp.lt.u32 	%p90, %r173, 768;
	@%p90 bra 	$L__BB7_188;
	ld.param.u64 	%rd395, [_ZN6thrust24THRUST_300001_SM_1000_NS8cuda_cub4core6detail13_kernel_agentINS1_8__reduce11ReduceAgentIPN4cuda3std3__45tupleIJilEEESC_SB_lNS1_9__extrema9arg_max_fIilNS9_4lessIiEEEEEEJSC_SC_iSH_EEEvDpT0__param_0];
	cvt.u64.u32 	%rd341, %r644;
	add.s64 	%rd342, %rd452, %rd341;
	shl.b64 	%rd343, %rd342, 4;
	add.s64 	%rd344, %rd343, %rd395;
	add.s64 	%rd468, %rd344, 12296;
$L__BB7_175:
	add.s64 	%rd346, %rd468, -12296;
	// begin inline asm
	ld.global.nc.u64 %rd345, [%rd346];
	// end inline asm
	add.s64 	%rd348, %rd468, -12288;
	// begin inline asm
	ld.global.nc.u64 %rd347, [%rd348];
	// end inline asm
	cvt.u32.u64 	%r188, %rd345;
	setp.lt.s32 	%p91, %r652, %r188;
	mov.u32 	%r649, %r188;
	mov.u64 	%rd470, %rd347;
	@%p91 bra 	$L__BB7_178;
	setp.lt.s32 	%p92, %r188, %r652;
	mov.u32 	%r649, %r652;
	mov.u64 	%rd470, %rd473;
	@%p92 bra 	$L__BB7_178;
	setp.lt.s64 	%p93, %rd473, %rd347;
	selp.b32 	%r649, %r652, %r188, %p93;
	min.s64 	%rd470, %rd473, %rd347;
$L__BB7_178:
	add.s64 	%rd350, %rd468, -8200;
	// begin inline asm
	ld.global.nc.u64 %rd349, [%rd350];
	// end inline asm
	add.s64 	%rd352, %rd468, -8192;
	// begin inline asm
	ld.global.nc.u64 %rd351, [%rd352];
	// end inline asm
	cvt.u32.u64 	%r191, %rd349;
	setp.lt.s32 	%p94, %r649, %r191;
	mov.u32 	%r650, %r191;
	mov.u64 	%rd471, %rd351;
	@%p94 bra 	$L__BB7_181;
	setp.lt.s32 	%p95, %r191, %r649;
	mov.u32 	%r650, %r649;
	mov.u64 	%rd471, %rd470;
	@%p95 bra 	$L__BB7_181;
	setp.lt.s64 	%p96, %rd470, %rd351;
	selp.b32 	%r650, %r649, %r191, %p96;
	min.s64 	%rd471, %rd470, %rd351;
$L__BB7_181:
	add.s64 	%rd354, %rd468, -4104;
	// begin inline asm
	ld.global.nc.u64 %rd353, [%rd354];
	// end inline asm
	add.s64 	%rd356, %rd468, -4096;
	// begin inline asm
	ld.global.nc.u64 %rd355, [%rd356];
	// end inline asm
	cvt.u32.u64 	%r194, %rd353;
	setp.lt.s32 	%p97, %r650, %r194;
	mov.u32 	%r651, %r194;
	mov.u64 	%rd472, %rd355;
	@%p97 bra 	$L__BB7_184;
	setp.lt.s32 	%p98, %r194, %r650;
	mov.u32 	%r651, %r650;
	mov.u64 	%rd472, %rd471;
	@%p98 bra 	$L__BB7_184;
	setp.lt.s64 	%p99, %rd471, %rd355;
	selp.b32 	%r651, %r650, %r194, %p99;
	min.s64 	%rd472, %rd471, %rd355;
$L__BB7_184:
	add.s64 	%rd358, %rd468, -8;
	// begin inline asm
	ld.global.nc.u64 %rd357, [%rd358];
	// end inline asm
	// begin inline asm
	ld.global.nc.u64 %rd359, [%rd468];
	// end inline asm
	cvt.u32.u64 	%r197, %rd357;
	setp.lt.s32 	%p100, %r651, %r197;
	mov.u32 	%r652, %r197;
	mov.u64 	%rd473, %rd359;
	@%p100 bra 	$L__BB7_187;
	setp.lt.s32 	%p101, %r197, %r651;
	mov.u32 	%r652, %r651;
	mov.u64 	%rd473, %rd472;
	@%p101 bra 	$L__BB7_187;
	setp.lt.s64 	%p102, %rd472, %rd359;
	selp.b32 	%r652, %r651, %r197, %p102;
	min.s64 	%rd473, %rd472, %rd359;
$L__BB7_187:
	add.s32 	%r644, %r644, 1024;
	add.s64 	%rd468, %rd468, 16384;
	setp.lt.s32 	%p103, %r644, %r172;
	@%p103 bra 	$L__BB7_175;
$L__BB7_188:
	// begin inline asm
	mov.u32 %r248, %laneid;
	// end inline asm
	mov.b32 	%r266, 1;
	mov.b32 	%r267, 31;
	mov.b32 	%r268, -1;
	// begin inline asm
	shfl.sync.down.b32 %r249, %r652, %r266, %r267, %r268;
	// end inline asm
	// begin inline asm
	shfl.sync.down.b32 %r254, %r255, %r266, %r267, %r268;
	// end inline asm
	mov.b64 	{%r260, %r265}, %rd473;
	// begin inline asm
	shfl.sync.down.b32 %r259, %r260, %r266, %r267, %r268;
	// end inline asm
	// begin inline asm
	shfl.sync.down.b32 %r264, %r265, %r266, %r267, %r268;
	// end inline asm
	mov.b64 	%rd200, {%r259, %r264};
	setp.gt.s32 	%p104, %r248, 30;
	mov.u32 	%r654, %r652;
	mov.u64 	%rd475, %rd473;
	@%p104 bra 	$L__BB7_192;
	setp.lt.s32 	%p105, %r652, %r249;
	mov.u32 	%r654, %r249;
	mov.u64 	%rd475, %rd200;
	@%p105 bra 	$L__BB7_192;
	setp.lt.s32 	%p106, %r249, %r652;
	mov.u32 	%r654, %r652;
	mov.u64 	%rd475, %rd473;
	@%p106 bra 	$L__BB7_192;
	setp.lt.s64 	%p107, %rd473, %rd200;
	selp.b32 	%r654, %r652, %r249, %p107;
	min.s64 	%rd475, %rd473, %rd200;
$L__BB7_192:
	mov.b32 	%r286, 2;
	mov.b32 	%r287, 31;
	mov.b32 	%r288, -1;
	// begin inline asm
	shfl.sync.down.b32 %r269, %r654, %r286, %r287, %r288;
	// end inline asm
	// begin inline asm
	shfl.sync.down.b32 %r274, %r275, %r286, %r287, %r288;
	// end inline asm
	mov.b64 	{%r280, %r285}, %rd475;
	// begin inline asm
	shfl.sync.down.b32 %r279, %r280, %r286, %r287, %r288;
	// end inline asm
	// begin inline asm
	shfl.sync.down.b32 %r284, %r285, %r286, %r287, %r288;
	// end inline asm
	mov.b64 	%rd203, {%r279, %r284};
	setp.gt.s32 	%p108, %r248, 29;
	mov.u32 	%r655, %r654;
	mov.u64 	%rd476, %rd475;
	@%p108 bra 	$L__BB7_196;
	setp.lt.s32 	%p109, %r654, %r269;
	mov.u32 	%r655, %r269;
	mov.u64 	%rd476, %rd203;
	@%p109 bra 	$L__BB7_196;
	setp.lt.s32 	%p110, %r269, %r654;
	mov.u32 	%r655, %r654;
	mov.u64 	%rd476, %rd475;
	@%p110 bra 	$L__BB7_196;
	setp.lt.s64 	%p111, %rd475, %rd203;
	selp.b32 	%r655, %r654, %r269, %p111;
	min.s64 	%rd476, %rd475, %rd203;
$L__BB7_196:
	mov.b32 	%r306, 4;
	mov.b32 	%r307, 31;
	mov.b32 	%r308, -1;
	// begin inline asm
	shfl.sync.down.b32 %r289, %r655, %r306, %r307, %r308;
	// end inline asm
	// begin inline asm
	shfl.sync.down.b32 %r294, %r295, %r306, %r307, %r308;
	// end inline asm
	mov.b64 	{%r300, %r305}, %rd476;
	// begin inline asm
	shfl.sync.down.b32 %r299, %r300, %r306, %r307, %r308;
	// end inline asm
	// begin inline asm
	shfl.sync.down.b32 %r304, %r305, %r306, %r307, %r308;
	// end inline asm
	mov.b64 	%rd206, {%r299, %r304};
	setp.gt.s32 	%p112, %r248, 27;
	mov.u32 	%r656, %r655;
	mov.u64 	%rd477, %rd476;
	@%p112 bra 	$L__BB7_200;
	setp.lt.s32 	%p113, %r655, %r289;
	mov.u32 	%r656, %r289;
	mov.u64 	%rd477, %rd206;
	@%p113 bra 	$L__BB7_200;
	setp.lt.s32 	%p114, %r289, %r655;
	mov.u32 	%r656, %r655;
	mov.u64 	%rd477, %rd476;
	@%p114 bra 	$L__BB7_200;
	setp.lt.s64 	%p115, %rd476, %rd206;
	selp.b32 	%r656, %r655, %r289, %p115;
	min.s64 	%rd477, %rd476, %rd206;
$L__BB7_200:
	mov.b32 	%r326, 8;
	mov.b32 	%r327, 31;
	mov.b32 	%r328, -1;
	// begin inline asm
	shfl.sync.down.b32 %r309, %r656, %r326, %r327, %r328;
	// end inline asm
	// begin inline asm
	shfl.sync.down.b32 %r314, %r315, %r326, %r327, %r328;
	// end inline asm
	mov.b64 	{%r320, %r325}, %rd477;
	// begin inline asm
	shfl.sync.down.b32 %r319, %r320, %r326, %r327, %r328;
	// end inline asm
	// begin inline asm
	shfl.sync.down.b32 %r324, %r325, %r326, %r327, %r328;
	// end inline asm
	mov.b64 	%rd209, {%r319, %r324};
	setp.gt.s32 	%p116, %r248, 23;
	mov.u32 	%r657, %r656;
	mov.u64 	%rd478, %rd477;
	@%p116 bra 	$L__BB7_204;
	setp.lt.s32 	%p117, %r656, %r309;
	mov.u32 	%r657, %r309;
	mov.u64 	%rd478, %rd209;
	@%p117 bra 	$L__BB7_204;
	setp.lt.s32 	%p118, %r309, %r656;
	mov.u32 	%r657, %r656;
	mov.u64 	%rd478, %rd477;
	@%p118 bra 	$L__BB7_204;
	setp.lt.s64 	%p119, %rd477, %rd209;
	selp.b32 	%r657, %r656, %r309, %p119;
	min.s64 	%rd478, %rd477, %rd209;
$L__BB7_204:
	mov.b32 	%r346, 16;
	mov.b32 	%r347, 31;
	mov.b32 	%r348, -1;
	// begin inline asm
	shfl.sync.down.b32 %r329, %r657, %r346, %r347, %r348;
	// end inline asm
	// begin inline asm
	shfl.sync.down.b32 %r334, %r335, %r346, %r347, %r348;
	// end inline asm
	mov.b64 	{%r340, %r345}, %rd478;
	// begin inline asm
	shfl.sync.down.b32 %r339, %r340, %r346, %r347, %r348;
	// end inline asm
	// begin inline asm
	shfl.sync.down.b32 %r344, %r345, %r346, %r347, %r348;
	// end inline asm
	mov.b64 	%rd212, {%r339, %r344};
	setp.gt.s32 	%p120, %r248, 15;
	mov.u32 	%r665, %r657;
	mov.u64 	%rd486, %rd478;
	@%p120 bra 	$L__BB7_208;
	setp.lt.s32 	%p121, %r657, %r329;
	mov.u32 	%r665, %r329;
	mov.u64 	%rd486, %rd212;
	@%p121 bra 	$L__BB7_208;
	setp.lt.s32 	%p122, %r329, %r657;
	mov.u32 	%r665, %r657;
	mov.u64 	%rd486, %rd478;
	@%p122 bra 	$L__BB7_208;
	setp.lt.s64 	%p123, %rd478, %rd212;
	selp.b32 	%r665, %r657, %r329, %p123;
	min.s64 	%rd486, %rd478, %rd212;
$L__BB7_208:
	setp.ne.s32 	%p124, %r248, 0;
	@%p124 bra 	$L__BB7_210;
	shr.u32 	%r349, %r108, 1;
	and.b32  	%r350, %r349, 496;
	mov.u32 	%r351, _ZN6thrust24THRUST_300001_SM_1000_NS8cuda_cub4core6detail5shmemE;
	add.s32 	%r352, %r351, %r350;
	st.shared.u32 	[%r352+8], %r665;
	st.shared.u64 	[%r352+16], %rd486;
$L__BB7_210:
	bar.sync 	0;
	setp.ne.s32 	%p125, %r108, 0;
	@%p125 bra 	$L__BB7_232;
	ld.shared.u32 	%r218, [_ZN6thrust24THRUST_300001_SM_1000_NS8cuda_cub4core6detail5shmemE+24];
	ld.shared.u64 	%rd215, [_ZN6thrust24THRUST_300001_SM_1000_NS8cuda_cub4core6detail5shmemE+32];
	setp.lt.s32 	%p126, %r665, %r218;
	mov.u32 	%r659, %r218;
	mov.u64 	%rd480, %rd215;
	@%p126 bra 	$L__BB7_214;
	setp.lt.s32 	%p127, %r218, %r665;
	mov.u32 	%r659, %r665;
	mov.u64 	%rd480, %rd486;
	@%p127 bra 	$L__BB7_214;
	setp.lt.s64 	%p128, %rd486, %rd215;
	selp.b32 	%r659, %r665, %r218, %p128;
	min.s64 	%rd480, %rd486, %rd215;
$L__BB7_214:
	ld.shared.u32 	%r221, [_ZN6thrust24THRUST_300001_SM_1000_NS8cuda_cub4core6detail5shmemE+40];
	ld.shared.u64 	%rd218, [_ZN6thrust24THRUST_300001_SM_1000_NS8cuda_cub4core6detail5shmemE+48];
	setp.lt.s32 	%p129, %r659, %r221;
	mov.u32 	%r660, %r221;
	mov.u64 	%rd481, %rd218;
	@%p129 bra 	$L__BB7_217;
	setp.lt.s32 	%p130, %r221, %r659;
	mov.u32 	%r660, %r659;
	mov.u64 	%rd481, %rd480;
	@%p130 bra 	$L__BB7_217;
	setp.lt.s64 	%p131, %rd480, %rd218;
	selp.b32 	%r660, %r659, %r221, %p131;
	min.s64 	%rd481, %rd480, %rd218;
$L__BB7_217:
	ld.shared.u32 	%r224, [_ZN6thrust24THRUST_300001_SM_1000_NS8cuda_cub4core6detail5shmemE+56];
	ld.shared.u64 	%rd221, [_ZN6thrust24THRUST_300001_SM_1000_NS8cuda_cub4core6detail5shmemE+64];
	setp.lt.s32 	%p132, %r660, %r224;
	mov.u32 	%r661, %r224;
	mov.u64 	%rd482, %rd221;
	@%p132 bra 	$L__BB7_220;
	setp.lt.s32 	%p133, %r224, %r660;
	mov.u32 	%r661, %r660;
	mov.u64 	%rd482, %rd481;
	@%p133 bra 	$L__BB7_220;
	setp.lt.s64 	%p134, %rd481, %rd221;
	selp.b32 	%r661, %r660, %r224, %p134;
	min.s64 	%rd482, %rd481, %rd221;
$L__BB7_220:
	ld.shared.u32 	%r227, [_ZN6thrust24THRUST_300001_SM_1000_NS8cuda_cub4core6detail5shmemE+72];
	ld.shared.u64 	%rd224, [_ZN6thrust24THRUST_300001_SM_1000_NS8cuda_cub4core6detail5shmemE+80];
	setp.lt.s32 	%p135, %r661, %r227;
	mov.u32 	%r662, %r227;
	mov.u64 	%rd483, %rd224;
	@%p135 bra 	$L__BB7_223;
	setp.lt.s32 	%p136, %r227, %r661;
	mov.u32 	%r662, %r661;
	mov.u64 	%rd483, %rd482;
	@%p136 bra 	$L__BB7_223;
	setp.lt.s64 	%p137, %rd482, %rd224;
	selp.b32 	%r662, %r661, %r227, %p137;
	min.s64 	%rd483, %rd482, %rd224;
$L__BB7_223:
	ld.shared.u32 	%r230, [_ZN6thrust24THRUST_300001_SM_1000_NS8cuda_cub4core6detail5shmemE+88];
	ld.shared.u64 	%rd227, [_ZN6thrust24THRUST_300001_SM_1000_NS8cuda_cub4core6detail5shmemE+96];
	setp.lt.s32 	%p138, %r662, %r230;
	mov.u32 	%r663, %r230;
	mov.u64 	%rd484, %rd227;
	@%p138 bra 	$L__BB7_226;
	setp.lt.s32 	%p139, %r230, %r662;
	mov.u32 	%r663, %r662;
	mov.u64 	%rd484, %rd483;
	@%p139 bra 	$L__BB7_226;
	setp.lt.s64 	%p140, %rd483, %rd227;
	selp.b32 	%r663, %r662, %r230, %p140;
	min.s64 	%rd484, %rd483, %rd227;
$L__BB7_226:
	ld.shared.u32 	%r233, [_ZN6thrust24THRUST_300001_SM_1000_NS8cuda_cub4core6detail5shmemE+104];
	ld.shared.u64 	%rd230, [_ZN6thrust24THRUST_300001_SM_1000_NS8cuda_cub4core6detail5shmemE+112];
	setp.lt.s32 	%p141, %r663, %r233;
	mov.u32 	%r664, %r233;
	mov.u64 	%rd485, %rd230;
	@%p141 bra 	$L__BB7_229;
	setp.lt.s32 	%p142, %r233, %r663;
	mov.u32 	%r664, %r663;
	mov.u64 	%rd485, %rd484;
	@%p142 bra 	$L__BB7_229;
	setp.lt.s64 	%p143, %rd484, %rd230;
	selp.b32 	%r664, %r663, %r233, %p143;
	min.s64 	%rd485, %rd484, %rd230;
$L__BB7_229:
	ld.shared.u32 	%r236, [_ZN6thrust24THRUST_300001_SM_1000_NS8cuda_cub4core6detail5shmemE+120];
	ld.shared.u64 	%rd233, [_ZN6thrust24THRUST_300001_SM_1000_NS8cuda_cub4core6detail5shmemE+128];
	setp.lt.s32 	%p144, %r664, %r236;
	mov.u32 	%r665, %r236;
	mov.u64 	%rd486, %rd233;
	@%p144 bra 	$L__BB7_232;
	setp.lt.s32 	%p145, %r236, %r664;
	mov.u32 	%r665, %r664;
	mov.u64 	%rd486, %rd485;
	@%p145 bra 	$L__BB7_232;
	setp.lt.s64 	%p146, %rd485, %rd233;
	selp.b32 	%r665, %r664, %r236, %p146;
	min.s64 	%rd486, %rd485, %rd233;
$L__BB7_232:
	mov.u32 	%r578, %tid.x;
	setp.ne.s32 	%p263, %r578, 0;
	@%p263 bra 	$L__BB7_234;
	ld.param.u64 	%rd399, [_ZN6thrust24THRUST_300001_SM_1000_NS8cuda_cub4core6detail13_kernel_agentINS1_8__reduce11ReduceAgentIPN4cuda3std3__45tupleIJilEEESC_SB_lNS1_9__extrema9arg_max_fIilNS9_4lessIiEEEEEEJSC_SC_iSH_EEEvDpT0__param_1];
	cvta.to.global.u64 	%rd390, %rd399;
	st.global.u32 	[%rd390], %r665;
	st.global.u64 	[%rd390+8], %rd486;
$L__BB7_234:
	ret;

}
	// .globl	_ZN3cub18CUB_300001_SM_10006detail11EmptyKernelIvEEvv
.visible .entry _ZN3cub18CUB_300001_SM_10006detail11EmptyKernelIvEEvv()
{


	ret;

}
	// .globl	_ZN3cub18CUB_300001_SM_10006detail8for_each13static_kernelINS2_12policy_hub_t12policy_500_tEmN6thrust24THRUST_300001_SM_1000_NS8cuda_cub20__uninitialized_fill7functorINS7_10device_ptrIiEEiEEEEvT0_T1_
.visible .entry _ZN3cub18CUB_300001_SM_10006detail8for_each13static_kernelINS2_12policy_hub_t12policy_500_tEmN6thrust24THRUST_300001_SM_1000_NS8cuda_cub20__uninitialized_fill7functorINS7_10device_ptrIiEEiEEEEvT0_T1_(
	.param .u64 _ZN3cub18CUB_300001_SM_10006detail8for_each13static_kernelINS2_12policy_hub_t12policy_500_tEmN6thrust24THRUST_300001_SM_1000_NS8cuda_cub20__uninitialized_fill7functorINS7_10device_ptrIiEEiEEEEvT0_T1__param_0,
	.param .align 8 .b8 _ZN3cub18CUB_300001_SM_10006detail8for_each13static_kernelINS2_12policy_hub_t12policy_500_tEmN6thrust24THRUST_300001_SM_1000_NS8cuda_cub20__uninitialized_fill7functorINS7_10device_ptrIiEEiEEEEvT0_T1__param_1[16]
)
.maxntid 256
{
	.reg .pred 	%p<4>;
	.reg .b16 	%rs<5>;
	.reg .b32 	%r<12>;
	.reg .b64 	%rd<16>;

	ld.param.u32 	%r3, [_ZN3cub18CUB_300001_SM_10006detail8for_each13static_kernelINS2_12policy_hub_t12policy_500_tEmN6thrust24THRUST_300001_SM_1000_NS8cuda_cub20__uninitialized_fill7functorINS7_10device_ptrIiEEiEEEEvT0_T1__param_1+8];
	ld.param.u64 	%rd4, [_ZN3cub18CUB_300001_SM_10006detail8for_each13static_kernelINS2_12policy_hub_t12policy_500_tEmN6thrust24THRUST_300001_SM_1000_NS8cuda_cub20__uninitialized_fill7functorINS7_10device_ptrIiEEiEEEEvT0_T1__param_1];
	ld.param.u64 	%rd5, [_ZN3cub18CUB_300001_SM_10006detail8for_each13static_kernelINS2_12policy_hub_t12policy_500_tEmN6thrust24THRUST_300001_SM_1000_NS8cuda_cub20__uninitialized_fill7functorINS7_10device_ptrIiEEiEEEEvT0_T1__param_0];
	mov.u32 	%r9, %ctaid.x;
	mul.wide.u32 	%rd1, %r9, 512;
	sub.s64 	%rd2, %rd5, %rd1;
	setp.lt.u64 	%p1, %rd2, 512;
	@%p1 bra 	$L__BB9_2;
	mov.u32 	%r11, %tid.x;
	cvta.to.global.u64 	%rd11, %rd4;
	cvt.u64.u32 	%rd12, %r11;
	add.s64 	%rd13, %rd1, %rd12;
	shl.b64 	%rd14, %rd13, 2;
	add.s64 	%rd15, %rd11, %rd14;
	st.global.u32 	[%rd15], %r3;
	st.global.u32 	[%rd15+1024], %r3;
	bra.uni 	$L__BB9_6;
$L__BB9_2:
	cvta.to.global.u64 	%rd6, %rd4;
	mov.u32 	%r2, %tid.x;
	cvt.u64.u32 	%rd7, %r2;
	setp.le.u64 	%p2, %rd2, %rd7;
	add.s64 	%rd8, %rd1, %rd7;
	shl.b64 	%rd9, %rd8, 2;
	add.s64 	%rd3, %rd6, %rd9;
	@%p2 bra 	$L__BB9_4;
	st.global.u32 	[%rd3], %r3;
$L__BB9_4:
	add.s32 	%r10, %r2, 256;
	cvt.u64.u32 	%rd10, %r10;
	setp.le.u64 	%p3, %rd2, %rd10;
	@%p3 bra 	$L__BB9_6;
	st.global.u32 	[%rd3+1024], %r3;
$L__BB9_6:
	ret;

}
	// .globl	_ZN3cub18CUB_300001_SM_10006detail9transform16transform_kernelINS2_10policy_hubILb1EN4cuda3std3__45tupleIJN6thrust24THRUST_300001_SM_1000_NS17counting_iteratorIiNSA_11use_defaultESC_SC_EEEEEE10policy1000Ei63number_of_unique_right_triangle_solutions_for_integer_perimeterNSA_6detail15normal_iteratorINSA_10device_ptrIiEEEEJSD_EEEvT0_iT1_T2_DpNS2_10kernel_argIT3_EE
.visible .entry _ZN3cub18CUB_300001_SM_10006detail9transform16transform_kernelINS2_10policy_hubILb1EN4cuda3std3__45tupleIJN6thrust24THRUST_300001_SM_1000_NS17counting_iteratorIiNSA_11use_defaultESC_SC_EEEEEE10policy1000Ei63number_of_unique_right_triangle_solutions_for_integer_perimeterNSA_6detail15normal_iteratorINSA_10device_ptrIiEEEEJSD_EEEvT0_iT1_T2_DpNS2_10kernel_argIT3_EE(
	.param .u32 _ZN3cub18CUB_300001_SM_10006detail9transform16transform_kernelINS2_10policy_hubILb1EN4cuda3std3__45tupleIJN6thrust24THRUST_300001_SM_1000_NS17counting_iteratorIiNSA_11use_defaultESC_SC_EEEEEE10policy1000Ei63number_of_unique_right_triangle_solutions_for_integer_perimeterNSA_6detail15normal_iteratorINSA_10device_ptrIiEEEEJSD_EEEvT0_iT1_T2_DpNS2_10kernel_argIT3_EE_param_0,
	.param .u32 _ZN3cub18CUB_300001_SM_10006detail9transform16transform_kernelINS2_10policy_hubILb1EN4cuda3std3__45tupleIJN6thrust24THRUST_300001_SM_1000_NS17counting_iteratorIiNSA_11use_defaultESC_SC_EEEEEE10policy1000Ei63number_of_unique_right_triangle_solutions_for_integer_perimeterNSA_6detail15normal_iteratorINSA_10device_ptrIiEEEEJSD_EEEvT0_iT1_T2_DpNS2_10kernel_argIT3_EE_param_1,
	.param .align 1 .b8 _ZN3cub18CUB_300001_SM_10006detail9transform16transform_kernelINS2_10policy_hubILb1EN4cuda3std3__45tupleIJN6thrust24THRUST_300001_SM_1000_NS17counting_iteratorIiNSA_11use_defaultESC_SC_EEEEEE10policy1000Ei63number_of_unique_right_triangle_solutions_for_integer_perimeterNSA_6detail15normal_iteratorINSA_10device_ptrIiEEEEJSD_EEEvT0_iT1_T2_DpNS2_10kernel_argIT3_EE_param_2[1],
	.param .align 8 .b8 _ZN3cub18CUB_300001_SM_10006detail9transform16transform_kernelINS2_10policy_hubILb1EN4cuda3std3__45tupleIJN6thrust24THRUST_300001_SM_1000_NS17counting_iteratorIiNSA_11use_defaultESC_SC_EEEEEE10policy1000Ei63number_of_unique_right_triangle_solutions_for_integer_perimeterNSA_6detail15normal_iteratorINSA_10device_ptrIiEEEEJSD_EEEvT0_iT1_T2_DpNS2_10kernel_argIT3_EE_param_3[8],
	.param .align 8 .b8 _ZN3cub18CUB_300001_SM_10006detail9transform16transform_kernelINS2_10policy_hubILb1EN4cuda3std3__45tupleIJN6thrust24THRUST_300001_SM_1000_NS17counting_iteratorIiNSA_11use_defaultESC_SC_EEEEEE10policy1000Ei63number_of_unique_right_triangle_solutions_for_integer_perimeterNSA_6detail15normal_iteratorINSA_10device_ptrIiEEEEJSD_EEEvT0_iT1_T2_DpNS2_10kernel_argIT3_EE_param_4[16]
)
.maxntid 128
{
	.reg .pred 	%p<67>;
	.reg .b32 	%r<218>;
	.reg .b64 	%rd<9>;

	ld.param.u32 	%r1, [_ZN3cub18CUB_300001_SM_10006detail9transform16transform_kernelINS2_10policy_hubILb1EN4cuda3std3__45tupleIJN6thrust24THRUST_300001_SM_1000_NS17counting_iteratorIiNSA_11use_defaultESC_SC_EEEEEE10policy1000Ei63number_of_unique_right_triangle_solutions_for_integer_perimeterNSA_6detail15normal_iteratorINSA_10device_ptrIiEEEEJSD_EEEvT0_iT1_T2_DpNS2_10kernel_argIT3_EE_param_4];
	ld.param.u32 	%r81, [_ZN3cub18CUB_300001_SM_10006detail9transform16transform_kernelINS2_10policy_hubILb1EN4cuda3std3__45tupleIJN6thrust24THRUST_300001_SM_1000_NS17counting_iteratorIiNSA_11use_defaultESC_SC_EEEEEE10policy1000Ei63number_of_unique_right_triangle_solutions_for_integer_perimeterNSA_6detail15normal_iteratorINSA_10device_ptrIiEEEEJSD_EEEvT0_iT1_T2_DpNS2_10kernel_argIT3_EE_param_0];
	ld.param.u64 	%rd2, [_ZN3cub18CUB_300001_SM_10006detail9transform16transform_kernelINS2_10policy_hubILb1EN4cuda3std3__45tupleIJN6thrust24THRUST_300001_SM_1000_NS17counting_iteratorIiNSA_11use_defaultESC_SC_EEEEEE10policy1000Ei63number_of_unique_right_triangle_solutions_for_integer_perimeterNSA_6detail15normal_iteratorINSA_10device_ptrIiEEEEJSD_EEEvT0_iT1_T2_DpNS2_10kernel_argIT3_EE_param_3];
	ld.param.u32 	%r80, [_ZN3cub18CUB_300001_SM_10006detail9transform16transform_kernelINS2_10policy_hubILb1EN4cuda3std3__45tupleIJN6thrust24THRUST_300001_SM_1000_NS17counting_iteratorIiNSA_11use_defaultESC_SC_EEEEEE10policy1000Ei63number_of_unique_right_triangle_solutions_for_integer_perimeterNSA_6detail15normal_iteratorINSA_10device_ptrIiEEEEJSD_EEEvT0_iT1_T2_DpNS2_10kernel_argIT3_EE_param_1];
	cvta.to.global.u64 	%rd3, %rd2;
	shl.b32 	%r82, %r80, 7;
	mov.u32 	%r83, %ctaid.x;
	mul.lo.s32 	%r2, %r82, %r83;
	sub.s32 	%r84, %r81, %r2;
	min.s32 	%r3, %r82, %r84;
	add.s32 	%r4, %r1, %r2;
	mul.wide.s32 	%rd4, %r2, 4;
	add.s64 	%rd1, %rd3, %rd4;
	setp.gt.s32 	%p1, %r82, %r84;
	@%p1 bra 	$L__BB10_17;
	setp.lt.s32 	%p2, %r80, 1;
	@%p2 bra 	$L__BB10_36;
	mov.b32 	%r189, 0;
	mov.u32 	%r5, %tid.x;
$L__BB10_3:
	shl.b32 	%r88, %r189, 7;
	add.s32 	%r10, %r88, %r5;
	add.s32 	%r11, %r10, %r4;
	mov.b32 	%r200, 0;
	mov.b32 	%r190, 1;
$L__BB10_4:
	setp.lt.u32 	%p3, %r190, 2;
	@%p3 bra 	$L__BB10_15;
	mul.lo.s32 	%r14, %r190, %r190;
	mov.b32 	%r192, 1;
	mov.b32 	%r194, 0;
$L__BB10_6:
	mov.u32 	%r15, %r194;
	mov.u32 	%r194, %r192;
	setp.lt.u32 	%p4, %r194, 2;
	@%p4 bra 	$L__BB10_14;
	add.s32 	%r93, %r15, -1;
	add.s32 	%r18, %r194, %r190;
	mul.lo.s32 	%r19, %r194, %r194;
	and.b32  	%r20, %r15, 3;
	setp.lt.u32 	%p5, %r93, 3;
	mov.b32 	%r198, 1;
	@%p5 bra 	$L__BB10_10;
	and.b32  	%r21, %r15, -4;
	mov.b32 	%r198, 1;
$L__BB10_9:
	add.s32 	%r95, %r18, %r198;
	setp.eq.s32 	%p6, %r95, %r11;
	mul.lo.s32 	%r96, %r198, %r198;
	add.s32 	%r98, %r96, %r19;
	setp.eq.s32 	%p7, %r98, %r14;
	and.pred  	%p8, %p6, %p7;
	selp.u32 	%r100, 1, 0, %p8;
	add.s32 	%r101, %r200, %r100;
	add.s32 	%r102, %r96, %r198;
	add.s32 	%r103, %r198, %r102;
	add.s32 	%r104, %r95, 1;
	setp.eq.s32 	%p9, %r104, %r11;
	add.s32 	%r105, %r103, %r19;
	add.s32 	%r106, %r105, 1;
	setp.eq.s32 	%p10, %r106, %r14;
	and.pred  	%p11, %p9, %p10;
	selp.u32 	%r107, 1, 0, %p11;
	add.s32 	%r108, %r101, %r107;
	add.s32 	%r109, %r198, 2;
	add.s32 	%r110, %r95, 2;
	setp.eq.s32 	%p12, %r110, %r11;
	mad.lo.s32 	%r111, %r109, %r109, %r19;
	setp.eq.s32 	%p13, %r111, %r14;
	and.pred  	%p14, %p12, %p13;
	selp.u32 	%r112, 1, 0, %p14;
	add.s32 	%r113, %r108, %r112;
	add.s32 	%r114, %r198, 3;
	add.s32 	%r115, %r95, 3;
	setp.eq.s32 	%p15, %r115, %r11;
	mad.lo.s32 	%r116, %r114, %r114, %r19;
	setp.eq.s32 	%p16, %r116, %r14;
	and.pred  	%p17, %p15, %p16;
	selp.u32 	%r117, 1, 0, %p17;
	add.s32 	%r200, %r113, %r117;
	add.s32 	%r198, %r198, 4;
	setp.ne.s32 	%p18, %r114, %r21;
	@%p18 bra 	$L__BB10_9;
$L__BB10_10:
	setp.eq.s32 	%p19, %r20, 0;
	@%p19 bra 	$L__BB10_14;
	add.s32 	%r29, %r18, %r198;
	setp.eq.s32 	%p20, %r29, %r11;
	mad.lo.s32 	%r118, %r198, %r198, %r19;
	setp.eq.s32 	%p21, %r118, %r14;
	and.pred  	%p22, %p20, %p21;
	selp.u32 	%r121, 1, 0, %p22;
	add.s32 	%r200, %r200, %r121;
	setp.eq.s32 	%p23, %r20, 1;
	@%p23 bra 	$L__BB10_14;
	mad.lo.s32 	%r122, %r198, %r198, %r198;
	add.s32 	%r123, %r198, %r122;
	add.s32 	%r124, %r29, 1;
	setp.eq.s32 	%p24, %r124, %r11;
	add.s32 	%r126, %r123, %r19;
	add.s32 	%r127, %r126, 1;
	setp.eq.s32 	%p25, %r127, %r14;
	and.pred  	%p26, %p24, %p25;
	selp.u32 	%r129, 1, 0, %p26;
	add.s32 	%r200, %r200, %r129;
	setp.eq.s32 	%p27, %r20, 2;
	@%p27 bra 	$L__BB10_14;
	add.s32 	%r130, %r198, 2;
	add.s32 	%r131, %r29, 2;
	setp.eq.s32 	%p28, %r131, %r11;
	mad.lo.s32 	%r132, %r130, %r130, %r19;
	setp.eq.s32 	%p29, %r132, %r14;
	and.pred  	%p30, %p28, %p29;
	selp.u32 	%r135, 1, 0, %p30;
	add.s32 	%r200, %r200, %r135;
$L__BB10_14:
	add.s32 	%r192, %r194, 1;
	setp.ne.s32 	%p31, %r192, %r190;
	@%p31 bra 	$L__BB10_6;
$L__BB10_15:
	add.s32 	%r190, %r190, 1;
	setp.ne.s32 	%p32, %r190, 400;
	@%p32 bra 	$L__BB10_4;
	mul.wide.s32 	%rd5, %r10, 4;
	add.s64 	%rd6, %rd1, %rd5;
	st.global.u32 	[%rd6], %r200;
	add.s32 	%r189, %r189, 1;
	setp.eq.s32 	%p33, %r189, %r80;
	@%p33 bra 	$L__BB10_36;
	bra.uni 	$L__BB10_3;
$L__BB10_17:
	setp.lt.s32 	%p34, %r80, 1;
	@%p34 bra 	$L__BB10_36;
	mov.u32 	%r6, %tid.x;
	add.s32 	%r137, %r1, %r6;
	add.s32 	%r138, %r137, %r2;
	add.s32 	%r7, %r138, -4;
	add.s32 	%r139, %r2, %r1;
	add.s32 	%r140, %r139, %r6;
	sub.s32 	%r8, 4, %r140;
	mov.b32 	%r202, 0;
$L__BB10_19:
	shl.b32 	%r39, %r202, 7;
	add.s32 	%r40, %r39, %r6;
	setp.ge.s32 	%p35, %r40, %r3;
	@%p35 bra 	$L__BB10_35;
	add.s32 	%r41, %r40, %r4;
	add.s32 	%r42, %r7, %r39;
	sub.s32 	%r43, %r8, %r39;
	mov.b32 	%r216, 0;
	mov.b32 	%r203, 1;
$L__BB10_21:
	setp.lt.u32 	%p36, %r203, 2;
	@%p36 bra 	$L__BB10_33;
	mul.lo.s32 	%r46, %r203, %r203;
	sub.s32 	%r47, %r42, %r203;
	add.s32 	%r48, %r43, %r203;
	mov.b32 	%r205, 1;
	mov.b32 	%r207, 0;
$L__BB10_23:
	mov.u32 	%r49, %r207;
	mov.u32 	%r207, %r205;
	setp.lt.u32 	%p37, %r207, 2;
	@%p37 bra 	$L__BB10_32;
	add.s32 	%r147, %r49, -1;
	mul.lo.s32 	%r52, %r207, %r207;
	and.b32  	%r53, %r49, 3;
	setp.lt.u32 	%p38, %r147, 3;
	mov.b32 	%r214, 1;
	@%p38 bra 	$L__BB10_28;
	and.b32  	%r149, %r49, -4;
	neg.s32 	%r210, %r149;
	sub.s32 	%r209, %r47, %r207;
	add.s32 	%r208, %r48, %r207;
	mov.b32 	%r211, 2;
$L__BB10_26:
	add.s32 	%r150, %r211, -1;
	setp.eq.s32 	%p39, %r208, 3;
	mad.lo.s32 	%r152, %r150, %r150, %r52;
	setp.eq.s32 	%p40, %r152, %r46;
	and.pred  	%p41, %p39, %p40;
	selp.u32 	%r154, 1, 0, %p41;
	add.s32 	%r155, %r216, %r154;
	add.s32 	%r156, %r211, 2;
	setp.eq.s32 	%p42, %r209, -2;
	mul.lo.s32 	%r157, %r211, %r211;
	add.s32 	%r158, %r157, %r52;
	setp.eq.s32 	%p43, %r158, %r46;
	and.pred  	%p44, %p42, %p43;
	selp.u32 	%r159, 1, 0, %p44;
	add.s32 	%r160, %r155, %r159;
	add.s32 	%r161, %r157, %r211;
	add.s32 	%r162, %r211, %r161;
	add.s32 	%r163, %r209, 2;
	setp.eq.s32 	%p45, %r163, 1;
	add.s32 	%r164, %r162, %r52;
	add.s32 	%r165, %r164, 1;
	setp.eq.s32 	%p46, %r165, %r46;
	and.pred  	%p47, %p45, %p46;
	selp.u32 	%r166, 1, 0, %p47;
	add.s32 	%r167, %r160, %r166;
	setp.eq.s32 	%p48, %r163, 2;
	mad.lo.s32 	%r168, %r156, %r156, %r52;
	setp.eq.s32 	%p49, %r168, %r46;
	and.pred  	%p50, %p48, %p49;
	selp.u32 	%r169, 1, 0, %p50;
	add.s32 	%r216, %r167, %r169;
	add.s32 	%r211, %r211, 4;
	add.s32 	%r210, %r210, 4;
	add.s32 	%r209, %r209, -4;
	add.s32 	%r208, %r208, 4;
	setp.ne.s32 	%p51, %r210, 0;
	@%p51 bra 	$L__BB10_26;
	add.s32 	%r214, %r211, -1;
$L__BB10_28:
	setp.eq.s32 	%p52, %r53, 0;
	@%p52 bra 	$L__BB10_32;
	add.s32 	%r170, %r207, %r203;
	add.s32 	%r71, %r170, %r214;
	setp.eq.s32 	%p53, %r71, %r41;
	mad.lo.s32 	%r171, %r214, %r214, %r52;
	setp.eq.s32 	%p54, %r171, %r46;
	and.pred  	%p55, %p53, %p54;
	selp.u32 	%r174, 1, 0, %p55;
	add.s32 	%r216, %r216, %r174;
	setp.eq.s32 	%p56, %r53, 1;
	@%p56 bra 	$L__BB10_32;
	mad.lo.s32 	%r175, %r214, %r214, %r214;
	add.s32 	%r176, %r214, %r175;
	add.s32 	%r177, %r71, 1;
	setp.eq.s32 	%p57, %r177, %r41;
	add.s32 	%r179, %r176, %r52;
	add.s32 	%r180, %r179, 1;
	setp.eq.s32 	%p58, %r180, %r46;
	and.pred  	%p59, %p57, %p58;
	selp.u32 	%r182, 1, 0, %p59;
	add.s32 	%r216, %r216, %r182;
	setp.eq.s32 	%p60, %r53, 2;
	@%p60 bra 	$L__BB10_32;
	add.s32 	%r183, %r214, 2;
	add.s32 	%r184, %r71, 2;
	setp.eq.s32 	%p61, %r184, %r41;
	mad.lo.s32 	%r185, %r183, %r183, %r52;
	setp.eq.s32 	%p62, %r185, %r46;
	and.pred  	%p63, %p61, %p62;
	selp.u32 	%r188, 1, 0, %p63;
	add.s32 	%r216, %r216, %r188;
$L__BB10_32:
	add.s32 	%r205, %r207, 1;
	setp.ne.s32 	%p64, %r205, %r203;
	@%p64 bra 	$L__BB10_23;
$L__BB10_33:
	add.s32 	%r203, %r203, 1;
	setp.ne.s32 	%p65, %r203, 400;
	@%p65 bra 	$L__BB10_21;
	mul.wide.s32 	%rd7, %r40, 4;
	add.s64 	%rd8, %rd1, %rd7;
	st.global.u32 	[%rd8], %r216;
$L__BB10_35:
	add.s32 	%r202, %r202, 1;
	setp.ne.s32 	%p66, %r202, %r80;
	@%p66 bra 	$L__BB10_19;
$L__BB10_36:
	ret;

}
	// .globl	_ZN3cub18CUB_300001_SM_10006detail9transform16transform_kernelINS2_10policy_hubILb1EN4cuda3std3__45tupleIJN6thrust24THRUST_300001_SM_1000_NS17counting_iteratorIiNSA_11use_defaultESC_SC_EEEEEE10policy1000El63number_of_unique_right_triangle_solutions_for_integer_perimeterNSA_6detail15normal_iteratorINSA_10device_ptrIiEEEEJSD_EEEvT0_iT1_T2_DpNS2_10kernel_argIT3_EE
.visible .entry _ZN3cub18CUB_300001_SM_10006detail9transform16transform_kernelINS2_10policy_hubILb1EN4cuda3std3__45tupleIJN6thrust24THRUST_300001_SM_1000_NS17counting_iteratorIiNSA_11use_defaultESC_SC_EEEEEE10policy1000El63number_of_unique_right_triangle_solutions_for_integer_perimeterNSA_6detail15normal_iteratorINSA_10device_ptrIiEEEEJSD_EEEvT0_iT1_T2_DpNS2_10kernel_argIT3_EE(
	.param .u64 _ZN3cub18CUB_300001_SM_10006detail9transform16transform_kernelINS2_10policy_hubILb1EN4cuda3std3__45tupleIJN6thrust24THRUST_300001_SM_1000_NS17counting_iteratorIiNSA_11use_defaultESC_SC_EEEEEE10policy1000El63number_of_unique_right_triangle_solutions_for_integer_perimeterNSA_6detail15normal_iteratorINSA_10device_ptrIiEEEEJSD_EEEvT0_iT1_T2_DpNS2_10kernel_argIT3_EE_param_0,
	.param .u32 _ZN3cub18CUB_300001_SM_10006detail9transform16transform_kernelINS2_10policy_hubILb1EN4cuda3std3__45tupleIJN6thrust24THRUST_300001_SM_1000_NS17counting_iteratorIiNSA_11use_defaultESC_SC_EEEEEE10policy1000El63number_of_unique_right_triangle_solutions_for_integer_perimeterNSA_6detail15normal_iteratorINSA_10device_ptrIiEEEEJSD_EEEvT0_iT1_T2_DpNS2_10kernel_argIT3_EE_param_1,
	.param .align 1 .b8 _ZN3cub18CUB_300001_SM_10006detail9transform16transform_kernelINS2_10policy_hubILb1EN4cuda3std3__45tupleIJN6thrust24THRUST_300001_SM_1000_NS17counting_iteratorIiNSA_11use_defaultESC_SC_EEEEEE10policy1000El63number_of_unique_right_triangle_solutions_for_integer_perimeterNSA_6detail15normal_iteratorINSA_10device_ptrIiEEEEJSD_EEEvT0_iT1_T2_DpNS2_10kernel_argIT3_EE_param_2[1],
	.param .align 8 .b8 _ZN3cub18CUB_300001_SM_10006detail9transform16transform_kernelINS2_10policy_hubILb1EN4cuda3std3__45tupleIJN6thrust24THRUST_300001_SM_1000_NS17counting_iteratorIiNSA_11use_defaultESC_SC_EEEEEE10policy1000El63number_of_unique_right_triangle_solutions_for_integer_perimeterNSA_6detail15normal_iteratorINSA_10device_ptrIiEEEEJSD_EEEvT0_iT1_T2_DpNS2_10kernel_argIT3_EE_param_3[8],
	.param .align 8 .b8 _ZN3cub18CUB_300001_SM_10006detail9transform16transform_kernelINS2_10policy_hubILb1EN4cuda3std3__45tupleIJN6thrust24THRUST_300001_SM_1000_NS17counting_iteratorIiNSA_11use_defaultESC_SC_EEEEEE10policy1000El63number_of_unique_right_triangle_solutions_for_integer_perimeterNSA_6detail15normal_iteratorINSA_10device_ptrIiEEEEJSD_EEEvT0_iT1_T2_DpNS2_10kernel_argIT3_EE_param_4[16]
)
.maxntid 128
{
	.reg .pred 	%p<67>;
	.reg .b32 	%r<216>;
	.reg .b64 	%rd<15>;

	ld.param.u32 	%r1, [_ZN3cub18CUB_300001_SM_10006detail9transform16transform_kernelINS2_10policy_hubILb1EN4cuda3std3__45tupleIJN6thrust24THRUST_300001_SM_1000_NS17counting_iteratorIiNSA_11use_defaultESC_SC_EEEEEE10policy1000El63number_of_unique_right_triangle_solutions_for_integer_perimeterNSA_6detail15normal_iteratorINSA_10device_ptrIiEEEEJSD_EEEvT0_iT1_T2_DpNS2_10kernel_argIT3_EE_param_4];
	ld.param.u64 	%rd2, [_ZN3cub18CUB_300001_SM_10006detail9transform16transform_kernelINS2_10policy_hubILb1EN4cuda3std3__45tupleIJN6thrust24THRUST_300001_SM_1000_NS17counting_iteratorIiNSA_11use_defaultESC_SC_EEEEEE10policy1000El63number_of_unique_right_triangle_solutions_for_integer_perimeterNSA_6detail15normal_iteratorINSA_10device_ptrIiEEEEJSD_EEEvT0_iT1_T2_DpNS2_10kernel_argIT3_EE_param_0];
	ld.param.u64 	%rd3, [_ZN3cub18CUB_300001_SM_10006detail9transform16transform_kernelINS2_10policy_hubILb1EN4cuda3std3__45tupleIJN6thrust24THRUST_300001_SM_1000_NS17counting_iteratorIiNSA_11use_defaultESC_SC_EEEEEE10policy1000El63number_of_unique_right_triangle_solutions_for_integer_perimeterNSA_6detail15normal_iteratorINSA_10device_ptrIiEEEEJSD_EEEvT0_iT1_T2_DpNS2_10kernel_argIT3_EE_param_3];
	ld.param.u32 	%r79, [_ZN3cub18CUB_300001_SM_10006detail9transform16transform_kernelINS2_10policy_hubILb1EN4cuda3std3__45tupleIJN6thrust24THRUST_300001_SM_1000_NS17counting_iteratorIiNSA_11use_defaultESC_SC_EEEEEE10policy1000El63number_of_unique_right_triangle_solutions_for_integer_perimeterNSA_6detail15normal_iteratorINSA_10device_ptrIiEEEEJSD_EEEvT0_iT1_T2_DpNS2_10kernel_argIT3_EE_param_1];
	cvta.to.global.u64 	%rd4, %rd3;
	shl.b32 	%r80, %r79, 7;
	mov.u32 	%r81, %ctaid.x;
	cvt.u64.u32 	%rd5, %r81;
	cvt.s64.s32 	%rd6, %r80;
	mul.lo.s64 	%rd7, %rd6, %rd5;
	sub.s64 	%rd8, %rd2, %rd7;
	min.s64 	%rd9, %rd8, %rd6;
	cvt.u32.u64 	%r2, %rd9;
	cvt.u32.u64 	%r3, %rd7;
	add.s32 	%r4, %r1, %r3;
	shl.b64 	%rd10, %rd7, 2;
	add.s64 	%rd1, %rd4, %rd10;
	setp.eq.s32 	%p1, %r80, %r2;
	@%p1 bra 	$L__BB11_19;
	setp.lt.s32 	%p2, %r79, 1;
	@%p2 bra 	$L__BB11_36;
	mov.b32 	%r203, 0;
	mov.u32 	%r5, %tid.x;
$L__BB11_3:
	shl.b32 	%r83, %r203, 7;
	add.s32 	%r51, %r83, %r5;
	setp.ge.s32 	%p3, %r51, %r2;
	@%p3 bra 	$L__BB11_18;
	add.s32 	%r52, %r51, %r4;
	mov.b32 	%r214, 0;
	mov.b32 	%r204, 1;
$L__BB11_5:
	setp.lt.u32 	%p4, %r204, 2;
	@%p4 bra 	$L__BB11_16;
	mul.lo.s32 	%r55, %r204, %r204;
	mov.b32 	%r206, 1;
	mov.b32 	%r208, 0;
$L__BB11_7:
	mov.u32 	%r56, %r208;
	mov.u32 	%r208, %r206;
	setp.lt.u32 	%p5, %r208, 2;
	@%p5 bra 	$L__BB11_15;
	add.s32 	%r90, %r56, -1;
	add.s32 	%r59, %r208, %r204;
	mul.lo.s32 	%r60, %r208, %r208;
	and.b32  	%r61, %r56, 3;
	setp.lt.u32 	%p6, %r90, 3;
	mov.b32 	%r212, 1;
	@%p6 bra 	$L__BB11_11;
	and.b32  	%r62, %r56, -4;
	mov.b32 	%r212, 1;
$L__BB11_10:
	add.s32 	%r92, %r59, %r212;
	setp.eq.s32 	%p7, %r92, %r52;
	mul.lo.s32 	%r93, %r212, %r212;
	add.s32 	%r95, %r93, %r60;
	setp.eq.s32 	%p8, %r95, %r55;
	and.pred  	%p9, %p7, %p8;
	selp.u32 	%r97, 1, 0, %p9;
	add.s32 	%r98, %r214, %r97;
	add.s32 	%r99, %r93, %r212;
	add.s32 	%r100, %r212, %r99;
	add.s32 	%r101, %r92, 1;
	setp.eq.s32 	%p10, %r101, %r52;
	add.s32 	%r102, %r100, %r60;
	add.s32 	%r103, %r102, 1;
	setp.eq.s32 	%p11, %r103, %r55;
	and.pred  	%p12, %p10, %p11;
	selp.u32 	%r104, 1, 0, %p12;
	add.s32 	%r105, %r98, %r104;
	add.s32 	%r106, %r212, 2;
	add.s32 	%r107, %r92, 2;
	setp.eq.s32 	%p13, %r107, %r52;
	mad.lo.s32 	%r108, %r106, %r106, %r60;
	setp.eq.s32 	%p14, %r108, %r55;
	and.pred  	%p15, %p13, %p14;
	selp.u32 	%r109, 1, 0, %p15;
	add.s32 	%r110, %r105, %r109;
	add.s32 	%r111, %r212, 3;
	add.s32 	%r112, %r92, 3;
	setp.eq.s32 	%p16, %r112, %r52;
	mad.lo.s32 	%r113, %r111, %r111, %r60;
	setp.eq.s32 	%p17, %r113, %r55;
	and.pred  	%p18, %p16, %p17;
	selp.u32 	%r114, 1, 0, %p18;
	add.s32 	%r214, %r110, %r114;
	add.s32 	%r212, %r212, 4;
	setp.ne.s32 	%p19, %r111, %r62;
	@%p19 bra 	$L__BB11_10;
$L__BB11_11:
	setp.eq.s32 	%p20, %r61, 0;
	@%p20 bra 	$L__BB11_15;
	add.s32 	%r70, %r59, %r212;
	setp.eq.s32 	%p21, %r70, %r52;
	mad.lo.s32 	%r115, %r212, %r212, %r60;
	setp.eq.s32 	%p22, %r115, %r55;
	and.pred  	%p23, %p21, %p22;
	selp.u32 	%r118, 1, 0, %p23;
	add.s32 	%r214, %r214, %r118;
	setp.eq.s32 	%p24, %r61, 1;
	@%p24 bra 	$L__BB11_15;
	mad.lo.s32 	%r119, %r212, %r212, %r212;
	add.s32 	%r120, %r212, %r119;
	add.s32 	%r121, %r70, 1;
	setp.eq.s32 	%p25, %r121, %r52;
	add.s32 	%r123, %r120, %r60;
	add.s32 	%r124, %r123, 1;
	setp.eq.s32 	%p26, %r124, %r55;
	and.pred  	%p27, %p25, %p26;
	selp.u32 	%r126, 1, 0, %p27;
	add.s32 	%r214, %r214, %r126;
	setp.eq.s32 	%p28, %r61, 2;
	@%p28 bra 	$L__BB11_15;
	add.s32 	%r127, %r212, 2;
	add.s32 	%r128, %r70, 2;
	setp.eq.s32 	%p29, %r128, %r52;
	mad.lo.s32 	%r129, %r127, %r127, %r60;
	setp.eq.s32 	%p30, %r129, %r55;
	and.pred  	%p31, %p29, %p30;
	selp.u32 	%r132, 1, 0, %p31;
	add.s32 	%r214, %r214, %r132;
$L__BB11_15:
	add.s32 	%r206, %r208, 1;
	setp.ne.s32 	%p32, %r206, %r204;
	@%p32 bra 	$L__BB11_7;
$L__BB11_16:
	add.s32 	%r204, %r204, 1;
	setp.ne.s32 	%p33, %r204, 400;
	@%p33 bra 	$L__BB11_5;
	mul.wide.s32 	%rd11, %r51, 4;
	add.s64 	%rd12, %rd1, %rd11;
	st.global.u32 	[%rd12], %r214;
$L__BB11_18:
	add.s32 	%r203, %r203, 1;
	setp.ne.s32 	%p34, %r203, %r79;
	@%p34 bra 	$L__BB11_3;
	bra.uni 	$L__BB11_36;
$L__BB11_19:
	setp.lt.s32 	%p35, %r79, 1;
	@%p35 bra 	$L__BB11_36;
	mov.u32 	%r6, %tid.x;
	add.s32 	%r134, %r1, %r6;
	add.s32 	%r135, %r134, %r3;
	add.s32 	%r7, %r135, -4;
	add.s32 	%r136, %r3, %r1;
	add.s32 	%r137, %r136, %r6;
	sub.s32 	%r8, 4, %r137;
	mov.b32 	%r187, 0;
$L__BB11_21:
	shl.b32 	%r140, %r187, 7;
	add.s32 	%r10, %r140, %r6;
	add.s32 	%r11, %r10, %r4;
	add.s32 	%r12, %r7, %r140;
	sub.s32 	%r13, %r8, %r140;
	mov.b32 	%r201, 0;
	mov.b32 	%r188, 1;
$L__BB11_22:
	setp.lt.u32 	%p36, %r188, 2;
	@%p36 bra 	$L__BB11_34;
	mul.lo.s32 	%r16, %r188, %r188;
	sub.s32 	%r17, %r12, %r188;
	add.s32 	%r18, %r13, %r188;
	mov.b32 	%r190, 1;
	mov.b32 	%r192, 0;
$L__BB11_24:
	mov.u32 	%r19, %r192;
	mov.u32 	%r192, %r190;
	setp.lt.u32 	%p37, %r192, 2;
	@%p37 bra 	$L__BB11_33;
	add.s32 	%r145, %r19, -1;
	mul.lo.s32 	%r22, %r192, %r192;
	and.b32  	%r23, %r19, 3;
	setp.lt.u32 	%p38, %r145, 3;
	mov.b32 	%r199, 1;
	@%p38 bra 	$L__BB11_29;
	and.b32  	%r147, %r19, -4;
	neg.s32 	%r195, %r147;
	sub.s32 	%r194, %r17, %r192;
	add.s32 	%r193, %r18, %r192;
	mov.b32 	%r196, 2;
$L__BB11_27:
	add.s32 	%r148, %r196, -1;
	setp.eq.s32 	%p39, %r193, 3;
	mad.lo.s32 	%r150, %r148, %r148, %r22;
	setp.eq.s32 	%p40, %r150, %r16;
	and.pred  	%p41, %p39, %p40;
	selp.u32 	%r152, 1, 0, %p41;
	add.s32 	%r153, %r201, %r152;
	add.s32 	%r154, %r196, 2;
	setp.eq.s32 	%p42, %r194, -2;
	mul.lo.s32 	%r155, %r196, %r196;
	add.s32 	%r156, %r155, %r22;
	setp.eq.s32 	%p43, %r156, %r16;
	and.pred  	%p44, %p42, %p43;
	selp.u32 	%r157, 1, 0, %p44;
	add.s32 	%r158, %r153, %r157;
	add.s32 	%r159, %r155, %r196;
	add.s32 	%r160, %r196, %r159;
	add.s32 	%r161, %r194, 2;
	setp.eq.s32 	%p45, %r161, 1;
	add.s32 	%r162, %r160, %r22;
	add.s32 	%r163, %r162, 1;
	setp.eq.s32 	%p46, %r163, %r16;
	and.pred  	%p47, %p45, %p46;
	selp.u32 	%r164, 1, 0, %p47;
	add.s32 	%r165, %r158, %r164;
	setp.eq.s32 	%p48, %r161, 2;
	mad.lo.s32 	%r166, %r154, %r154, %r22;
	setp.eq.s32 	%p49, %r166, %r16;
	and.pred  	%p50, %p48, %p49;
	selp.u32 	%r167, 1, 0, %p50;
	add.s32 	%r201, %r165, %r167;
	add.s32 	%r196, %r196, 4;
	add.s32 	%r195, %r195, 4;
	add.s32 	%r194, %r194, -4;
	add.s32 	%r193, %r193, 4;
	setp.ne.s32 	%p51, %r195, 0;
	@%p51 bra 	$L__BB11_27;
	add.s32 	%r199, %r196, -1;
$L__BB11_29:
	setp.eq.s32 	%p52, %r23, 0;
	@%p52 bra 	$L__BB11_33;
	add.s32 	%r168, %r192, %r188;
	add.s32 	%r41, %r168, %r199;
	setp.eq.s32 	%p53, %r41, %r11;
	mad.lo.s32 	%r169, %r199, %r199, %r22;
	setp.eq.s32 	%p54, %r169, %r16;
	and.pred  	%p55, %p53, %p54;
	selp.u32 	%r172, 1, 0, %p55;
	add.s32 	%r201, %r201, %r172;
	setp.eq.s32 	%p56, %r23, 1;
	@%p56 bra 	$L__BB11_33;
	mad.lo.s32 	%r173, %r199, %r199, %r199;
	add.s32 	%r174, %r199, %r173;
	add.s32 	%r175, %r41, 1;
	setp.eq.s32 	%p57, %r175, %r11;
	add.s32 	%r177, %r174, %r22;
	add.s32 	%r178, %r177, 1;
	setp.eq.s32 	%p58, %r178, %r16;
	and.pred  	%p59, %p57, %p58;
	selp.u32 	%r180, 1, 0, %p59;
	add.s32 	%r201, %r201, %r180;
	setp.eq.s32 	%p60, %r23, 2;
	@%p60 bra 	$L__BB11_33;
	add.s32 	%r181, %r199, 2;
	add.s32 	%r182, %r41, 2;
	setp.eq.s32 	%p61, %r182, %r11;
	mad.lo.s32 	%r183, %r181, %r181, %r22;
	setp.eq.s32 	%p62, %r183, %r16;
	and.pred  	%p63, %p61, %p62;
	selp.u32 	%r186, 1, 0, %p63;
	add.s32 	%r201, %r201, %r186;
$L__BB11_33:
	add.s32 	%r190, %r192, 1;
	setp.ne.s32 	%p64, %r190, %r188;
	@%p64 bra 	$L__BB11_24;
$L__BB11_34:
	add.s32 	%r188, %r188, 1;
	setp.ne.s32 	%p65, %r188, 400;
	@%p65 bra 	$L__BB11_22;
	mul.wide.s32 	%rd13, %r10, 4;
	add.s64 	%rd14, %rd1, %rd13;
	st.global.u32 	[%rd14], %r201;
	add.s32 	%r187, %r187, 1;
	setp.eq.s32 	%p66, %r187, %r79;
	@%p66 bra 	$L__BB11_36;
	bra.uni 	$L__BB11_21;
$L__BB11_36:
	ret;

}


// ===== COMPILED SASS (sm_100) =====

	.target	sm_100

	.elftype	@"ET_EXEC"


//--------------------- .note.nv.tkinfo           --------------------------
	.section	.note.nv.tkinfo,"",@"SHT_NOTE"
	.sectionflags	@"SHF_NOTE_NV_TKINFO"
	.tkinfo
        /*0018*/ 	.word	0x00000002
        /*0030*/ 	.string	""
        /*0030*/ 	.string	"ptxas"
        /*0030*/ 	.string	"Cuda compilation tools, release 13.0, V13.0.88"
        /*0030*/ 	.string	"Build cuda_13.0.r13.0/compiler.36424714_0"
        /*0030*/ 	.string	"-arch sm_100 -m 64 "



//--------------------- .note.nv.cuinfo           --------------------------
	.section	.note.nv.cuinfo,"",@"SHT_NOTE"
	.sectionflags	@"SHF_NOTE_NV_CUINFO"
        /*0018*/ 	.short	0x0002
        /*001a*/ 	.short	0x0064
        /*001c*/ 	.short	0x0082
	.zero		2


//--------------------- .nv.info                  --------------------------
	.section	.nv.info,"",@"SHT_CUDA_INFO"
	.align	4


	//----- nvinfo : EIATTR_REGCOUNT
	.align		4
        /*0000*/ 	.byte	0x04, 0x2f
        /*0002*/ 	.short	(.L_46 - .L_45)
	.align		4
.L_45:
        /*0004*/ 	.word	index@(_ZN6thrust24THRUST_300001_SM_1000_NS8cuda_cub4core6detail13_kernel_agentINS1_8__reduce11ReduceAgentINS0_12zip_iteratorIN4cuda3std3__45tupleIJNS0_6detail15normal_iteratorINS0_10device_ptrIiEEEENS0_17counting_iteratorIlNS0_11use_defaultESI_SI_EEEEEEEPNSB_IJilEEESM_iNS1_9__extrema9arg_max_fIilNSA_4lessIiEEEEEEJSL_SN_iSS_EEEvDpT0_)
        /*0008*/ 	.word	0x0000001c


	//----- nvinfo : EIATTR_FRAME_SIZE
	.align		4
.L_46:
        /*000c*/ 	.byte	0x04, 0x11
        /*000e*/ 	.short	(.L_48 - .L_47)
	.align		4
.L_47:
        /*0010*/ 	.word	index@(_ZN6thrust24THRUST_300001_SM_1000_NS8cuda_cub4core6detail13_kernel_agentINS1_8__reduce11ReduceAgentINS0_12zip_iteratorIN4cuda3std3__45tupleIJNS0_6detail15normal_iteratorINS0_10device_ptrIiEEEENS0_17counting_iteratorIlNS0_11use_defaultESI_SI_EEEEEEEPNSB_IJilEEESM_iNS1_9__extrema9arg_max_fIilNSA_4lessIiEEEEEEJSL_SN_iSS_EEEvDpT0_)
        /*0014*/ 	.word	0x00000000


	//----- nvinfo : EIATTR_REGCOUNT
	.align		4
.L_48:
        /*0018*/ 	.byte	0x04, 0x2f
        /*001a*/ 	.short	(.L_50 - .L_49)
	.align		4
.L_49:
        /*001c*/ 	.word	index@(_ZN6thrust24THRUST_300001_SM_1000_NS8cuda_cub4core6detail13_kernel_agentINS1_8__reduce11ReduceAgentINS0_12zip_iteratorIN4cuda3std3__45tupleIJNS0_6detail15normal_iteratorINS0_10device_ptrIiEEEENS0_17counting_iteratorIlNS0_11use_defaultESI_SI_EEEEEEEPNSB_IJilEEESM_iNS1_9__extrema9arg_max_fIilNSA_4lessIiEEEEEEJSL_SN_iN3cub18CUB_300001_SM_100013GridEvenShareIiEENSV_9GridQueueIjEESS_EEEvDpT0_)
        /*0020*/ 	.word	0x0000001d


	//----- nvinfo : EIATTR_FRAME_SIZE
	.align		4
.L_50:
        /*0024*/ 	.byte	0x04, 0x11
        /*0026*/ 	.short	(.L_52 - .L_51)
	.align		4
.L_51:
        /*0028*/ 	.word	index@(_ZN6thrust24THRUST_300001_SM_1000_NS8cuda_cub4core6detail13_kernel_agentINS1_8__reduce11ReduceAgentINS0_12zip_iteratorIN4cuda3std3__45tupleIJNS0_6detail15normal_iteratorINS0_10device_ptrIiEEEENS0_17counting_iteratorIlNS0_11use_defaultESI_SI_EEEEEEEPNSB_IJilEEESM_iNS1_9__extrema9arg_max_fIilNSA_4lessIiEEEEEEJSL_SN_iN3cub18CUB_300001_SM_100013GridEvenShareIiEENSV_9GridQueueIjEESS_EEEvDpT0_)
        /*002c*/ 	.word	0x00000000


	//----- nvinfo : EIATTR_REGCOUNT
	.align		4
.L_52:
        /*0030*/ 	.byte	0x04, 0x2f
        /*0032*/ 	.short	(.L_54 - .L_53)
	.align		4
.L_53:
        /*0034*/ 	.word	index@(_ZN6thrust24THRUST_300001_SM_1000_NS8cuda_cub4core6detail13_kernel_agentINS1_8__reduce10DrainAgentIiEEJN3cub18CUB_300001_SM_10009GridQueueIjEEiEEEvDpT0_)
        /*0038*/ 	.word	0x00000008


	//----- nvinfo : EIATTR_FRAME_SIZE
	.align		4
.L_54:
        /*003c*/ 	.byte	0x04, 0x11
        /*003e*/ 	.short	(.L_56 - .L_55)
	.align		4
.L_55:
        /*0040*/ 	.word	index@(_ZN6thrust24THRUST_300001_SM_1000_NS8cuda_cub4core6detail13_kernel_agentINS1_8__reduce10DrainAgentIiEEJN3cub18CUB_300001_SM_10009GridQueueIjEEiEEEvDpT0_)
        /*0044*/ 	.word	0x00000000


	//----- nvinfo : EIATTR_REGCOUNT
	.align		4
.L_56:
        /*0048*/ 	.byte	0x04, 0x2f
        /*004a*/ 	.short	(.L_58 - .L_57)
	.align		4
.L_57:
        /*004c*/ 	.word	index@(_ZN6thrust24THRUST_300001_SM_1000_NS8cuda_cub4core6detail13_kernel_agentINS1_8__reduce11ReduceAgentIPN4cuda3std3__45tupleIJilEEESC_SB_iNS1_9__extrema9arg_max_fIilNS9_4lessIiEEEEEEJSC_SC_iSH_EEEvDpT0_)
        /*0050*/ 	.word	0x00000020


	//----- nvinfo : EIATTR_FRAME_SIZE
	.align		4
.L_58:
        /*0054*/ 	.byte	0x04, 0x11
        /*0056*/ 	.short	(.L_60 - .L_59)
	.align		4
.L_59:
        /*0058*/ 	.word	index@(_ZN6thrust24THRUST_300001_SM_1000_NS8cuda_cub4core6detail13_kernel_agentINS1_8__reduce11ReduceAgentIPN4cuda3std3__45tupleIJilEEESC_SB_iNS1_9__extrema9arg_max_fIilNS9_4lessIiEEEEEEJSC_SC_iSH_EEEvDpT0_)
        /*005c*/ 	.word	0x00000000


	//----- nvinfo : EIATTR_REGCOUNT
	.align		4
.L_60:
        /*0060*/ 	.byte	0x04, 0x2f
        /*0062*/ 	.short	(.L_62 - .L_61)
	.align		4
.L_61:
        /*0064*/ 	.word	index@(_ZN6thrust24THRUST_300001_SM_1000_NS8cuda_cub4core6detail13_kernel_agentINS1_8__reduce11ReduceAgentINS0_12zip_iteratorIN4cuda3std3__45tupleIJNS0_6detail15normal_iteratorINS0_10device_ptrIiEEEENS0_17counting_iteratorIlNS0_11use_defaultESI_SI_EEEEEEEPNSB_IJilEEESM_lNS1_9__extrema9arg_max_fIilNSA_4lessIiEEEEEEJSL_SN_lSS_EEEvDpT0_)
        /*0068*/ 	.word	0x0000001c


	//----- nvinfo : EIATTR_FRAME_SIZE
	.align		4
.L_62:
        /*006c*/ 	.byte	0x04, 0x11
        /*006e*/ 	.short	(.L_64 - .L_63)
	.align		4
.L_63:
        /*0070*/ 	.word	index@(_ZN6thrust24THRUST_300001_SM_1000_NS8cuda_cub4core6detail13_kernel_agentINS1_8__reduce11ReduceAgentINS0_12zip_iteratorIN4cuda3std3__45tupleIJNS0_6detail15normal_iteratorINS0_10device_ptrIiEEEENS0_17counting_iteratorIlNS0_11use_defaultESI_SI_EEEEEEEPNSB_IJilEEESM_lNS1_9__extrema9arg_max_fIilNSA_4lessIiEEEEEEJSL_SN_lSS_EEEvDpT0_)
        /*0074*/ 	.word	0x00000000


	//----- nvinfo : EIATTR_REGCOUNT
	.align		4
.L_64:
        /*0078*/ 	.byte	0x04, 0x2f
        /*007a*/ 	.short	(.L_66 - .L_65)
	.align		4
.L_65:
        /*007c*/ 	.word	index@(_ZN6thrust24THRUST_300001_SM_1000_NS8cuda_cub4core6detail13_kernel_agentINS1_8__reduce11ReduceAgentINS0_12zip_iteratorIN4cuda3std3__45tupleIJNS0_6detail15normal_iteratorINS0_10device_ptrIiEEEENS0_17counting_iteratorIlNS0_11use_defaultESI_SI_EEEEEEEPNSB_IJilEEESM_lNS1_9__extrema9arg_max_fIilNSA_4lessIiEEEEEEJSL_SN_lN3cub18CUB_300001_SM_100013GridEvenShareIlEENSV_9GridQueueIyEESS_EEEvDpT0_)
        /*0080*/ 	.word	0x0000001e


	//----- nvinfo : EIATTR_FRAME_SIZE
	.align		4
.L_66:
        /*0084*/ 	.byte	0x04, 0x11
        /*0086*/ 	.short	(.L_68 - .L_67)
	.align		4
.L_67:
        /*0088*/ 	.word	index@(_ZN6thrust24THRUST_300001_SM_1000_NS8cuda_cub4core6detail13_kernel_agentINS1_8__reduce11ReduceAgentINS0_12zip_iteratorIN4cuda3std3__45tupleIJNS0_6detail15normal_iteratorINS0_10device_ptrIiEEEENS0_17counting_iteratorIlNS0_11use_defaultESI_SI_EEEEEEEPNSB_IJilEEESM_lNS1_9__extrema9arg_max_fIilNSA_4lessIiEEEEEEJSL_SN_lN3cub18CUB_300001_SM_100013GridEvenShareIlEENSV_9GridQueueIyEESS_EEEvDpT0_)
        /*008c*/ 	.word	0x00000000


	//----- nvinfo : EIATTR_REGCOUNT
	.align		4
.L_68:
        /*0090*/ 	.byte	0x04, 0x2f
        /*0092*/ 	.short	(.L_70 - .L_69)
	.align		4
.L_69:
        /*0094*/ 	.word	index@(_ZN6thrust24THRUST_300001_SM_1000_NS8cuda_cub4core6detail13_kernel_agentINS1_8__reduce10DrainAgentIlEEJN3cub18CUB_300001_SM_10009GridQueueIyEElEEEvDpT0_)
        /*0098*/ 	.word	0x00000008


	//----- nvinfo : EIATTR_FRAME_SIZE
	.align		4
.L_70:
        /*009c*/ 	.byte	0x04, 0x11
        /*009e*/ 	.short	(.L_72 - .L_71)
	.align		4
.L_71:
        /*00a0*/ 	.word	index@(_ZN6thrust24THRUST_300001_SM_1000_NS8cuda_cub4core6detail13_kernel_agentINS1_8__reduce10DrainAgentIlEEJN3cub18CUB_300001_SM_10009GridQueueIyEElEEEvDpT0_)
        /*00a4*/ 	.word	0x00000000


	//----- nvinfo : EIATTR_REGCOUNT
	.align		4
.L_72:
        /*00a8*/ 	.byte	0x04, 0x2f
        /*00aa*/ 	.short	(.L_74 - .L_73)
	.align		4
.L_73:
        /*00ac*/ 	.word	index@(_ZN6thrust24THRUST_300001_SM_1000_NS8cuda_cub4core6detail13_kernel_agentINS1_8__reduce11ReduceAgentIPN4cuda3std3__45tupleIJilEEESC_SB_lNS1_9__extrema9arg_max_fIilNS9_4lessIiEEEEEEJSC_SC_iSH_EEEvDpT0_)
        /*00b0*/ 	.word	0x00000020


	//----- nvinfo : EIATTR_FRAME_SIZE
	.align		4
.L_74:
        /*00b4*/ 	.byte	0x04, 0x11
        /*00b6*/ 	.short	(.L_76 - .L_75)
	.align		4
.L_75:
        /*00b8*/ 	.word	index@(_ZN6thrust24THRUST_300001_SM_1000_NS8cuda_cub4core6detail13_kernel_agentINS1_8__reduce11ReduceAgentIPN4cuda3std3__45tupleIJilEEESC_SB_lNS1_9__extrema9arg_max_fIilNS9_4lessIiEEEEEEJSC_SC_iSH_EEEvDpT0_)
        /*00bc*/ 	.word	0x00000000


	//----- nvinfo : EIATTR_REGCOUNT
	.align		4
.L_76:
        /*00c0*/ 	.byte	0x04, 0x2f
        /*00c2*/ 	.short	(.L_78 - .L_77)
	.align		4
.L_77:
        /*00c4*/ 	.word	index@(_ZN3cub18CUB_300001_SM_10006detail11EmptyKernelIvEEvv)
        /*00c8*/ 	.word	0x00000004


	//----- nvinfo : EIATTR_FRAME_SIZE
	.align		4
.L_78:
        /*00cc*/ 	.byte	0x04, 0x11
        /*00ce*/ 	.short	(.L_80 - .L_79)
	.align		4
.L_79:
        /*00d0*/ 	.word	index@(_ZN3cub18CUB_300001_SM_10006detail11EmptyKernelIvEEvv)
        /*00d4*/ 	.word	0x00000000


	//----- nvinfo : EIATTR_REGCOUNT
	.align		4
.L_80:
        /*00d8*/ 	.byte	0x04, 0x2f
        /*00da*/ 	.short	(.L_82 - .L_81)
	.align		4
.L_81:
        /*00dc*/ 	.word	index@(_ZN3cub18CUB_300001_SM_10006detail8for_each13static_kernelINS2_12policy_hub_t12policy_500_tEmN6thrust24THRUST_300001_SM_1000_NS8cuda_cub20__uninitialized_fill7functorINS7_10device_ptrIiEEiEEEEvT0_T1_)
        /*00e0*/ 	.word	0x00000008


	//----- nvinfo : EIATTR_FRAME_SIZE
	.align		4
.L_82:
        /*00e4*/ 	.byte	0x04, 0x11
        /*00e6*/ 	.short	(.L_84 - .L_83)
	.align		4
.L_83:
        /*00e8*/ 	.word	index@(_ZN3cub18CUB_300001_SM_10006detail8for_each13static_kernelINS2_12policy_hub_t12policy_500_tEmN6thrust24THRUST_300001_SM_1000_NS8cuda_cub20__uninitialized_fill7functorINS7_10device_ptrIiEEiEEEEvT0_T1_)
        /*00ec*/ 	.word	0x00000000


	//----- nvinfo : EIATTR_REGCOUNT
	.align		4
.L_84:
        /*00f0*/ 	.byte	0x04, 0x2f
        /*00f2*/ 	.short	(.L_86 - .L_85)
	.align		4
.L_85:
        /*00f4*/ 	.word	index@(_ZN3cub18CUB_300001_SM_10006detail9transform16transform_kernelINS2_10policy_hubILb1EN4cuda3std3__45tupleIJN6thrust24THRUST_300001_SM_1000_NS17counting_iteratorIiNSA_11use_defaultESC_SC_EEEEEE10policy1000Ei63number_of_unique_right_triangle_solutions_for_integer_perimeterNSA_6detail15normal_iteratorINSA_10device_ptrIiEEEEJSD_EEEvT0_iT1_T2_DpNS2_10kernel_argIT3_EE)
        /*00f8*/ 	.word	0x0000001c


	//----- nvinfo : EIATTR_FRAME_SIZE
	.align		4
.L_86:
        /*00fc*/ 	.byte	0x04, 0x11
        /*00fe*/ 	.short	(.L_88 - .L_87)
	.align		4
.L_87:
        /*0100*/ 	.word	index@(_ZN3cub18CUB_300001_SM_10006detail9transform16transform_kernelINS2_10policy_hubILb1EN4cuda3std3__45tupleIJN6thrust24THRUST_300001_SM_1000_NS17counting_iteratorIiNSA_11use_defaultESC_SC_EEEEEE10policy1000Ei63number_of_unique_right_triangle_solutions_for_integer_perimeterNSA_6detail15normal_iteratorINSA_10device_ptrIiEEEEJSD_EEEvT0_iT1_T2_DpNS2_10kernel_argIT3_EE)
        /*0104*/ 	.word	0x00000000


	//----- nvinfo : EIATTR_REGCOUNT
	.align		4
.L_88:
        /*0108*/ 	.byte	0x04, 0x2f
        /*010a*/ 	.short	(.L_90 - .L_89)
	.align		4
.L_89:
        /*010c*/ 	.word	index@(_ZN3cub18CUB_300001_SM_10006detail9transform16transform_kernelINS2_10policy_hubILb1EN4cuda3std3__45tupleIJN6thrust24THRUST_300001_SM_1000_NS17counting_iteratorIiNSA_11use_defaultESC_SC_EEEEEE10policy1000El63number_of_unique_right_triangle_solutions_for_integer_perimeterNSA_6detail15normal_iteratorINSA_10device_ptrIiEEEEJSD_EEEvT0_iT1_T2_DpNS2_10kernel_argIT3_EE)
        /*0110*/ 	.word	0x0000001b


	//----- nvinfo : EIATTR_FRAME_SIZE
	.align		4
.L_90:
        /*0114*/ 	.byte	0x04, 0x11
        /*0116*/ 	.short	(.L_92 - .L_91)
	.align		4
.L_91:
        /*0118*/ 	.word	index@(_ZN3cub18CUB_300001_SM_10006detail9transform16transform_kernelINS2_10policy_hubILb1EN4cuda3std3__45tupleIJN6thrust24THRUST_300001_SM_1000_NS17counting_iteratorIiNSA_11use_defaultESC_SC_EEEEEE10policy1000El63number_of_unique_right_triangle_solutions_for_integer_perimeterNSA_6detail15normal_iteratorINSA_10device_ptrIiEEEEJSD_EEEvT0_iT1_T2_DpNS2_10kernel_argIT3_EE)
        /*011c*/ 	.word	0x00000000


	//----- nvinfo : EIATTR_MIN_STACK_SIZE
	.align		4
.L_92:
        /*0120*/ 	.byte	0x04, 0x12
        /*0122*/ 	.short	(.L_94 - .L_93)
	.align		4
.L_93:
        /*0124*/ 	.word	index@(_ZN3cub18CUB_300001_SM_10006detail9transform16transform_kernelINS2_10policy_hubILb1EN4cuda3std3__45tupleIJN6thrust24THRUST_300001_SM_1000_NS17counting_iteratorIiNSA_11use_defaultESC_SC_EEEEEE10policy1000El63number_of_unique_right_triangle_solutions_for_integer_perimeterNSA_6detail15normal_iteratorINSA_10device_ptrIiEEEEJSD_EEEvT0_iT1_T2_DpNS2_10kernel_argIT3_EE)
        /*0128*/ 	.word	0x00000000


	//----- nvinfo : EIATTR_MIN_STACK_SIZE
	.align		4
.L_94:
        /*012c*/ 	.byte	0x04, 0x12
        /*012e*/ 	.short	(.L_96 - .L_95)
	.align		4
.L_95:
        /*0130*/ 	.word	index@(_ZN3cub18CUB_300001_SM_10006detail9transform16transform_kernelINS2_10policy_hubILb1EN4cuda3std3__45tupleIJN6thrust24THRUST_300001_SM_1000_NS17counting_iteratorIiNSA_11use_defaultESC_SC_EEEEEE10policy1000Ei63number_of_unique_right_triangle_solutions_for_integer_perimeterNSA_6detail15normal_iteratorINSA_10device_ptrIiEEEEJSD_EEEvT0_iT1_T2_DpNS2_10kernel_argIT3_EE)
        /*0134*/ 	.word	0x00000000


	//----- nvinfo : EIATTR_MIN_STACK_SIZE
	.align		4
.L_96:
        /*0138*/ 	.byte	0x04, 0x12
        /*013a*/ 	.short	(.L_98 - .L_97)
	.align		4
.L_97:
        /*013c*/ 	.word	index@(_ZN3cub18CUB_300001_SM_10006detail8for_each13static_kernelINS2_12policy_hub_t12policy_500_tEmN6thrust24THRUST_300001_SM_1000_NS8cuda_cub20__uninitialized_fill7functorINS7_10device_ptrIiEEiEEEEvT0_T1_)
        /*0140*/ 	.word	0x00000000


	//----- nvinfo : EIATTR_MIN_STACK_SIZE
	.align		4
.L_98:
        /*0144*/ 	.byte	0x04, 0x12
        /*0146*/ 	.short	(.L_100 - .L_99)
	.align		4
.L_99:
        /*0148*/ 	.word	index@(_ZN3cub18CUB_300001_SM_10006detail11EmptyKernelIvEEvv)
        /*014c*/ 	.word	0x00000000


	//----- nvinfo : EIATTR_MIN_STACK_SIZE
	.align		4
.L_100:
        /*0150*/ 	.byte	0x04, 0x12
        /*0152*/ 	.short	(.L_102 - .L_101)
	.align		4
.L_101:
        /*0154*/ 	.word	index@(_ZN6thrust24THRUST_300001_SM_1000_NS8cuda_cub4core6detail13_kernel_agentINS1_8__reduce11ReduceAgentIPN4cuda3std3__45tupleIJilEEESC_SB_lNS1_9__extrema9arg_max_fIilNS9_4lessIiEEEEEEJSC_SC_iSH_EEEvDpT0_)
        /*0158*/ 	.word	0x00000000


	//----- nvinfo : EIATTR_MIN_STACK_SIZE
	.align		4
.L_102:
        /*015c*/ 	.byte	0x04, 0x12
        /*015e*/ 	.short	(.L_104 - .L_103)
	.align		4
.L_103:
        /*0160*/ 	.word	index@(_ZN6thrust24THRUST_300001_SM_1000_NS8cuda_cub4core6detail13_kernel_agentINS1_8__reduce10DrainAgentIlEEJN3cub18CUB_300001_SM_10009GridQueueIyEElEEEvDpT0_)
        /*0164*/ 	.word	0x00000000


	//----- nvinfo : EIATTR_MIN_STACK_SIZE
	.align		4
.L_104:
        /*0168*/ 	.byte	0x04, 0x12
        /*016a*/ 	.short	(.L_106 - .L_105)
	.align		4
.L_105:
        /*016c*/ 	.word	index@(_ZN6thrust24THRUST_300001_SM_1000_NS8cuda_cub4core6detail13_kernel_agentINS1_8__reduce11ReduceAgentINS0_12zip_iteratorIN4cuda3std3__45tupleIJNS0_6detail15normal_iteratorINS0_10device_ptrIiEEEENS0_17counting_iteratorIlNS0_11use_defaultESI_SI_EEEEEEEPNSB_IJilEEESM_lNS1_9__extrema9arg_max_fIilNSA_4lessIiEEEEEEJSL_SN_lN3cub18CUB_300001_SM_100013GridEvenShareIlEENSV_9GridQueueIyEESS_EEEvDpT0_)
        /*0170*/ 	.word	0x00000000


	//----- nvinfo : EIATTR_MIN_STACK_SIZE
	.align		4
.L_106:
        /*0174*/ 	.byte	0x04, 0x12
        /*0176*/ 	.short	(.L_108 - .L_107)
	.align		4
.L_107:
        /*0178*/ 	.word	index@(_ZN6thrust24THRUST_300001_SM_1000_NS8cuda_cub4core6detail13_kernel_agentINS1_8__reduce11ReduceAgentINS0_12zip_iteratorIN4cuda3std3__45tupleIJNS0_6detail15normal_iteratorINS0_10device_ptrIiEEEENS0_17counting_iteratorIlNS0_11use_defaultESI_SI_EEEEEEEPNSB_IJilEEESM_lNS1_9__extrema9arg_max_fIilNSA_4lessIiEEEEEEJSL_SN_lSS_EEEvDpT0_)
        /*017c*/ 	.word	0x00000000


	//----- nvinfo : EIATTR_MIN_STACK_SIZE
	.align		4
.L_108:
        /*0180*/ 	.byte	0x04, 0x12
        /*0182*/ 	.short	(.L_110 - .L_109)
	.align		4
.L_109:
        /*0184*/ 	.word	index@(_ZN6thrust24THRUST_300001_SM_1000_NS8cuda_cub4core6detail13_kernel_agentINS1_8__reduce11ReduceAgentIPN4cuda3std3__45tupleIJilEEESC_SB_iNS1_9__extrema9arg_max_fIilNS9_4lessIiEEEEEEJSC_SC_iSH_EEEvDpT0_)
        /*0188*/ 	.word	0x00000000


	//----- nvinfo : EIATTR_MIN_STACK_SIZE
	.align		4
.L_110:
        /*018c*/ 	.byte	0x04, 0x12
        /*018e*/ 	.short	(.L_112 - .L_111)
	.align		4
.L_111:
        /*0190*/ 	.word	index@(_ZN6thrust24THRUST_300001_SM_1000_NS8cuda_cub4core6detail13_kernel_agentINS1_8__reduce10DrainAgentIiEEJN3cub18CUB_300001_SM_10009GridQueueIjEEiEEEvDpT0_)
        /*0194*/ 	.word	0x00000000


	//----- nvinfo : EIATTR_MIN_STACK_SIZE
	.align		4
.L_112:
        /*0198*/ 	.byte	0x04, 0x12
        /*019a*/ 	.short	(.L_114 - .L_113)
	.align		4
.L_113:
        /*019c*/ 	.word	index@(_ZN6thrust24THRUST_300001_SM_1000_NS8cuda_cub4core6detail13_kernel_agentINS1_8__reduce11ReduceAgentINS0_12zip_iteratorIN4cuda3std3__45tupleIJNS0_6detail15normal_iteratorINS0_10device_ptrIiEEEENS0_17counting_iteratorIlNS0_11use_defaultESI_SI_EEEEEEEPNSB_IJilEEESM_iNS1_9__extrema9arg_max_fIilNSA_4lessIiEEEEEEJSL_SN_iN3cub18CUB_300001_SM_100013GridEvenShareIiEENSV_9GridQueueIjEESS_EEEvDpT0_)
        /*01a0*/ 	.word	0x00000000


	//----- nvinfo : EIATTR_MIN_STACK_SIZE
	.align		4
.L_114:
        /*01a4*/ 	.byte	0x04, 0x12
        /*01a6*/ 	.short	(.L_116 - .L_115)
	.align		4
.L_115:
        /*01a8*/ 	.word	index@(_ZN6thrust24THRUST_300001_SM_1000_NS8cuda_cub4core6detail13_kernel_agentINS1_8__reduce11ReduceAgentINS0_12zip_iteratorIN4cuda3std3__45tupleIJNS0_6detail15normal_iteratorINS0_10device_ptrIiEEEENS0_17counting_iteratorIlNS0_11use_defaultESI_SI_EEEEEEEPNSB_IJilEEESM_iNS1_9__extrema9arg_max_fIilNSA_4lessIiEEEEEEJSL_SN_iSS_EEEvDpT0_)
        /*01ac*/ 	.word	0x00000000
.L_116:


//--------------------- .nv.compat                --------------------------
	.section	.nv.compat,"",@"SHT_CUDA_COMPAT_INFO"
	.align	4
        /*0000*/ 	.byte	0x02, 0x09, 0x00, 0x00, 0x02, 0x02, 0x01, 0x00, 0x02, 0x05, 0x05, 0x00, 0x03, 0x07, 0x01, 0x01
        /*0010*/ 	.byte	0x02, 0x03, 0x00, 0x00, 0x02, 0x06, 0x01, 0x00, 0x04, 0x0b, 0x08, 0x00, 0x09, 0x00, 0x00, 0x00
        /*0020*/ 	.byte	0x00, 0x00, 0x00, 0x00


//--------------------- .nv.info._ZN3cub18CUB_300001_SM_10006detail9transform16transform_kernelINS2_10policy_hubILb1EN4cuda3std3__45tupleIJN6thrust24THRUST_300001_SM_1000_NS17counting_iteratorIiNSA_11use_defaultESC_SC_EEEEEE10policy1000El63number_of_unique_right_triangle_solutions_for_integer_perimeterNSA_6detail15normal_iteratorINSA_10device_ptrIiEEEEJSD_EEEvT0_iT1_T2_DpNS2_10kernel_argIT3_EE --------------------------
	.section	.nv.info._ZN3cub18CUB_300001_SM_10006detail9transform16transform_kernelINS2_10policy_hubILb1EN4cuda3std3__45tupleIJN6thrust24THRUST_300001_SM_1000_NS17counting_iteratorIiNSA_11use_defaultESC_SC_EEEEEE10policy1000El63number_of_unique_right_triangle_solutions_for_integer_perimeterNSA_6detail15normal_iteratorINSA_10device_ptrIiEEEEJSD_EEEvT0_iT1_T2_DpNS2_10kernel_argIT3_EE,"",@"SHT_CUDA_INFO"
	.sectionflags	@""
	.align	4


	//----- nvinfo : EIATTR_CUDA_API_VERSION
	.align		4
        /*0000*/ 	.byte	0x04, 0x37
        /*0002*/ 	.short	(.L_118 - .L_117)
.L_117:
        /*0004*/ 	.word	0x00000082


	//----- nvinfo : EIATTR_KPARAM_INFO
	.align		4
.L_118:
        /*0008*/ 	.byte	0x04, 0x17
        /*000a*/ 	.short	(.L_120 - .L_119)
.L_119:
        /*000c*/ 	.word	0x00000000
        /*0010*/ 	.short	0x0004
        /*0012*/ 	.short	0x0018
        /*0014*/ 	.byte	0x00, 0xf0, 0x41, 0x00


	//----- nvinfo : EIATTR_KPARAM_INFO
	.align		4
.L_120:
        /*0018*/ 	.byte	0x04, 0x17
        /*001a*/ 	.short	(.L_122 - .L_121)
.L_121:
        /*001c*/ 	.word	0x00000000
        /*0020*/ 	.short	0x0003
        /*0022*/ 	.short	0x0010
        /*0024*/ 	.byte	0x00, 0xf0, 0x21, 0x00


	//----- nvinfo : EIATTR_KPARAM_INFO
	.align		4
.L_122:
        /*0028*/ 	.byte	0x04, 0x17
        /*002a*/ 	.short	(.L_124 - .L_123)
.L_123:
        /*002c*/ 	.word	0x00000000
        /*0030*/ 	.short	0x0002
        /*0032*/ 	.short	0x000c
        /*0034*/ 	.byte	0x00, 0xf0, 0x05, 0x00


	//----- nvinfo : EIATTR_KPARAM_INFO
	.align		4
.L_124:
        /*0038*/ 	.byte	0x04, 0x17
        /*003a*/ 	.short	(.L_126 - .L_125)
.L_125:
        /*003c*/ 	.word	0x00000000
        /*0040*/ 	.short	0x0001
        /*0042*/ 	.short	0x0008
        /*0044*/ 	.byte	0x00, 0xf0, 0x11, 0x00


	//----- nvinfo : EIATTR_KPARAM_INFO
	.align		4
.L_126:
        /*0048*/ 	.byte	0x04, 0x17
        /*004a*/ 	.short	(.L_128 - .L_127)
.L_127:
        /*004c*/ 	.word	0x00000000
        /*0050*/ 	.short	0x0000
        /*0052*/ 	.short	0x0000
        /*0054*/ 	.byte	0x00, 0xf0, 0x21, 0x00


	//----- nvinfo : EIATTR_SPARSE_MMA_MASK
	.align		4
.L_128:
        /*0058*/ 	.byte	0x03, 0x50
        /*005a*/ 	.short	0x0000


	//----- nvinfo : EIATTR_MAXREG_COUNT
	.align		4
        /*005c*/ 	.byte	0x03, 0x1b
        /*005e*/ 	.short	0x00ff


	//----- nvinfo : EIATTR_MERCURY_ISA_VERSION
	.align		4
        /*0060*/ 	.byte	0x03, 0x5f
        /*0062*/ 	.short	0x0101


	//----- nvinfo : EIATTR_VRC_CTA_INIT_COUNT
	.align		4
        /*0064*/ 	.byte	0x02, 0x4a
	.zero		1
	.zero		1


	//----- nvinfo : EIATTR_EXIT_INSTR_OFFSETS
	.align		4
        /*0068*/ 	.byte	0x04, 0x1c
        /*006a*/ 	.short	(.L_130 - .L_129)


	//   ....[0]....
.L_129:
        /*006c*/ 	.word	0x00000170


	//   ....[1]....
        /*0070*/ 	.word	0x000007d0


	//   ....[2]....
        /*0074*/ 	.word	0x000007f0


	//   ....[3]....
        /*0078*/ 	.word	0x00000eb0


	//----- nvinfo : EIATTR_MAX_THREADS
	.align		4
.L_130:
        /*007c*/ 	.byte	0x04, 0x05
        /*007e*/ 	.short	(.L_132 - .L_131)
.L_131:
        /*0080*/ 	.word	0x00000080
        /*0084*/ 	.word	0x00000001
        /*0088*/ 	.word	0x00000001


	//----- nvinfo : EIATTR_CRS_STACK_SIZE
	.align		4
.L_132:
        /*008c*/ 	.byte	0x04, 0x1e
        /*008e*/ 	.short	(.L_134 - .L_133)
.L_133:
        /*0090*/ 	.word	0x00000000


	//----- nvinfo : EIATTR_CBANK_PARAM_SIZE
	.align		4
.L_134:
        /*0094*/ 	.byte	0x03, 0x19
        /*0096*/ 	.short	0x0028


	//----- nvinfo : EIATTR_PARAM_CBANK
	.align		4
        /*0098*/ 	.byte	0x04, 0x0a
        /*009a*/ 	.short	(.L_136 - .L_135)
	.align		4
.L_135:
        /*009c*/ 	.word	index@(.nv.constant0._ZN3cub18CUB_300001_SM_10006detail9transform16transform_kernelINS2_10policy_hubILb1EN4cuda3std3__45tupleIJN6thrust24THRUST_300001_SM_1000_NS17counting_iteratorIiNSA_11use_defaultESC_SC_EEEEEE10policy1000El63number_of_unique_right_triangle_solutions_for_integer_perimeterNSA_6detail15normal_iteratorINSA_10device_ptrIiEEEEJSD_EEEvT0_iT1_T2_DpNS2_10kernel_argIT3_EE)
        /*00a0*/ 	.short	0x0380
        /*00a2*/ 	.short	0x0028


	//----- nvinfo : EIATTR_SW_WAR
	.align		4
.L_136:
        /*00a4*/ 	.byte	0x04, 0x36
        /*00a6*/ 	.short	(.L_138 - .L_137)
.L_137:
        /*00a8*/ 	.word	0x00000008
.L_138:


//--------------------- .nv.info._ZN3cub18CUB_300001_SM_10006detail9transform16transform_kernelINS2_10policy_hubILb1EN4cuda3std3__45tupleIJN6thrust24THRUST_300001_SM_1000_NS17counting_iteratorIiNSA_11use_defaultESC_SC_EEEEEE10policy1000Ei63number_of_unique_right_triangle_solutions_for_integer_perimeterNSA_6detail15normal_iteratorINSA_10device_ptrIiEEEEJSD_EEEvT0_iT1_T2_DpNS2_10kernel_argIT3_EE --------------------------
	.section	.nv.info._ZN3cub18CUB_300001_SM_10006detail9transform16transform_kernelINS2_10policy_hubILb1EN4cuda3std3__45tupleIJN6thrust24THRUST_300001_SM_1000_NS17counting_iteratorIiNSA_11use_defaultESC_SC_EEEEEE10policy1000Ei63number_of_unique_right_triangle_solutions_for_integer_perimeterNSA_6detail15normal_iteratorINSA_10device_ptrIiEEEEJSD_EEEvT0_iT1_T2_DpNS2_10kernel_argIT3_EE,"",@"SHT_CUDA_INFO"
	.sectionflags	@""
	.align	4


	//----- nvinfo : EIATTR_CUDA_API_VERSION
	.align		4
        /*0000*/ 	.byte	0x04, 0x37
        /*0002*/ 	.short	(.L_140 - .L_139)
.L_139:
        /*0004*/ 	.word	0x00000082


	//----- nvinfo : EIATTR_KPARAM_INFO
	.align		4
.L_140:
        /*0008*/ 	.byte	0x04, 0x17
        /*000a*/ 	.short	(.L_142 - .L_141)
.L_141:
        /*000c*/ 	.word	0x00000000
        /*0010*/ 	.short	0x0004
        /*0012*/ 	.short	0x0018
        /*0014*/ 	.byte	0x00, 0xf0, 0x41, 0x00


	//----- nvinfo : EIATTR_KPARAM_INFO
	.align		4
.L_142:
        /*0018*/ 	.byte	0x04, 0x17
        /*001a*/ 	.short	(.L_144 - .L_143)
.L_143:
        /*001c*/ 	.word	0x00000000
        /*0020*/ 	.short	0x0003
        /*0022*/ 	.short	0x0010
        /*0024*/ 	.byte	0x00, 0xf0, 0x21, 0x00


	//----- nvinfo : EIATTR_KPARAM_INFO
	.align		4
.L_144:
        /*0028*/ 	.byte	0x04, 0x17
        /*002a*/ 	.short	(.L_146 - .L_145)
.L_145:
        /*002c*/ 	.word	0x00000000
        /*0030*/ 	.short	0x0002
        /*0032*/ 	.short	0x0008
        /*0034*/ 	.byte	0x00, 0xf0, 0x05, 0x00


	//----- nvinfo : EIATTR_KPARAM_INFO
	.align		4
.L_146:
        /*0038*/ 	.byte	0x04, 0x17
        /*003a*/ 	.short	(.L_148 - .L_147)
.L_147:
        /*003c*/ 	.word	0x00000000
        /*0040*/ 	.short	0x0001
        /*0042*/ 	.short	0x0004
        /*0044*/ 	.byte	0x00, 0xf0, 0x11, 0x00


	//----- nvinfo : EIATTR_KPARAM_INFO
	.align		4
.L_148:
        /*0048*/ 	.byte	0x04, 0x17
        /*004a*/ 	.short	(.L_150 - .L_149)
.L_149:
        /*004c*/ 	.word	0x00000000
        /*0050*/ 	.short	0x0000
        /*0052*/ 	.short	0x0000
        /*0054*/ 	.byte	0x00, 0xf0, 0x11, 0x00


	//----- nvinfo : EIATTR_SPARSE_MMA_MASK
	.align		4
.L_150:
        /*0058*/ 	.byte	0x03, 0x50
        /*005a*/ 	.short	0x0000


	//----- nvinfo : EIATTR_MAXREG_COUNT
	.align		4
        /*005c*/ 	.byte	0x03, 0x1b
        /*005e*/ 	.short	0x00ff


	//----- nvinfo : EIATTR_MERCURY_ISA_VERSION
	.align		4
        /*0060*/ 	.byte	0x03, 0x5f
        /*0062*/ 	.short	0x0101


	//----- nvinfo : EIATTR_VRC_CTA_INIT_COUNT
	.align		4
        /*0064*/ 	.byte	0x02, 0x4a
	.zero		1
	.zero		1


	//----- nvinfo : EIATTR_EXIT_INSTR_OFFSETS
	.align		4
        /*0068*/ 	.byte	0x04, 0x1c
        /*006a*/ 	.short	(.L_152 - .L_151)


	//   ....[0]....
.L_151:
        /*006c*/ 	.word	0x000000f0


	//   ....[1]....
        /*0070*/ 	.word	0x00000700


	//   ....[2]....
        /*0074*/ 	.word	0x00000730


	//   ....[3]....
        /*0078*/ 	.word	0x00000e50


	//----- nvinfo : EIATTR_MAX_THREADS
	.align		4
.L_152:
        /*007c*/ 	.byte	0x04, 0x05
        /*007e*/ 	.short	(.L_154 - .L_153)
.L_153:
        /*0080*/ 	.word	0x00000080
        /*0084*/ 	.word	0x00000001
        /*0088*/ 	.word	0x00000001


	//----- nvinfo : EIATTR_CRS_STACK_SIZE
	.align		4
.L_154:
        /*008c*/ 	.byte	0x04, 0x1e
        /*008e*/ 	.short	(.L_156 - .L_155)
.L_155:
        /*0090*/ 	.word	0x00000000


	//----- nvinfo : EIATTR_CBANK_PARAM_SIZE
	.align		4
.L_156:
        /*0094*/ 	.byte	0x03, 0x19
        /*0096*/ 	.short	0x0028


	//----- nvinfo : EIATTR_PARAM_CBANK
	.align		4
        /*0098*/ 	.byte	0x04, 0x0a
        /*009a*/ 	.short	(.L_158 - .L_157)
	.align		4
.L_157:
        /*009c*/ 	.word	index@(.nv.constant0._ZN3cub18CUB_300001_SM_10006detail9transform16transform_kernelINS2_10policy_hubILb1EN4cuda3std3__45tupleIJN6thrust24THRUST_300001_SM_1000_NS17counting_iteratorIiNSA_11use_defaultESC_SC_EEEEEE10policy1000Ei63number_of_unique_right_triangle_solutions_for_integer_perimeterNSA_6detail15normal_iteratorINSA_10device_ptrIiEEEEJSD_EEEvT0_iT1_T2_DpNS2_10kernel_argIT3_EE)
        /*00a0*/ 	.short	0x0380
        /*00a2*/ 	.short	0x0028


	//----- nvinfo : EIATTR_SW_WAR
	.align		4
.L_158:
        /*00a4*/ 	.byte	0x04, 0x36
        /*00a6*/ 	.short	(.L_160 - .L_159)
.L_159:
        /*00a8*/ 	.word	0x00000008
.L_160:


//--------------------- .nv.info._ZN3cub18CUB_300001_SM_10006detail8for_each13static_kernelINS2_12policy_hub_t12policy_500_tEmN6thrust24THRUST_300001_SM_1000_NS8cuda_cub20__uninitialized_fill7functorINS7_10device_ptrIiEEiEEEEvT0_T1_ --------------------------
	.section	.nv.info._ZN3cub18CUB_300001_SM_10006detail8for_each13static_kernelINS2_12policy_hub_t12policy_500_tEmN6thrust24THRUST_300001_SM_1000_NS8cuda_cub20__uninitialized_fill7functorINS7_10device_ptrIiEEiEEEEvT0_T1_,"",@"SHT_CUDA_INFO"
	.sectionflags	@""
	.align	4


	//----- nvinfo : EIATTR_CUDA_API_VERSION
	.align		4
        /*0000*/ 	.byte	0x04, 0x37
        /*0002*/ 	.short	(.L_162 - .L_161)
.L_161:
        /*0004*/ 	.word	0x00000082


	//----- nvinfo : EIATTR_KPARAM_INFO
	.align		4
.L_162:
        /*0008*/ 	.byte	0x04, 0x17
        /*000a*/ 	.short	(.L_164 - .L_163)
.L_163:
        /*000c*/ 	.word	0x00000000
        /*0010*/ 	.short	0x0001
        /*0012*/ 	.short	0x0008
        /*0014*/ 	.byte	0x00, 0xf0, 0x41, 0x00


	//----- nvinfo : EIATTR_KPARAM_INFO
	.align		4
.L_164:
        /*0018*/ 	.byte	0x04, 0x17
        /*001a*/ 	.short	(.L_166 - .L_165)
.L_165:
        /*001c*/ 	.word	0x00000000
        /*0020*/ 	.short	0x0000
        /*0022*/ 	.short	0x0000
        /*0024*/ 	.byte	0x00, 0xf0, 0x21, 0x00


	//----- nvinfo : EIATTR_SPARSE_MMA_MASK
	.align		4
.L_166:
        /*0028*/ 	.byte	0x03, 0x50
        /*002a*/ 	.short	0x0000


	//----- nvinfo : EIATTR_MAXREG_COUNT
	.align		4
        /*002c*/ 	.byte	0x03, 0x1b
        /*002e*/ 	.short	0x00ff


	//----- nvinfo : EIATTR_MERCURY_ISA_VERSION
	.align		4
        /*0030*/ 	.byte	0x03, 0x5f
        /*0032*/ 	.short	0x0101


	//----- nvinfo : EIATTR_VRC_CTA_INIT_COUNT
	.align		4
        /*0034*/ 	.byte	0x02, 0x4a
	.zero		1
	.zero		1


	//----- nvinfo : EIATTR_EXIT_INSTR_OFFSETS
	.align		4
        /*0038*/ 	.byte	0x04, 0x1c
        /*003a*/ 	.short	(.L_168 - .L_167)


	//   ....[0]....
.L_167:
        /*003c*/ 	.word	0x00000130


	//   ....[1]....
        /*0040*/ 	.word	0x00000230


	//   ....[2]....
        /*0044*/ 	.word	0x00000260


	//----- nvinfo : EIATTR_MAX_THREADS
	.align		4
.L_168:
        /*0048*/ 	.byte	0x04, 0x05
        /*004a*/ 	.short	(.L_170 - .L_169)
.L_169:
        /*004c*/ 	.word	0x00000100
        /*0050*/ 	.word	0x00000001
        /*0054*/ 	.word	0x00000001


	//----- nvinfo : EIATTR_CBANK_PARAM_SIZE
	.align		4
.L_170:
        /*0058*/ 	.byte	0x03, 0x19
        /*005a*/ 	.short	0x0018


	//----- nvinfo : EIATTR_PARAM_CBANK
	.align		4
        /*005c*/ 	.byte	0x04, 0x0a
        /*005e*/ 	.short	(.L_172 - .L_171)
	.align		4
.L_171:
        /*0060*/ 	.word	index@(.nv.constant0._ZN3cub18CUB_300001_SM_10006detail8for_each13static_kernelINS2_12policy_hub_t12policy_500_tEmN6thrust24THRUST_300001_SM_1000_NS8cuda_cub20__uninitialized_fill7functorINS7_10device_ptrIiEEiEEEEvT0_T1_)
        /*0064*/ 	.short	0x0380
        /*0066*/ 	.short	0x0018


	//----- nvinfo : EIATTR_SW_WAR
	.align		4
.L_172:
        /*0068*/ 	.byte	0x04, 0x36
        /*006a*/ 	.short	(.L_174 - .L_173)
.L_173:
        /*006c*/ 	.word	0x00000008
.L_174:


//--------------------- .nv.info._ZN3cub18CUB_300001_SM_10006detail11EmptyKernelIvEEvv --------------------------
	.section	.nv.info._ZN3cub18CUB_300001_SM_10006detail11EmptyKernelIvEEvv,"",@"SHT_CUDA_INFO"
	.sectionflags	@""
	.align	4


	//----- nvinfo : EIATTR_CUDA_API_VERSION
	.align		4
        /*0000*/ 	.byte	0x04, 0x37
        /*0002*/ 	.short	(.L_176 - .L_175)
.L_175:
        /*0004*/ 	.word	0x00000082


	//----- nvinfo : EIATTR_SPARSE_MMA_MASK
	.align		4
.L_176:
        /*0008*/ 	.byte	0x03, 0x50
        /*000a*/ 	.short	0x0000


	//----- nvinfo : EIATTR_MAXREG_COUNT
	.align		4
        /*000c*/ 	.byte	0x03, 0x1b
        /*000e*/ 	.short	0x00ff


	//----- nvinfo : EIATTR_MERCURY_ISA_VERSION
	.align		4
        /*0010*/ 	.byte	0x03, 0x5f
        /*0012*/ 	.short	0x0101


	//----- nvinfo : EIATTR_VRC_CTA_INIT_COUNT
	.align		4
        /*0014*/ 	.byte	0x02, 0x4a
	.zero		1
	.zero		1


	//----- nvinfo : EIATTR_EXIT_INSTR_OFFSETS
	.align		4
        /*0018*/ 	.byte	0x04, 0x1c
        /*001a*/ 	.short	(.L_178 - .L_177)


	//   ....[0]....
.L_177:
        /*001c*/ 	.word	0x00000010


	//----- nvinfo : EIATTR_SW_WAR
	.align		4
.L_178:
        /*0020*/ 	.byte	0x04, 0x36
        /*0022*/ 	.short	(.L_180 - .L_179)
.L_179:
        /*0024*/ 	.word	0x00000008
.L_180:


//--------------------- .nv.info._ZN6thrust24THRUST_300001_SM_1000_NS8cuda_cub4core6detail13_kernel_agentINS1_8__reduce11ReduceAgentIPN4cuda3std3__45tupleIJilEEESC_SB_lNS1_9__extrema9arg_max_fIilNS9_4lessIiEEEEEEJSC_SC_iSH_EEEvDpT0_ --------------------------
	.section	.nv.info._ZN6thrust24THRUST_300001_SM_1000_NS8cuda_cub4core6detail13_kernel_agentINS1_8__reduce11ReduceAgentIPN4cuda3std3__45tupleIJilEEESC_SB_lNS1_9__extrema9arg_max_fIilNS9_4lessIiEEEEEEJSC_SC_iSH_EEEvDpT0_,"",@"SHT_CUDA_INFO"
	.sectionflags	@""
	.align	4


	//----- nvinfo : EIATTR_CUDA_API_VERSION
	.align		4
        /*0000*/ 	.byte	0x04, 0x37
        /*0002*/ 	.short	(.L_182 - .L_181)
.L_181:
        /*0004*/ 	.word	0x00000082


	//----- nvinfo : EIATTR_KPARAM_INFO
	.align		4
.L_182:
        /*0008*/ 	.byte	0x04, 0x17
        /*000a*/ 	.short	(.L_184 - .L_183)
.L_183:
        /*000c*/ 	.word	0x00000000
        /*0010*/ 	.short	0x0003
        /*0012*/ 	.short	0x0014
        /*0014*/ 	.byte	0x00, 0xf0, 0x05, 0x00


	//----- nvinfo : EIATTR_KPARAM_INFO
	.align		4
.L_184:
        /*0018*/ 	.byte	0x04, 0x17
        /*001a*/ 	.short	(.L_186 - .L_185)
.L_185:
        /*001c*/ 	.word	0x00000000
        /*0020*/ 	.short	0x0002
        /*0022*/ 	.short	0x0010
        /*0024*/ 	.byte	0x00, 0xf0, 0x11, 0x00


	//----- nvinfo : EIATTR_KPARAM_INFO
	.align		4
.L_186:
        /*0028*/ 	.byte	0x04, 0x17
        /*002a*/ 	.short	(.L_188 - .L_187)
.L_187:
        /*002c*/ 	.word	0x00000000
        /*0030*/ 	.short	0x0001
        /*0032*/ 	.short	0x0008
        /*0034*/ 	.byte	0x00, 0xf5, 0x21, 0x00


	//----- nvinfo : EIATTR_KPARAM_INFO
	.align		4
.L_188:
        /*0038*/ 	.byte	0x04, 0x17
        /*003a*/ 	.short	(.L_190 - .L_189)
.L_189:
        /*003c*/ 	.word	0x00000000
        /*0040*/ 	.short	0x0000
        /*0042*/ 	.short	0x0000
        /*0044*/ 	.byte	0x00, 0xf5, 0x21, 0x00


	//----- nvinfo : EIATTR_SPARSE_MMA_MASK
	.align		4
.L_190:
        /*0048*/ 	.byte	0x03, 0x50
        /*004a*/ 	.short	0x0000


	//----- nvinfo : EIATTR_MAXREG_COUNT
	.align		4
        /*004c*/ 	.byte	0x03, 0x1b
        /*004e*/ 	.short	0x00ff


	//----- nvinfo : EIATTR_NUM_BARRIERS
	.align		4
        /*0050*/ 	.byte	0x02, 0x4c
        /*0052*/ 	.byte	0x01
	.zero		1


	//----- nvinfo : EIATTR_MERCURY_ISA_VERSION
	.align		4
        /*0054*/ 	.byte	0x03, 0x5f
        /*0056*/ 	.short	0x0101


	//----- nvinfo : EIATTR_COOP_GROUP_MASK_REGIDS
	.align		4
        /*0058*/ 	.byte	0x04, 0x29
        /*005a*/ 	.short	(.L_192 - .L_191)


	//   ....[0]....
.L_191:
        /*005c*/ 	.word	0xffffffff


	//   ....[1]....
        /*0060*/ 	.word	0xffffffff


	//   ....[2]....
        /*0064*/ 	.word	0xffffffff


	//   ....[3]....
        /*0068*/ 	.word	0xffffffff


	//   ....[4]....
        /*006c*/ 	.word	0xffffffff


	//   ....[5]....
        /*0070*/ 	.word	0xffffffff


	//   ....[6]....
        /*0074*/ 	.word	0xffffffff


	//   ....[7]....
        /*0078*/ 	.word	0xffffffff


	//   ....[8]....
        /*007c*/ 	.word	0xffffffff


	//   ....[9]....
        /*0080*/ 	.word	0xffffffff


	//   ....[10]....
        /*0084*/ 	.word	0xffffffff


	//   ....[11]....
        /*0088*/ 	.word	0xffffffff


	//   ....[12]....
        /*008c*/ 	.word	0xffffffff


	//   ....[13]....
        /*0090*/ 	.word	0xffffffff


	//   ....[14]....
        /*0094*/ 	.word	0xffffffff


	//   ....[15]....
        /*0098*/ 	.word	0xffffffff


	//   ....[16]....
        /*009c*/ 	.word	0xffffffff


	//   ....[17]....
        /*00a0*/ 	.word	0xffffffff


	//   ....[18]....
        /*00a4*/ 	.word	0xffffffff


	//   ....[19]....
        /*00a8*/ 	.word	0xffffffff


	//   ....[20]....
        /*00ac*/ 	.word	0xffffffff


	//   ....[21]....
        /*00b0*/ 	.word	0xffffffff


	//   ....[22]....
        /*00b4*/ 	.word	0xffffffff


	//   ....[23]....
        /*00b8*/ 	.word	0xffffffff


	//   ....[24]....
        /*00bc*/ 	.word	0xffffffff


	//   ....[25]....
        /*00c0*/ 	.word	0xffffffff


	//   ....[26]....
        /*00c4*/ 	.word	0xffffffff


	//   ....[27]....
        /*00c8*/ 	.word	0xffffffff


	//   ....[28]....
        /*00cc*/ 	.word	0xffffffff


	//   ....[29]....
        /*00d0*/ 	.word	0xffffffff


	//   ....[30]....
        /*00d4*/ 	.word	0xffffffff


	//   ....[31]....
        /*00d8*/ 	.word	0xffffffff


	//   ....[32]....
        /*00dc*/ 	.word	0xffffffff


	//   ....[33]....
        /*00e0*/ 	.word	0xffffffff


	//   ....[34]....
        /*00e4*/ 	.word	0xffffffff


	//   ....[35]....
        /*00e8*/ 	.word	0xffffffff


	//   ....[36]....
        /*00ec*/ 	.word	0xffffffff


	//   ....[37]....
        /*00f0*/ 	.word	0xffffffff


	//   ....[38]....
        /*00f4*/ 	.word	0xffffffff


	//   ....[39]....
        /*00f8*/ 	.word	0xffffffff


	//   ....[40]....
        /*00fc*/ 	.word	0xffffffff


	//   ....[41]....
        /*0100*/ 	.word	0xffffffff


	//   ....[42]....
        /*0104*/ 	.word	0xffffffff


	//   ....[43]....
        /*0108*/ 	.word	0xffffffff


	//   ....[44]....
        /*010c*/ 	.word	0xffffffff


	//----- nvinfo : EIATTR_COOP_GROUP_INSTR_OFFSETS
	.align		4
.L_192:
        /*0110*/ 	.byte	0x04, 0x28
        /*0112*/ 	.short	(.L_194 - .L_193)


	//   ....[0]....
.L_193:
        /*0114*/ 	.word	0x00000a60


	//   ....[1]....
        /*0118*/ 	.word	0x00000a90


	//   ....[2]....
        /*011c*/ 	.word	0x00000aa0


	//   ....[3]....
        /*0120*/ 	.word	0x00000c00


	//   ....[4]....
        /*0124*/ 	.word	0x00000c40


	//   ....[5]....
        /*0128*/ 	.word	0x00000c80


	//   ....[6]....
        /*012c*/ 	.word	0x00000dc0


	//   ....[7]....
        /*0130*/ 	.word	0x00000df0


	//   ....[8]....
        /*0134*/ 	.word	0x00000e20


	//   ....[9]....
        /*0138*/ 	.word	0x00000f50


	//   ....[10]....
        /*013c*/ 	.word	0x00000f80


	//   ....[11]....
        /*0140*/ 	.word	0x00000fb0


	//   ....[12]....
        /*0144*/ 	.word	0x000010e0


	//   ....[13]....
        /*0148*/ 	.word	0x00001110


	//   ....[14]....
        /*014c*/ 	.word	0x00001140


	//   ....[15]....
        /*0150*/ 	.word	0x00001d00


	//   ....[16]....
        /*0154*/ 	.word	0x00001d10


	//   ....[17]....
        /*0158*/ 	.word	0x00001d20


	//   ....[18]....
        /*015c*/ 	.word	0x00001ef0


	//   ....[19]....
        /*0160*/ 	.word	0x00001f30


	//   ....[20]....
        /*0164*/ 	.word	0x00001f60


	//   ....[21]....
        /*0168*/ 	.word	0x00002090


	//   ....[22]....
        /*016c*/ 	.word	0x000020c0


	//   ....[23]....
        /*0170*/ 	.word	0x000020f0


	//   ....[24]....
        /*0174*/ 	.word	0x00002220


	//   ....[25]....
        /*0178*/ 	.word	0x00002250


	//   ....[26]....
        /*017c*/ 	.word	0x00002280


	//   ....[27]....
        /*0180*/ 	.word	0x000023b0


	//   ....[28]....
        /*0184*/ 	.word	0x000023e0


	//   ....[29]....
        /*0188*/ 	.word	0x00002410


	//   ....[30]....
        /*018c*/ 	.word	0x00004a60


	//   ....[31]....
        /*0190*/ 	.word	0x00004a80


	//   ....[32]....
        /*0194*/ 	.word	0x00004a90


	//   ....[33]....
        /*0198*/ 	.word	0x00004c30


	//   ....[34]....
        /*019c*/ 	.word	0x00004c60


	//   ....[35]....
        /*01a0*/ 	.word	0x00004c90


	//   ....[36]....
        /*01a4*/ 	.word	0x00004dc0


	//   ....[37]....
        /*01a8*/ 	.word	0x00004df0


	//   ....[38]....
        /*01ac*/ 	.word	0x00004e20


	//   ....[39]....
        /*01b0*/ 	.word	0x00004f50


	//   ....[40]....
        /*01b4*/ 	.word	0x00004f80


	//   ....[41]....
        /*01b8*/ 	.word	0x00004fb0


	//   ....[42]....
        /*01bc*/ 	.word	0x000050e0


	//   ....[43]....
        /*01c0*/ 	.word	0x00005110


	//   ....[44]....
        /*01c4*/ 	.word	0x00005140


	//----- nvinfo : EIATTR_VRC_CTA_INIT_COUNT
	.align		4
.L_194:
        /*01c8*/ 	.byte	0x02, 0x4a
	.zero		1
	.zero		1


	//----- nvinfo : EIATTR_EXIT_INSTR_OFFSETS
	.align		4
        /*01cc*/ 	.byte	0x04, 0x1c
        /*01ce*/ 	.short	(.L_196 - .L_195)


	//   ....[0]....
.L_195:
        /*01d0*/ 	.word	0x00000030


	//   ....[1]....
        /*01d4*/ 	.word	0x00005c50


	//   ....[2]....
        /*01d8*/ 	.word	0x00005cc0


	//----- nvinfo : EIATTR_MAX_THREADS
	.align		4
.L_196:
        /*01dc*/ 	.byte	0x04, 0x05
        /*01de*/ 	.short	(.L_198 - .L_197)
.L_197:
        /*01e0*/ 	.word	0x00000100
        /*01e4*/ 	.word	0x00000001
        /*01e8*/ 	.word	0x00000001


	//----- nvinfo : EIATTR_CRS_STACK_SIZE
	.align		4
.L_198:
        /*01ec*/ 	.byte	0x04, 0x1e
        /*01ee*/ 	.short	(.L_200 - .L_199)
.L_199:
        /*01f0*/ 	.word	0x00000000


	//----- nvinfo : EIATTR_CBANK_PARAM_SIZE
	.align		4
.L_200:
        /*01f4*/ 	.byte	0x03, 0x19
        /*01f6*/ 	.short	0x0015


	//----- nvinfo : EIATTR_PARAM_CBANK
	.align		4
        /*01f8*/ 	.byte	0x04, 0x0a
        /*01fa*/ 	.short	(.L_202 - .L_201)
	.align		4
.L_201:
        /*01fc*/ 	.word	index@(.nv.constant0._ZN6thrust24THRUST_300001_SM_1000_NS8cuda_cub4core6detail13_kernel_agentINS1_8__reduce11ReduceAgentIPN4cuda3std3__45tupleIJilEEESC_SB_lNS1_9__extrema9arg_max_fIilNS9_4lessIiEEEEEEJSC_SC_iSH_EEEvDpT0_)
        /*0200*/ 	.short	0x0380
        /*0202*/ 	.short	0x0015


	//----- nvinfo : EIATTR_SW_WAR
	.align		4
.L_202:
        /*0204*/ 	.byte	0x04, 0x36
        /*0206*/ 	.short	(.L_204 - .L_203)
.L_203:
        /*0208*/ 	.word	0x00000008
.L_204:


//--------------------- .nv.info._ZN6thrust24THRUST_300001_SM_1000_NS8cuda_cub4core6detail13_kernel_agentINS1_8__reduce10DrainAgentIlEEJN3cub18CUB_300001_SM_10009GridQueueIyEElEEEvDpT0_ --------------------------
	.section	.nv.info._ZN6thrust24THRUST_300001_SM_1000_NS8cuda_cub4core6detail13_kernel_agentINS1_8__reduce10DrainAgentIlEEJN3cub18CUB_300001_SM_10009GridQueueIyEElEEEvDpT0_,"",@"SHT_CUDA_INFO"
	.sectionflags	@""
	.align	4


	//----- nvinfo : EIATTR_CUDA_API_VERSION
	.align		4
        /*0000*/ 	.byte	0x04, 0x37
        /*0002*/ 	.short	(.L_206 - .L_205)
.L_205:
        /*0004*/ 	.word	0x00000082


	//----- nvinfo : EIATTR_KPARAM_INFO
	.align		4
.L_206:
        /*0008*/ 	.byte	0x04, 0x17
        /*000a*/ 	.short	(.L_208 - .L_207)
.L_207:
        /*000c*/ 	.word	0x00000000
        /*0010*/ 	.short	0x0001
        /*0012*/ 	.short	0x0008
        /*0014*/ 	.byte	0x00, 0xf0, 0x21, 0x00


	//----- nvinfo : EIATTR_KPARAM_INFO
	.align		4
.L_208:
        /*0018*/ 	.byte	0x04, 0x17
        /*001a*/ 	.short	(.L_210 - .L_209)
.L_209:
        /*001c*/ 	.word	0x00000000
        /*0020*/ 	.short	0x0000
        /*0022*/ 	.short	0x0000
        /*0024*/ 	.byte	0x00, 0xf0, 0x21, 0x00


	//----- nvinfo : EIATTR_SPARSE_MMA_MASK
	.align		4
.L_210:
        /*0028*/ 	.byte	0x03, 0x50
        /*002a*/ 	.short	0x0000


	//----- nvinfo : EIATTR_MAXREG_COUNT
	.align		4
        /*002c*/ 	.byte	0x03, 0x1b
        /*002e*/ 	.short	0x00ff


	//----- nvinfo : EIATTR_MERCURY_ISA_VERSION
	.align		4
        /*0030*/ 	.byte	0x03, 0x5f
        /*0032*/ 	.short	0x0101


	//----- nvinfo : EIATTR_VRC_CTA_INIT_COUNT
	.align		4
        /*0034*/ 	.byte	0x02, 0x4a
	.zero		1
	.zero		1


	//----- nvinfo : EIATTR_EXIT_INSTR_OFFSETS
	.align		4
        /*0038*/ 	.byte	0x04, 0x1c
        /*003a*/ 	.short	(.L_212 - .L_211)


	//   ....[0]....
.L_211:
        /*003c*/ 	.word	0x00000060


	//----- nvinfo : EIATTR_MAX_THREADS
	.align		4
.L_212:
        /*0040*/ 	.byte	0x04, 0x05
        /*0042*/ 	.short	(.L_214 - .L_213)
.L_213:
        /*0044*/ 	.word	0x00000001
        /*0048*/ 	.word	0x00000001
        /*004c*/ 	.word	0x00000001


	//----- nvinfo : EIATTR_CBANK_PARAM_SIZE
	.align		4
.L_214:
        /*0050*/ 	.byte	0x03, 0x19
        /*0052*/ 	.short	0x0010


	//----- nvinfo : EIATTR_PARAM_CBANK
	.align		4
        /*0054*/ 	.byte	0x04, 0x0a
        /*0056*/ 	.short	(.L_216 - .L_215)
	.align		4
.L_215:
        /*0058*/ 	.word	index@(.nv.constant0._ZN6thrust24THRUST_300001_SM_1000_NS8cuda_cub4core6detail13_kernel_agentINS1_8__reduce10DrainAgentIlEEJN3cub18CUB_300001_SM_10009GridQueueIyEElEEEvDpT0_)
        /*005c*/ 	.short	0x0380
        /*005e*/ 	.short	0x0010


	//----- nvinfo : EIATTR_SW_WAR
	.align		4
.L_216:
        /*0060*/ 	.byte	0x04, 0x36
        /*0062*/ 	.short	(.L_218 - .L_217)
.L_217:
        /*0064*/ 	.word	0x00000008
.L_218:


//--------------------- .nv.info._ZN6thrust24THRUST_300001_SM_1000_NS8cuda_cub4core6detail13_kernel_agentINS1_8__reduce11ReduceAgentINS0_12zip_iteratorIN4cuda3std3__45tupleIJNS0_6detail15normal_iteratorINS0_10device_ptrIiEEEENS0_17counting_iteratorIlNS0_11use_defaultESI_SI_EEEEEEEPNSB_IJilEEESM_lNS1_9__extrema9arg_max_fIilNSA_4lessIiEEEEEEJSL_SN_lN3cub18CUB_300001_SM_100013GridEvenShareIlEENSV_9GridQueueIyEESS_EEEvDpT0_ --------------------------
	.section	.nv.info._ZN6thrust24THRUST_300001_SM_1000_NS8cuda_cub4core6detail13_kernel_agentINS1_8__reduce11ReduceAgentINS0_12zip_iteratorIN4cuda3std3__45tupleIJNS0_6detail15normal_iteratorINS0_10device_ptrIiEEEENS0_17counting_iteratorIlNS0_11use_defaultESI_SI_EEEEEEEPNSB_IJilEEESM_lNS1_9__extrema9arg_max_fIilNSA_4lessIiEEEEEEJSL_SN_lN3cub18CUB_300001_SM_100013GridEvenShareIlEENSV_9GridQueueIyEESS_EEEvDpT0_,"",@"SHT_CUDA_INFO"
	.sectionflags	@""
	.align	4


	//----- nvinfo : EIATTR_CUDA_API_VERSION
	.align		4
        /*0000*/ 	.byte	0x04, 0x37
        /*0002*/ 	.short	(.L_220 - .L_219)
.L_219:
        /*0004*/ 	.word	0x00000082


	//----- nvinfo : EIATTR_KPARAM_INFO
	.align		4
.L_220:
        /*0008*/ 	.byte	0x04, 0x17
        /*000a*/ 	.short	(.L_222 - .L_221)
.L_221:
        /*000c*/ 	.word	0x00000000
        /*0010*/ 	.short	0x0005
        /*0012*/ 	.short	0x0070
        /*0014*/ 	.byte	0x00, 0xf0, 0x05, 0x00


	//----- nvinfo : EIATTR_KPARAM_INFO
	.align		4
.L_222:
        /*0018*/ 	.byte	0x04, 0x17
        /*001a*/ 	.short	(.L_224 - .L_223)
.L_223:
        /*001c*/ 	.word	0x00000000
        /*0020*/ 	.short	0x0004
        /*0022*/ 	.short	0x0068
        /*0024*/ 	.byte	0x00, 0xf0, 0x21, 0x00


	//----- nvinfo : EIATTR_KPARAM_INFO
	.align		4
.L_224:
        /*0028*/ 	.byte	0x04, 0x17
        /*002a*/ 	.short	(.L_226 - .L_225)
.L_225:
        /*002c*/ 	.word	0x00000000
        /*0030*/ 	.short	0x0003
        /*0032*/ 	.short	0x0020
        /*0034*/ 	.byte	0x00, 0xf0, 0x21, 0x01


	//----- nvinfo : EIATTR_KPARAM_INFO
	.align		4
.L_226:
        /*0038*/ 	.byte	0x04, 0x17
        /*003a*/ 	.short	(.L_228 - .L_227)
.L_227:
        /*003c*/ 	.word	0x00000000
        /*0040*/ 	.short	0x0002
        /*0042*/ 	.short	0x0018
        /*0044*/ 	.byte	0x00, 0xf0, 0x21, 0x00


	//----- nvinfo : EIATTR_KPARAM_INFO
	.align		4
.L_228:
        /*0048*/ 	.byte	0x04, 0x17
        /*004a*/ 	.short	(.L_230 - .L_229)
.L_229:
        /*004c*/ 	.word	0x00000000
        /*0050*/ 	.short	0x0001
        /*0052*/ 	.short	0x0010
        /*0054*/ 	.byte	0x00, 0xf5, 0x21, 0x00


	//----- nvinfo : EIATTR_KPARAM_INFO
	.align		4
.L_230:
        /*0058*/ 	.byte	0x04, 0x17
        /*005a*/ 	.short	(.L_232 - .L_231)
.L_231:
        /*005c*/ 	.word	0x00000000
        /*0060*/ 	.short	0x0000
        /*0062*/ 	.short	0x0000
        /*0064*/ 	.byte	0x00, 0xf0, 0x41, 0x00


	//----- nvinfo : EIATTR_SPARSE_MMA_MASK
	.align		4
.L_232:
        /*0068*/ 	.byte	0x03, 0x50
        /*006a*/ 	.short	0x0000


	//----- nvinfo : EIATTR_MAXREG_COUNT
	.align		4
        /*006c*/ 	.byte	0x03, 0x1b
        /*006e*/ 	.short	0x00ff


	//----- nvinfo : EIATTR_NUM_BARRIERS
	.align		4
        /*0070*/ 	.byte	0x02, 0x4c
        /*0072*/ 	.byte	0x01
	.zero		1


	//----- nvinfo : EIATTR_MERCURY_ISA_VERSION
	.align		4
        /*0074*/ 	.byte	0x03, 0x5f
        /*0076*/ 	.short	0x0101


	//----- nvinfo : EIATTR_COOP_GROUP_MASK_REGIDS
	.align		4
        /*0078*/ 	.byte	0x04, 0x29
        /*007a*/ 	.short	(.L_234 - .L_233)


	//   ....[0]....
.L_233:
        /*007c*/ 	.word	0xffffffff


	//   ....[1]....
        /*0080*/ 	.word	0xffffffff


	//   ....[2]....
        /*0084*/ 	.word	0xffffffff


	//   ....[3]....
        /*0088*/ 	.word	0xffffffff


	//   ....[4]....
        /*008c*/ 	.word	0xffffffff


	//   ....[5]....
        /*0090*/ 	.word	0xffffffff


	//   ....[6]....
        /*0094*/ 	.word	0xffffffff


	//   ....[7]....
        /*0098*/ 	.word	0xffffffff


	//   ....[8]....
        /*009c*/ 	.word	0xffffffff


	//   ....[9]....
        /*00a0*/ 	.word	0xffffffff


	//   ....[10]....
        /*00a4*/ 	.word	0xffffffff


	//   ....[11]....
        /*00a8*/ 	.word	0xffffffff


	//   ....[12]....
        /*00ac*/ 	.word	0xffffffff


	//   ....[13]....
        /*00b0*/ 	.word	0xffffffff


	//   ....[14]....
        /*00b4*/ 	.word	0xffffffff


	//   ....[15]....
        /*00b8*/ 	.word	0xffffffff


	//   ....[16]....
        /*00bc*/ 	.word	0xffffffff


	//   ....[17]....
        /*00c0*/ 	.word	0xffffffff


	//   ....[18]....
        /*00c4*/ 	.word	0xffffffff


	//   ....[19]....
        /*00c8*/ 	.word	0xffffffff


	//   ....[20]....
        /*00cc*/ 	.word	0xffffffff


	//   ....[21]....
        /*00d0*/ 	.word	0xffffffff


	//   ....[22]....
        /*00d4*/ 	.word	0xffffffff


	//   ....[23]....
        /*00d8*/ 	.word	0xffffffff


	//   ....[24]....
        /*00dc*/ 	.word	0xffffffff


	//   ....[25]....
        /*00e0*/ 	.word	0xffffffff


	//   ....[26]....
        /*00e4*/ 	.word	0xffffffff


	//   ....[27]....
        /*00e8*/ 	.word	0xffffffff


	//   ....[28]....
        /*00ec*/ 	.word	0xffffffff


	//   ....[29]....
        /*00f0*/ 	.word	0xffffffff


	//   ....[30]....
        /*00f4*/ 	.word	0xffffffff


	//   ....[31]....
        /*00f8*/ 	.word	0xffffffff


	//   ....[32]....
        /*00fc*/ 	.word	0xffffffff


	//   ....[33]....
        /*0100*/ 	.word	0xffffffff


	//   ....[34]....
        /*0104*/ 	.word	0xffffffff


	//   ....[35]....
        /*0108*/ 	.word	0xffffffff


	//   ....[36]....
        /*010c*/ 	.word	0xffffffff


	//   ....[37]....
        /*0110*/ 	.word	0xffffffff


	//   ....[38]....
        /*0114*/ 	.word	0xffffffff


	//   ....[39]....
        /*0118*/ 	.word	0xffffffff


	//   ....[40]....
        /*011c*/ 	.word	0xffffffff


	//   ....[41]....
        /*0120*/ 	.word	0xffffffff


	//   ....[42]....
        /*0124*/ 	.word	0xffffffff


	//   ....[43]....
        /*0128*/ 	.word	0xffffffff


	//   ....[44]....
        /*012c*/ 	.word	0xffffffff


	//----- nvinfo : EIATTR_COOP_GROUP_INSTR_OFFSETS
	.align		4
.L_234:
        /*0130*/ 	.byte	0x04, 0x28
        /*0132*/ 	.short	(.L_236 - .L_235)


	//   ....[0]....
.L_235:
        /*0134*/ 	.word	0x00000c20


	//   ....[1]....
        /*0138*/ 	.word	0x00000c50


	//   ....[2]....
        /*013c*/ 	.word	0x00000c60


	//   ....[3]....
        /*0140*/ 	.word	0x00000dc0


	//   ....[4]....
        /*0144*/ 	.word	0x00000e00


	//   ....[5]....
        /*0148*/ 	.word	0x00000e40


	//   ....[6]....
        /*014c*/ 	.word	0x00000f80


	//   ....[7]....
        /*0150*/ 	.word	0x00000fb0


	//   ....[8]....
        /*0154*/ 	.word	0x00000fe0


	//   ....[9]....
        /*0158*/ 	.word	0x00001110


	//   ....[10]....
        /*015c*/ 	.word	0x00001140


	//   ....[11]....
        /*0160*/ 	.word	0x00001170


	//   ....[12]....
        /*0164*/ 	.word	0x000012a0


	//   ....[13]....
        /*0168*/ 	.word	0x000012d0


	//   ....[14]....
        /*016c*/ 	.word	0x00001300


	//   ....[15]....
        /*0170*/ 	.word	0x00001eb0


	//   ....[16]....
        /*0174*/ 	.word	0x00001ec0


	//   ....[17]....
        /*0178*/ 	.word	0x00001f40


	//   ....[18]....
        /*017c*/ 	.word	0x000020c0


	//   ....[19]....
        /*0180*/ 	.word	0x000020f0


	//   ....[20]....
        /*0184*/ 	.word	0x00002120


	//   ....[21]....
        /*0188*/ 	.word	0x00002250


	//   ....[22]....
        /*018c*/ 	.word	0x00002280


	//   ....[23]....
        /*0190*/ 	.word	0x000022b0


	//   ....[24]....
        /*0194*/ 	.word	0x000023e0


	//   ....[25]....
        /*0198*/ 	.word	0x00002410


	//   ....[26]....
        /*019c*/ 	.word	0x00002440


	//   ....[27]....
        /*01a0*/ 	.word	0x00002570


	//   ....[28]....
        /*01a4*/ 	.word	0x000025a0


	//   ....[29]....
        /*01a8*/ 	.word	0x000025d0


	//   ....[30]....
        /*01ac*/ 	.word	0x000048a0


	//   ....[31]....
        /*01b0*/ 	.word	0x000048c0


	//   ....[32]....
        /*01b4*/ 	.word	0x000048d0


	//   ....[33]....
        /*01b8*/ 	.word	0x00004a70


	//   ....[34]....
        /*01bc*/ 	.word	0x00004aa0


	//   ....[35]....
        /*01c0*/ 	.word	0x00004ad0


	//   ....[36]....
        /*01c4*/ 	.word	0x00004c00


	//   ....[37]....
        /*01c8*/ 	.word	0x00004c30


	//   ....[38]....
        /*01cc*/ 	.word	0x00004c60


	//   ....[39]....
        /*01d0*/ 	.word	0x00004d90


	//   ....[40]....
        /*01d4*/ 	.word	0x00004dc0


	//   ....[41]....
        /*01d8*/ 	.word	0x00004df0


	//   ....[42]....
        /*01dc*/ 	.word	0x00004f20


	//   ....[43]....
        /*01e0*/ 	.word	0x00004f50


	//   ....[44]....
        /*01e4*/ 	.word	0x00004f80


	//----- nvinfo : EIATTR_VRC_CTA_INIT_COUNT
	.align		4
.L_236:
        /*01e8*/ 	.byte	0x02, 0x4a
	.zero		1
	.zero		1


	//----- nvinfo : EIATTR_EXIT_INSTR_OFFSETS
	.align		4
        /*01ec*/ 	.byte	0x04, 0x1c
        /*01ee*/ 	.short	(.L_238 - .L_237)


	//   ....[0]....
.L_237:
        /*01f0*/ 	.word	0x00005a90


	//   ....[1]....
        /*01f4*/ 	.word	0x00005b00


	//----- nvinfo : EIATTR_MAX_THREADS
	.align		4
.L_238:
        /*01f8*/ 	.byte	0x04, 0x05
        /*01fa*/ 	.short	(.L_240 - .L_239)
.L_239:
        /*01fc*/ 	.word	0x00000100
        /*0200*/ 	.word	0x00000001
        /*0204*/ 	.word	0x00000001


	//----- nvinfo : EIATTR_CRS_STACK_SIZE
	.align		4
.L_240:
        /*0208*/ 	.byte	0x04, 0x1e
        /*020a*/ 	.short	(.L_242 - .L_241)
.L_241:
        /*020c*/ 	.word	0x00000000


	//----- nvinfo : EIATTR_CBANK_PARAM_SIZE
	.align		4
.L_242:
        /*0210*/ 	.byte	0x03, 0x19
        /*0212*/ 	.short	0x0071


	//----- nvinfo : EIATTR_PARAM_CBANK
	.align		4
        /*0214*/ 	.byte	0x04, 0x0a
        /*0216*/ 	.short	(.L_244 - .L_243)
	.align		4
.L_243:
        /*0218*/ 	.word	index@(.nv.constant0._ZN6thrust24THRUST_300001_SM_1000_NS8cuda_cub4core6detail13_kernel_agentINS1_8__reduce11ReduceAgentINS0_12zip_iteratorIN4cuda3std3__45tupleIJNS0_6detail15normal_iteratorINS0_10device_ptrIiEEEENS0_17counting_iteratorIlNS0_11use_defaultESI_SI_EEEEEEEPNSB_IJilEEESM_lNS1_9__extrema9arg_max_fIilNSA_4lessIiEEEEEEJSL_SN_lN3cub18CUB_300001_SM_100013GridEvenShareIlEENSV_9GridQueueIyEESS_EEEvDpT0_)
        /*021c*/ 	.short	0x0380
        /*021e*/ 	.short	0x0071


	//----- nvinfo : EIATTR_SW_WAR
	.align		4
.L_244:
        /*0220*/ 	.byte	0x04, 0x36
        /*0222*/ 	.short	(.L_246 - .L_245)
.L_245:
        /*0224*/ 	.word	0x00000008
.L_246:


//--------------------- .nv.info._ZN6thrust24THRUST_300001_SM_1000_NS8cuda_cub4core6detail13_kernel_agentINS1_8__reduce11ReduceAgentINS0_12zip_iteratorIN4cuda3std3__45tupleIJNS0_6detail15normal_iteratorINS0_10device_ptrIiEEEENS0_17counting_iteratorIlNS0_11use_defaultESI_SI_EEEEEEEPNSB_IJilEEESM_lNS1_9__extrema9arg_max_fIilNSA_4lessIiEEEEEEJSL_SN_lSS_EEEvDpT0_ --------------------------
	.section	.nv.info._ZN6thrust24THRUST_300001_SM_1000_NS8cuda_cub4core6detail13_kernel_agentINS1_8__reduce11ReduceAgentINS0_12zip_iteratorIN4cuda3std3__45tupleIJNS0_6detail15normal_iteratorINS0_10device_ptrIiEEEENS0_17counting_iteratorIlNS0_11use_defaultESI_SI_EEEEEEEPNSB_IJilEEESM_lNS1_9__extrema9arg_max_fIilNSA_4lessIiEEEEEEJSL_SN_lSS_EEEvDpT0_,"",@"SHT_CUDA_INFO"
	.sectionflags	@""
	.align	4


	//----- nvinfo : EIATTR_CUDA_API_VERSION
	.align		4
        /*0000*/ 	.byte	0x04, 0x37
        /*0002*/ 	.short	(.L_248 - .L_247)
.L_247:
        /*0004*/ 	.word	0x00000082


	//----- nvinfo : EIATTR_KPARAM_INFO
	.align		4
.L_248:
        /*0008*/ 	.byte	0x04, 0x17
        /*000a*/ 	.short	(.L_250 - .L_249)
.L_249:
        /*000c*/ 	.word	0x00000000
        /*0010*/ 	.short	0x0003
        /*0012*/ 	.short	0x0020
        /*0014*/ 	.byte	0x00, 0xf0, 0x05, 0x00


	//----- nvinfo : EIATTR_KPARAM_INFO
	.align		4
.L_250:
        /*0018*/ 	.byte	0x04, 0x17
        /*001a*/ 	.short	(.L_252 - .L_251)
.L_251:
        /*001c*/ 	.word	0x00000000
        /*0020*/ 	.short	0x0002
        /*0022*/ 	.short	0x0018
        /*0024*/ 	.byte	0x00, 0xf0, 0x21, 0x00


	//----- nvinfo : EIATTR_KPARAM_INFO
	.align		4
.L_252:
        /*0028*/ 	.byte	0x04, 0x17
        /*002a*/ 	.short	(.L_254 - .L_253)
.L_253:
        /*002c*/ 	.word	0x00000000
        /*0030*/ 	.short	0x0001
        /*0032*/ 	.short	0x0010
        /*0034*/ 	.byte	0x00, 0xf5, 0x21, 0x00


	//----- nvinfo : EIATTR_KPARAM_INFO
	.align		4
.L_254:
        /*0038*/ 	.byte	0x04, 0x17
        /*003a*/ 	.short	(.L_256 - .L_255)
.L_255:
        /*003c*/ 	.word	0x00000000
        /*0040*/ 	.short	0x0000
        /*0042*/ 	.short	0x0000
        /*0044*/ 	.byte	0x00, 0xf0, 0x41, 0x00


	//----- nvinfo : EIATTR_SPARSE_MMA_MASK
	.align		4
.L_256:
        /*0048*/ 	.byte	0x03, 0x50
        /*004a*/ 	.short	0x0000


	//----- nvinfo : EIATTR_MAXREG_COUNT
	.align		4
        /*004c*/ 	.byte	0x03, 0x1b
        /*004e*/ 	.short	0x00ff


	//----- nvinfo : EIATTR_NUM_BARRIERS
	.align		4
        /*0050*/ 	.byte	0x02, 0x4c
        /*0052*/ 	.byte	0x01
	.zero		1


	//----- nvinfo : EIATTR_MERCURY_ISA_VERSION
	.align		4
        /*0054*/ 	.byte	0x03, 0x5f
        /*0056*/ 	.short	0x0101


	//----- nvinfo : EIATTR_COOP_GROUP_MASK_REGIDS
	.align		4
        /*0058*/ 	.byte	0x04, 0x29
        /*005a*/ 	.short	(.L_258 - .L_257)


	//   ....[0]....
.L_257:
        /*005c*/ 	.word	0xffffffff


	//   ....[1]....
        /*0060*/ 	.word	0xffffffff


	//   ....[2]....
        /*0064*/ 	.word	0xffffffff


	//   ....[3]....
        /*0068*/ 	.word	0xffffffff


	//   ....[4]....
        /*006c*/ 	.word	0xffffffff


	//   ....[5]....
        /*0070*/ 	.word	0xffffffff


	//   ....[6]....
        /*0074*/ 	.word	0xffffffff


	//   ....[7]....
        /*0078*/ 	.word	0xffffffff


	//   ....[8]....
        /*007c*/ 	.word	0xffffffff


	//   ....[9]....
        /*0080*/ 	.word	0xffffffff


	//   ....[10]....
        /*0084*/ 	.word	0xffffffff


	//   ....[11]....
        /*0088*/ 	.word	0xffffffff


	//   ....[12]....
        /*008c*/ 	.word	0xffffffff


	//   ....[13]....
        /*0090*/ 	.word	0xffffffff


	//   ....[14]....
        /*0094*/ 	.word	0xffffffff


	//   ....[15]....
        /*0098*/ 	.word	0xffffffff


	//   ....[16]....
        /*009c*/ 	.word	0xffffffff


	//   ....[17]....
        /*00a0*/ 	.word	0xffffffff


	//   ....[18]....
        /*00a4*/ 	.word	0xffffffff


	//   ....[19]....
        /*00a8*/ 	.word	0xffffffff


	//   ....[20]....
        /*00ac*/ 	.word	0xffffffff


	//   ....[21]....
        /*00b0*/ 	.word	0xffffffff


	//   ....[22]....
        /*00b4*/ 	.word	0xffffffff


	//   ....[23]....
        /*00b8*/ 	.word	0xffffffff


	//   ....[24]....
        /*00bc*/ 	.word	0xffffffff


	//   ....[25]....
        /*00c0*/ 	.word	0xffffffff


	//   ....[26]....
        /*00c4*/ 	.word	0xffffffff


	//   ....[27]....
        /*00c8*/ 	.word	0xffffffff


	//   ....[28]....
        /*00cc*/ 	.word	0xffffffff


	//   ....[29]....
        /*00d0*/ 	.word	0xffffffff


	//   ....[30]....
        /*00d4*/ 	.word	0xffffffff


	//   ....[31]....
        /*00d8*/ 	.word	0xffffffff


	//   ....[32]....
        /*00dc*/ 	.word	0xffffffff


	//   ....[33]....
        /*00e0*/ 	.word	0xffffffff


	//   ....[34]....
        /*00e4*/ 	.word	0xffffffff


	//   ....[35]....
        /*00e8*/ 	.word	0xffffffff


	//   ....[36]....
        /*00ec*/ 	.word	0xffffffff


	//   ....[37]....
        /*00f0*/ 	.word	0xffffffff


	//   ....[38]....
        /*00f4*/ 	.word	0xffffffff


	//   ....[39]....
        /*00f8*/ 	.word	0xffffffff


	//   ....[40]....
        /*00fc*/ 	.word	0xffffffff


	//   ....[41]....
        /*0100*/ 	.word	0xffffffff


	//   ....[42]....
        /*0104*/ 	.word	0xffffffff


	//   ....[43]....
        /*0108*/ 	.word	0xffffffff


	//   ....[44]....
        /*010c*/ 	.word	0xffffffff


	//----- nvinfo : EIATTR_COOP_GROUP_INSTR_OFFSETS
	.align		4
.L_258:
        /*0110*/ 	.byte	0x04, 0x28
        /*0112*/ 	.short	(.L_260 - .L_259)


	//   ....[0]....
.L_259:
        /*0114*/ 	.word	0x00000b20


	//   ....[1]....
        /*0118*/ 	.word	0x00000b50


	//   ....[2]....
        /*011c*/ 	.word	0x00000b60


	//   ....[3]....
        /*0120*/ 	.word	0x00000cd0


	//   ....[4]....
        /*0124*/ 	.word	0x00000d10


	//   ....[5]....
        /*0128*/ 	.word	0x00000d40


	//   ....[6]....
        /*012c*/ 	.word	0x00000e80


	//   ....[7]....
        /*0130*/ 	.word	0x00000eb0


	//   ....[8]....
        /*0134*/ 	.word	0x00000ee0


	//   ....[9]....
        /*0138*/ 	.word	0x00001010


	//   ....[10]....
        /*013c*/ 	.word	0x00001040


	//   ....[11]....
        /*0140*/ 	.word	0x00001070


	//   ....[12]....
        /*0144*/ 	.word	0x000011a0


	//   ....[13]....
        /*0148*/ 	.word	0x000011d0


	//   ....[14]....
        /*014c*/ 	.word	0x00001200


	//   ....[15]....
        /*0150*/ 	.word	0x00001dc0


	//   ....[16]....
        /*0154*/ 	.word	0x00001dd0


	//   ....[17]....
        /*0158*/ 	.word	0x00001e50


	//   ....[18]....
        /*015c*/ 	.word	0x00001fc0


	//   ....[19]....
        /*0160*/ 	.word	0x00001ff0


	//   ....[20]....
        /*0164*/ 	.word	0x00002020


	//   ....[21]....
        /*0168*/ 	.word	0x00002150


	//   ....[22]....
        /*016c*/ 	.word	0x00002180


	//   ....[23]....
        /*0170*/ 	.word	0x000021b0


	//   ....[24]....
        /*0174*/ 	.word	0x000022e0


	//   ....[25]....
        /*0178*/ 	.word	0x00002310


	//   ....[26]....
        /*017c*/ 	.word	0x00002340


	//   ....[27]....
        /*0180*/ 	.word	0x00002470


	//   ....[28]....
        /*0184*/ 	.word	0x000024a0


	//   ....[29]....
        /*0188*/ 	.word	0x000024d0


	//   ....[30]....
        /*018c*/ 	.word	0x00004400


	//   ....[31]....
        /*0190*/ 	.word	0x00004420


	//   ....[32]....
        /*0194*/ 	.word	0x00004430


	//   ....[33]....
        /*0198*/ 	.word	0x000045d0


	//   ....[34]....
        /*019c*/ 	.word	0x00004600


	//   ....[35]....
        /*01a0*/ 	.word	0x00004630


	//   ....[36]....
        /*01a4*/ 	.word	0x00004760


	//   ....[37]....
        /*01a8*/ 	.word	0x00004790


	//   ....[38]....
        /*01ac*/ 	.word	0x000047c0


	//   ....[39]....
        /*01b0*/ 	.word	0x000048f0


	//   ....[40]....
        /*01b4*/ 	.word	0x00004920


	//   ....[41]....
        /*01b8*/ 	.word	0x00004950


	//   ....[42]....
        /*01bc*/ 	.word	0x00004a80


	//   ....[43]....
        /*01c0*/ 	.word	0x00004ab0


	//   ....[44]....
        /*01c4*/ 	.word	0x00004ae0


	//----- nvinfo : EIATTR_VRC_CTA_INIT_COUNT
	.align		4
.L_260:
        /*01c8*/ 	.byte	0x02, 0x4a
	.zero		1
	.zero		1


	//----- nvinfo : EIATTR_EXIT_INSTR_OFFSETS
	.align		4
        /*01cc*/ 	.byte	0x04, 0x1c
        /*01ce*/ 	.short	(.L_262 - .L_261)


	//   ....[0]....
.L_261:
        /*01d0*/ 	.word	0x00000040


	//   ....[1]....
        /*01d4*/ 	.word	0x000055f0


	//   ....[2]....
        /*01d8*/ 	.word	0x00005660


	//----- nvinfo : EIATTR_MAX_THREADS
	.align		4
.L_262:
        /*01dc*/ 	.byte	0x04, 0x05
        /*01de*/ 	.short	(.L_264 - .L_263)
.L_263:
        /*01e0*/ 	.word	0x00000100
        /*01e4*/ 	.word	0x00000001
        /*01e8*/ 	.word	0x00000001


	//----- nvinfo : EIATTR_CRS_STACK_SIZE
	.align		4
.L_264:
        /*01ec*/ 	.byte	0x04, 0x1e
        /*01ee*/ 	.short	(.L_266 - .L_265)
.L_265:
        /*01f0*/ 	.word	0x00000000


	//----- nvinfo : EIATTR_CBANK_PARAM_SIZE
	.align		4
.L_266:
        /*01f4*/ 	.byte	0x03, 0x19
        /*01f6*/ 	.short	0x0021


	//----- nvinfo : EIATTR_PARAM_CBANK
	.align		4
        /*01f8*/ 	.byte	0x04, 0x0a
        /*01fa*/ 	.short	(.L_268 - .L_267)
	.align		4
.L_267:
        /*01fc*/ 	.word	index@(.nv.constant0._ZN6thrust24THRUST_300001_SM_1000_NS8cuda_cub4core6detail13_kernel_agentINS1_8__reduce11ReduceAgentINS0_12zip_iteratorIN4cuda3std3__45tupleIJNS0_6detail15normal_iteratorINS0_10device_ptrIiEEEENS0_17counting_iteratorIlNS0_11use_defaultESI_SI_EEEEEEEPNSB_IJilEEESM_lNS1_9__extrema9arg_max_fIilNSA_4lessIiEEEEEEJSL_SN_lSS_EEEvDpT0_)
        /*0200*/ 	.short	0x0380
        /*0202*/ 	.short	0x0021


	//----- nvinfo : EIATTR_SW_WAR
	.align		4
.L_268:
        /*0204*/ 	.byte	0x04, 0x36
        /*0206*/ 	.short	(.L_270 - .L_269)
.L_269:
        /*0208*/ 	.word	0x00000008
.L_270:


//--------------------- .nv.info._ZN6thrust24THRUST_300001_SM_1000_NS8cuda_cub4core6detail13_kernel_agentINS1_8__reduce11ReduceAgentIPN4cuda3std3__45tupleIJilEEESC_SB_iNS1_9__extrema9arg_max_fIilNS9_4lessIiEEEEEEJSC_SC_iSH_EEEvDpT0_ --------------------------
	.section	.nv.info._ZN6thrust24THRUST_300001_SM_1000_NS8cuda_cub4core6detail13_kernel_agentINS1_8__reduce11ReduceAgentIPN4cuda3std3__45tupleIJilEEESC_SB_iNS1_9__extrema9arg_max_fIilNS9_4lessIiEEEEEEJSC_SC_iSH_EEEvDpT0_,"",@"SHT_CUDA_INFO"
	.sectionflags	@""
	.align	4


	//----- nvinfo : EIATTR_CUDA_API_VERSION
	.align		4
        /*0000*/ 	.byte	0x04, 0x37
        /*0002*/ 	.short	(.L_272 - .L_271)
.L_271:
        /*0004*/ 	.word	0x00000082


	//----- nvinfo : EIATTR_KPARAM_INFO
	.align		4
.L_272:
        /*0008*/ 	.byte	0x04, 0x17
        /*000a*/ 	.short	(.L_274 - .L_273)
.L_273:
        /*000c*/ 	.word	0x00000000
        /*0010*/ 	.short	0x0003
        /*0012*/ 	.short	0x0014
        /*0014*/ 	.byte	0x00, 0xf0, 0x05, 0x00


	//----- nvinfo : EIATTR_KPARAM_INFO
	.align		4
.L_274:
        /*0018*/ 	.byte	0x04, 0x17
        /*001a*/ 	.short	(.L_276 - .L_275)
.L_275:
        /*001c*/ 	.word	0x00000000
        /*0020*/ 	.short	0x0002
        /*0022*/ 	.short	0x0010
        /*0024*/ 	.byte	0x00, 0xf0, 0x11, 0x00


	//----- nvinfo : EIATTR_KPARAM_INFO
	.align		4
.L_276:
        /*0028*/ 	.byte	0x04, 0x17
        /*002a*/ 	.short	(.L_278 - .L_277)
.L_277:
        /*002c*/ 	.word	0x00000000
        /*0030*/ 	.short	0x0001
        /*0032*/ 	.short	0x0008
        /*0034*/ 	.byte	0x00, 0xf5, 0x21, 0x00


	//----- nvinfo : EIATTR_KPARAM_INFO
	.align		4
.L_278:
        /*0038*/ 	.byte	0x04, 0x17
        /*003a*/ 	.short	(.L_280 - .L_279)
.L_279:
        /*003c*/ 	.word	0x00000000
        /*0040*/ 	.short	0x0000
        /*0042*/ 	.short	0x0000
        /*0044*/ 	.byte	0x00, 0xf5, 0x21, 0x00


	//----- nvinfo : EIATTR_SPARSE_MMA_MASK
	.align		4
.L_280:
        /*0048*/ 	.byte	0x03, 0x50
        /*004a*/ 	.short	0x0000


	//----- nvinfo : EIATTR_MAXREG_COUNT
	.align		4
        /*004c*/ 	.byte	0x03, 0x1b
        /*004e*/ 	.short	0x00ff


	//----- nvinfo : EIATTR_NUM_BARRIERS
	.align		4
        /*0050*/ 	.byte	0x02, 0x4c
        /*0052*/ 	.byte	0x01
	.zero		1


	//----- nvinfo : EIATTR_MERCURY_ISA_VERSION
	.align		4
        /*0054*/ 	.byte	0x03, 0x5f
        /*0056*/ 	.short	0x0101


	//----- nvinfo : EIATTR_COOP_GROUP_MASK_REGIDS
	.align		4
        /*0058*/ 	.byte	0x04, 0x29
        /*005a*/ 	.short	(.L_282 - .L_281)


	//   ....[0]....
.L_281:
        /*005c*/ 	.word	0xffffffff


	//   ....[1]....
        /*0060*/ 	.word	0xffffffff


	//   ....[2]....
        /*0064*/ 	.word	0xffffffff


	//   ....[3]....
        /*0068*/ 	.word	0xffffffff


	//   ....[4]....
        /*006c*/ 	.word	0xffffffff


	//   ....[5]....
        /*0070*/ 	.word	0xffffffff


	//   ....[6]....
        /*0074*/ 	.word	0xffffffff


	//   ....[7]....
        /*0078*/ 	.word	0xffffffff


	//   ....[8]....
        /*007c*/ 	.word	0xffffffff


	//   ....[9]....
        /*0080*/ 	.word	0xffffffff


	//   ....[10]....
        /*0084*/ 	.word	0xffffffff


	//   ....[11]....
        /*0088*/ 	.word	0xffffffff


	//   ....[12]....
        /*008c*/ 	.word	0xffffffff


	//   ....[13]....
        /*0090*/ 	.word	0xffffffff


	//   ....[14]....
        /*0094*/ 	.word	0xffffffff


	//   ....[15]....
        /*0098*/ 	.word	0xffffffff


	//   ....[16]....
        /*009c*/ 	.word	0xffffffff


	//   ....[17]....
        /*00a0*/ 	.word	0xffffffff


	//   ....[18]....
        /*00a4*/ 	.word	0xffffffff


	//   ....[19]....
        /*00a8*/ 	.word	0xffffffff


	//   ....[20]....
        /*00ac*/ 	.word	0xffffffff


	//   ....[21]....
        /*00b0*/ 	.word	0xffffffff


	//   ....[22]....
        /*00b4*/ 	.word	0xffffffff


	//   ....[23]....
        /*00b8*/ 	.word	0xffffffff


	//   ....[24]....
        /*00bc*/ 	.word	0xffffffff


	//   ....[25]....
        /*00c0*/ 	.word	0xffffffff


	//   ....[26]....
        /*00c4*/ 	.word	0xffffffff


	//   ....[27]....
        /*00c8*/ 	.word	0xffffffff


	//   ....[28]....
        /*00cc*/ 	.word	0xffffffff


	//   ....[29]....
        /*00d0*/ 	.word	0xffffffff


	//   ....[30]....
        /*00d4*/ 	.word	0xffffffff


	//   ....[31]....
        /*00d8*/ 	.word	0xffffffff


	//   ....[32]....
        /*00dc*/ 	.word	0xffffffff


	//   ....[33]....
        /*00e0*/ 	.word	0xffffffff


	//   ....[34]....
        /*00e4*/ 	.word	0xffffffff


	//   ....[35]....
        /*00e8*/ 	.word	0xffffffff


	//   ....[36]....
        /*00ec*/ 	.word	0xffffffff


	//   ....[37]....
        /*00f0*/ 	.word	0xffffffff


	//   ....[38]....
        /*00f4*/ 	.word	0xffffffff


	//   ....[39]....
        /*00f8*/ 	.word	0xffffffff


	//   ....[40]....
        /*00fc*/ 	.word	0xffffffff


	//   ....[41]....
        /*0100*/ 	.word	0xffffffff


	//   ....[42]....
        /*0104*/ 	.word	0xffffffff


	//   ....[43]....
        /*0108*/ 	.word	0xffffffff


	//   ....[44]....
        /*010c*/ 	.word	0xffffffff


	//----- nvinfo : EIATTR_COOP_GROUP_INSTR_OFFSETS
	.align		4
.L_282:
        /*0110*/ 	.byte	0x04, 0x28
        /*0112*/ 	.short	(.L_284 - .L_283)


	//   ....[0]....
.L_283:
        /*0114*/ 	.word	0x00000a60


	//   ....[1]....
        /*0118*/ 	.word	0x00000a90


	//   ....[2]....
        /*011c*/ 	.word	0x00000aa0


	//   ....[3]....
        /*0120*/ 	.word	0x00000c00


	//   ....[4]....
        /*0124*/ 	.word	0x00000c40


	//   ....[5]....
        /*0128*/ 	.word	0x00000c80


	//   ....[6]....
        /*012c*/ 	.word	0x00000dc0


	//   ....[7]....
        /*0130*/ 	.word	0x00000df0


	//   ....[8]....
        /*0134*/ 	.word	0x00000e20


	//   ....[9]....
        /*0138*/ 	.word	0x00000f50


	//   ....[10]....
        /*013c*/ 	.word	0x00000f80


	//   ....[11]....
        /*0140*/ 	.word	0x00000fb0


	//   ....[12]....
        /*0144*/ 	.word	0x000010e0


	//   ....[13]....
        /*0148*/ 	.word	0x00001110


	//   ....[14]....
        /*014c*/ 	.word	0x00001140


	//   ....[15]....
        /*0150*/ 	.word	0x00001d00


	//   ....[16]....
        /*0154*/ 	.word	0x00001d10


	//   ....[17]....
        /*0158*/ 	.word	0x00001d20


	//   ....[18]....
        /*015c*/ 	.word	0x00001ef0


	//   ....[19]....
        /*0160*/ 	.word	0x00001f30


	//   ....[20]....
        /*0164*/ 	.word	0x00001f60


	//   ....[21]....
        /*0168*/ 	.word	0x00002090


	//   ....[22]....
        /*016c*/ 	.word	0x000020c0


	//   ....[23]....
        /*0170*/ 	.word	0x000020f0


	//   ....[24]....
        /*0174*/ 	.word	0x00002220


	//   ....[25]....
        /*0178*/ 	.word	0x00002250


	//   ....[26]....
        /*017c*/ 	.word	0x00002280


	//   ....[27]....
        /*0180*/ 	.word	0x000023b0


	//   ....[28]....
        /*0184*/ 	.word	0x000023e0


	//   ....[29]....
        /*0188*/ 	.word	0x00002410


	//   ....[30]....
        /*018c*/ 	.word	0x000042a0


	//   ....[31]....
        /*0190*/ 	.word	0x000042c0


	//   ....[32]....
        /*0194*/ 	.word	0x000042d0


	//   ....[33]....
        /*0198*/ 	.word	0x00004470


	//   ....[34]....
        /*019c*/ 	.word	0x000044a0


	//   ....[35]....
        /*01a0*/ 	.word	0x000044d0


	//   ....[36]....
        /*01a4*/ 	.word	0x00004600


	//   ....[37]....
        /*01a8*/ 	.word	0x00004630


	//   ....[38]....
        /*01ac*/ 	.word	0x00004660


	//   ....[39]....
        /*01b0*/ 	.word	0x00004790


	//   ....[40]....
        /*01b4*/ 	.word	0x000047c0


	//   ....[41]....
        /*01b8*/ 	.word	0x000047f0


	//   ....[42]....
        /*01bc*/ 	.word	0x00004920


	//   ....[43]....
        /*01c0*/ 	.word	0x00004950


	//   ....[44]....
        /*01c4*/ 	.word	0x00004980


	//----- nvinfo : EIATTR_VRC_CTA_INIT_COUNT
	.align		4
.L_284:
        /*01c8*/ 	.byte	0x02, 0x4a
	.zero		1
	.zero		1


	//----- nvinfo : EIATTR_EXIT_INSTR_OFFSETS
	.align		4
        /*01cc*/ 	.byte	0x04, 0x1c
        /*01ce*/ 	.short	(.L_286 - .L_285)


	//   ....[0]....
.L_285:
        /*01d0*/ 	.word	0x00000030


	//   ....[1]....
        /*01d4*/ 	.word	0x00005490


	//   ....[2]....
        /*01d8*/ 	.word	0x00005500


	//----- nvinfo : EIATTR_MAX_THREADS
	.align		4
.L_286:
        /*01dc*/ 	.byte	0x04, 0x05
        /*01de*/ 	.short	(.L_288 - .L_287)
.L_287:
        /*01e0*/ 	.word	0x00000100
        /*01e4*/ 	.word	0x00000001
        /*01e8*/ 	.word	0x00000001


	//----- nvinfo : EIATTR_CRS_STACK_SIZE
	.align		4
.L_288:
        /*01ec*/ 	.byte	0x04, 0x1e
        /*01ee*/ 	.short	(.L_290 - .L_289)
.L_289:
        /*01f0*/ 	.word	0x00000000


	//----- nvinfo : EIATTR_CBANK_PARAM_SIZE
	.align		4
.L_290:
        /*01f4*/ 	.byte	0x03, 0x19
        /*01f6*/ 	.short	0x0015


	//----- nvinfo : EIATTR_PARAM_CBANK
	.align		4
        /*01f8*/ 	.byte	0x04, 0x0a
        /*01fa*/ 	.short	(.L_292 - .L_291)
	.align		4
.L_291:
        /*01fc*/ 	.word	index@(.nv.constant0._ZN6thrust24THRUST_300001_SM_1000_NS8cuda_cub4core6detail13_kernel_agentINS1_8__reduce11ReduceAgentIPN4cuda3std3__45tupleIJilEEESC_SB_iNS1_9__extrema9arg_max_fIilNS9_4lessIiEEEEEEJSC_SC_iSH_EEEvDpT0_)
        /*0200*/ 	.short	0x0380
        /*0202*/ 	.short	0x0015


	//----- nvinfo : EIATTR_SW_WAR
	.align		4
.L_292:
        /*0204*/ 	.byte	0x04, 0x36
        /*0206*/ 	.short	(.L_294 - .L_293)
.L_293:
        /*0208*/ 	.word	0x00000008
.L_294:


//--------------------- .nv.info._ZN6thrust24THRUST_300001_SM_1000_NS8cuda_cub4core6detail13_kernel_agentINS1_8__reduce10DrainAgentIiEEJN3cub18CUB_300001_SM_10009GridQueueIjEEiEEEvDpT0_ --------------------------
	.section	.nv.info._ZN6thrust24THRUST_300001_SM_1000_NS8cuda_cub4core6detail13_kernel_agentINS1_8__reduce10DrainAgentIiEEJN3cub18CUB_300001_SM_10009GridQueueIjEEiEEEvDpT0_,"",@"SHT_CUDA_INFO"
	.sectionflags	@""
	.align	4


	//----- nvinfo : EIATTR_CUDA_API_VERSION
	.align		4
        /*0000*/ 	.byte	0x04, 0x37
        /*0002*/ 	.short	(.L_296 - .L_295)
.L_295:
        /*0004*/ 	.word	0x00000082


	//----- nvinfo : EIATTR_KPARAM_INFO
	.align		4
.L_296:
        /*0008*/ 	.byte	0x04, 0x17
        /*000a*/ 	.short	(.L_298 - .L_297)
.L_297:
        /*000c*/ 	.word	0x00000000
        /*0010*/ 	.short	0x0001
        /*0012*/ 	.short	0x0008
        /*0014*/ 	.byte	0x00, 0xf0, 0x11, 0x00


	//----- nvinfo : EIATTR_KPARAM_INFO
	.align		4
.L_298:
        /*0018*/ 	.byte	0x04, 0x17
        /*001a*/ 	.short	(.L_300 - .L_299)
.L_299:
        /*001c*/ 	.word	0x00000000
        /*0020*/ 	.short	0x0000
        /*0022*/ 	.short	0x0000
        /*0024*/ 	.byte	0x00, 0xf0, 0x21, 0x00


	//----- nvinfo : EIATTR_SPARSE_MMA_MASK
	.align		4
.L_300:
        /*0028*/ 	.byte	0x03, 0x50
        /*002a*/ 	.short	0x0000


	//----- nvinfo : EIATTR_MAXREG_COUNT
	.align		4
        /*002c*/ 	.byte	0x03, 0x1b
        /*002e*/ 	.short	0x00ff


	//----- nvinfo : EIATTR_MERCURY_ISA_VERSION
	.align		4
        /*0030*/ 	.byte	0x03, 0x5f
        /*0032*/ 	.short	0x0101


	//----- nvinfo : EIATTR_VRC_CTA_INIT_COUNT
	.align		4
        /*0034*/ 	.byte	0x02, 0x4a
	.zero		1
	.zero		1


	//----- nvinfo : EIATTR_EXIT_INSTR_OFFSETS
	.align		4
        /*0038*/ 	.byte	0x04, 0x1c
        /*003a*/ 	.short	(.L_302 - .L_301)


	//   ....[0]....
.L_301:
        /*003c*/ 	.word	0x00000060


	//----- nvinfo : EIATTR_MAX_THREADS
	.align		4
.L_302:
        /*0040*/ 	.byte	0x04, 0x05
        /*0042*/ 	.short	(.L_304 - .L_303)
.L_303:
        /*0044*/ 	.word	0x00000001
        /*0048*/ 	.word	0x00000001
        /*004c*/ 	.word	0x00000001


	//----- nvinfo : EIATTR_CBANK_PARAM_SIZE
	.align		4
.L_304:
        /*0050*/ 	.byte	0x03, 0x19
        /*0052*/ 	.short	0x000c


	//----- nvinfo : EIATTR_PARAM_CBANK
	.align		4
        /*0054*/ 	.byte	0x04, 0x0a
        /*0056*/ 	.short	(.L_306 - .L_305)
	.align		4
.L_305:
        /*0058*/ 	.word	index@(.nv.constant0._ZN6thrust24THRUST_300001_SM_1000_NS8cuda_cub4core6detail13_kernel_agentINS1_8__reduce10DrainAgentIiEEJN3cub18CUB_300001_SM_10009GridQueueIjEEiEEEvDpT0_)
        /*005c*/ 	.short	0x0380
        /*005e*/ 	.short	0x000c


	//----- nvinfo : EIATTR_SW_WAR
	.align		4
.L_306:
        /*0060*/ 	.byte	0x04, 0x36
        /*0062*/ 	.short	(.L_308 - .L_307)
.L_307:
        /*0064*/ 	.word	0x00000008
.L_308:


//--------------------- .nv.info._ZN6thrust24THRUST_300001_SM_1000_NS8cuda_cub4core6detail13_kernel_agentINS1_8__reduce11ReduceAgentINS0_12zip_iteratorIN4cuda3std3__45tupleIJNS0_6detail15normal_iteratorINS0_10device_ptrIiEEEENS0_17counting_iteratorIlNS0_11use_defaultESI_SI_EEEEEEEPNSB_IJilEEESM_iNS1_9__extrema9arg_max_fIilNSA_4lessIiEEEEEEJSL_SN_iN3cub18CUB_300001_SM_100013GridEvenShareIiEENSV_9GridQueueIjEESS_EEEvDpT0_ --------------------------
	.section	.nv.info._ZN6thrust24THRUST_300001_SM_1000_NS8cuda_cub4core6detail13_kernel_agentINS1_8__reduce11ReduceAgentINS0_12zip_iteratorIN4cuda3std3__45tupleIJNS0_6detail15normal_iteratorINS0_10device_ptrIiEEEENS0_17counting_iteratorIlNS0_11use_defaultESI_SI_EEEEEEEPNSB_IJilEEESM_iNS1_9__extrema9arg_max_fIilNSA_4lessIiEEEEEEJSL_SN_iN3cub18CUB_300001_SM_100013GridEvenShareIiEENSV_9GridQueueIjEESS_EEEvDpT0_,"",@"SHT_CUDA_INFO"
	.sectionflags	@""
	.align	4


	//----- nvinfo : EIATTR_CUDA_API_VERSION
	.align		4
        /*0000*/ 	.byte	0x04, 0x37
        /*0002*/ 	.short	(.L_310 - .L_309)
.L_309:
        /*0004*/ 	.word	0x00000082


	//----- nvinfo : EIATTR_KPARAM_INFO
	.align		4
.L_310:
        /*0008*/ 	.byte	0x04, 0x17
        /*000a*/ 	.short	(.L_312 - .L_311)
.L_311:
        /*000c*/ 	.word	0x00000000
        /*0010*/ 	.short	0x0005
        /*0012*/ 	.short	0x0050
        /*0014*/ 	.byte	0x00, 0xf0, 0x05, 0x00


	//----- nvinfo : EIATTR_KPARAM_INFO
	.align		4
.L_312:
        /*0018*/ 	.byte	0x04, 0x17
        /*001a*/ 	.short	(.L_314 - .L_313)
.L_313:
        /*001c*/ 	.word	0x00000000
        /*0020*/ 	.short	0x0004
        /*0022*/ 	.short	0x0048
        /*0024*/ 	.byte	0x00, 0xf0, 0x21, 0x00


	//----- nvinfo : EIATTR_KPARAM_INFO
	.align		4
.L_314:
        /*0028*/ 	.byte	0x04, 0x17
        /*002a*/ 	.short	(.L_316 - .L_315)
.L_315:
        /*002c*/ 	.word	0x00000000
        /*0030*/ 	.short	0x0003
        /*0032*/ 	.short	0x001c
        /*0034*/ 	.byte	0x00, 0xf0, 0xa1, 0x00


	//----- nvinfo : EIATTR_KPARAM_INFO
	.align		4
.L_316:
        /*0038*/ 	.byte	0x04, 0x17
        /*003a*/ 	.short	(.L_318 - .L_317)
.L_317:
        /*003c*/ 	.word	0x00000000
        /*0040*/ 	.short	0x0002
        /*0042*/ 	.short	0x0018
        /*0044*/ 	.byte	0x00, 0xf0, 0x11, 0x00


	//----- nvinfo : EIATTR_KPARAM_INFO
	.align		4
.L_318:
        /*0048*/ 	.byte	0x04, 0x17
        /*004a*/ 	.short	(.L_320 - .L_319)
.L_319:
        /*004c*/ 	.word	0x00000000
        /*0050*/ 	.short	0x0001
        /*0052*/ 	.short	0x0010
        /*0054*/ 	.byte	0x00, 0xf5, 0x21, 0x00


	//----- nvinfo : EIATTR_KPARAM_INFO
	.align		4
.L_320:
        /*0058*/ 	.byte	0x04, 0x17
        /*005a*/ 	.short	(.L_322 - .L_321)
.L_321:
        /*005c*/ 	.word	0x00000000
        /*0060*/ 	.short	0x0000
        /*0062*/ 	.short	0x0000
        /*0064*/ 	.byte	0x00, 0xf0, 0x41, 0x00


	//----- nvinfo : EIATTR_SPARSE_MMA_MASK
	.align		4
.L_322:
        /*0068*/ 	.byte	0x03, 0x50
        /*006a*/ 	.short	0x0000


	//----- nvinfo : EIATTR_MAXREG_COUNT
	.align		4
        /*006c*/ 	.byte	0x03, 0x1b
        /*006e*/ 	.short	0x00ff


	//----- nvinfo : EIATTR_NUM_BARRIERS
	.align		4
        /*0070*/ 	.byte	0x02, 0x4c
        /*0072*/ 	.byte	0x01
	.zero		1


	//----- nvinfo : EIATTR_MERCURY_ISA_VERSION
	.align		4
        /*0074*/ 	.byte	0x03, 0x5f
        /*0076*/ 	.short	0x0101


	//----- nvinfo : EIATTR_COOP_GROUP_MASK_REGIDS
	.align		4
        /*0078*/ 	.byte	0x04, 0x29
        /*007a*/ 	.short	(.L_324 - .L_323)


	//   ....[0]....
.L_323:
        /*007c*/ 	.word	0xffffffff


	//   ....[1]....
        /*0080*/ 	.word	0xffffffff


	//   ....[2]....
        /*0084*/ 	.word	0xffffffff


	//   ....[3]....
        /*0088*/ 	.word	0xffffffff


	//   ....[4]....
        /*008c*/ 	.word	0xffffffff


	//   ....[5]....
        /*0090*/ 	.word	0xffffffff


	//   ....[6]....
        /*0094*/ 	.word	0xffffffff


	//   ....[7]....
        /*0098*/ 	.word	0xffffffff


	//   ....[8]....
        /*009c*/ 	.word	0xffffffff


	//   ....[9]....
        /*00a0*/ 	.word	0xffffffff


	//   ....[10]....
        /*00a4*/ 	.word	0xffffffff


	//   ....[11]....
        /*00a8*/ 	.word	0xffffffff


	//   ....[12]....
        /*00ac*/ 	.word	0xffffffff


	//   ....[13]....
        /*00b0*/ 	.word	0xffffffff


	//   ....[14]....
        /*00b4*/ 	.word	0xffffffff


	//   ....[15]....
        /*00b8*/ 	.word	0xffffffff


	//   ....[16]....
        /*00bc*/ 	.word	0xffffffff


	//   ....[17]....
        /*00c0*/ 	.word	0xffffffff


	//   ....[18]....
        /*00c4*/ 	.word	0xffffffff


	//   ....[19]....
        /*00c8*/ 	.word	0xffffffff


	//   ....[20]....
        /*00cc*/ 	.word	0xffffffff


	//   ....[21]....
        /*00d0*/ 	.word	0xffffffff


	//   ....[22]....
        /*00d4*/ 	.word	0xffffffff


	//   ....[23]....
        /*00d8*/ 	.word	0xffffffff


	//   ....[24]....
        /*00dc*/ 	.word	0xffffffff


	//   ....[25]....
        /*00e0*/ 	.word	0xffffffff


	//   ....[26]....
        /*00e4*/ 	.word	0xffffffff


	//   ....[27]....
        /*00e8*/ 	.word	0xffffffff


	//   ....[28]....
        /*00ec*/ 	.word	0xffffffff


	//   ....[29]....
        /*00f0*/ 	.word	0xffffffff


	//   ....[30]....
        /*00f4*/ 	.word	0xffffffff


	//   ....[31]....
        /*00f8*/ 	.word	0xffffffff


	//   ....[32]....
        /*00fc*/ 	.word	0xffffffff


	//   ....[33]....
        /*0100*/ 	.word	0xffffffff


	//   ....[34]....
        /*0104*/ 	.word	0xffffffff


	//   ....[35]....
        /*0108*/ 	.word	0xffffffff


	//   ....[36]....
        /*010c*/ 	.word	0xffffffff


	//   ....[37]....
        /*0110*/ 	.word	0xffffffff


	//   ....[38]....
        /*0114*/ 	.word	0xffffffff


	//   ....[39]....
        /*0118*/ 	.word	0xffffffff


	//   ....[40]....
        /*011c*/ 	.word	0xffffffff


	//   ....[41]....
        /*0120*/ 	.word	0xffffffff


	//   ....[42]....
        /*0124*/ 	.word	0xffffffff


	//   ....[43]....
        /*0128*/ 	.word	0xffffffff


	//   ....[44]....
        /*012c*/ 	.word	0xffffffff


	//----- nvinfo : EIATTR_COOP_GROUP_INSTR_OFFSETS
	.align		4
.L_324:
        /*0130*/ 	.byte	0x04, 0x28
        /*0132*/ 	.short	(.L_326 - .L_325)


	//   ....[0]....
.L_325:
        /*0134*/ 	.word	0x00000b70


	//   ....[1]....
        /*0138*/ 	.word	0x00000ba0


	//   ....[2]....
        /*013c*/ 	.word	0x00000bb0


	//   ....[3]....
        /*0140*/ 	.word	0x00000d20


	//   ....[4]....
        /*0144*/ 	.word	0x00000d60


	//   ....[5]....
        /*0148*/ 	.word	0x00000d90


	//   ....[6]....
        /*014c*/ 	.word	0x00000ed0


	//   ....[7]....
        /*0150*/ 	.word	0x00000f00


	//   ....[8]....
        /*0154*/ 	.word	0x00000f30


	//   ....[9]....
        /*0158*/ 	.word	0x00001060


	//   ....[10]....
        /*015c*/ 	.word	0x00001090


	//   ....[11]....
        /*0160*/ 	.word	0x000010c0


	//   ....[12]....
        /*0164*/ 	.word	0x000011f0


	//   ....[13]....
        /*0168*/ 	.word	0x00001220


	//   ....[14]....
        /*016c*/ 	.word	0x00001250


	//   ....[15]....
        /*0170*/ 	.word	0x00001e00


	//   ....[16]....
        /*0174*/ 	.word	0x00001e10


	//   ....[17]....
        /*0178*/ 	.word	0x00001e90


	//   ....[18]....
        /*017c*/ 	.word	0x00002010


	//   ....[19]....
        /*0180*/ 	.word	0x00002040


	//   ....[20]....
        /*0184*/ 	.word	0x00002070


	//   ....[21]....
        /*0188*/ 	.word	0x000021a0


	//   ....[22]....
        /*018c*/ 	.word	0x000021d0


	//   ....[23]....
        /*0190*/ 	.word	0x00002200


	//   ....[24]....
        /*0194*/ 	.word	0x00002330


	//   ....[25]....
        /*0198*/ 	.word	0x00002360


	//   ....[26]....
        /*019c*/ 	.word	0x00002390


	//   ....[27]....
        /*01a0*/ 	.word	0x000024c0


	//   ....[28]....
        /*01a4*/ 	.word	0x000024f0


	//   ....[29]....
        /*01a8*/ 	.word	0x00002520


	//   ....[30]....
        /*01ac*/ 	.word	0x000046b0


	//   ....[31]....
        /*01b0*/ 	.word	0x000046d0


	//   ....[32]....
        /*01b4*/ 	.word	0x000046e0


	//   ....[33]....
        /*01b8*/ 	.word	0x00004880


	//   ....[34]....
        /*01bc*/ 	.word	0x000048b0


	//   ....[35]....
        /*01c0*/ 	.word	0x000048e0


	//   ....[36]....
        /*01c4*/ 	.word	0x00004a10


	//   ....[37]....
        /*01c8*/ 	.word	0x00004a40


	//   ....[38]....
        /*01cc*/ 	.word	0x00004a70


	//   ....[39]....
        /*01d0*/ 	.word	0x00004ba0


	//   ....[40]....
        /*01d4*/ 	.word	0x00004bd0


	//   ....[41]....
        /*01d8*/ 	.word	0x00004c00


	//   ....[42]....
        /*01dc*/ 	.word	0x00004d30


	//   ....[43]....
        /*01e0*/ 	.word	0x00004d60


	//   ....[44]....
        /*01e4*/ 	.word	0x00004d90


	//----- nvinfo : EIATTR_VRC_CTA_INIT_COUNT
	.align		4
.L_326:
        /*01e8*/ 	.byte	0x02, 0x4a
	.zero		1
	.zero		1


	//----- nvinfo : EIATTR_EXIT_INSTR_OFFSETS
	.align		4
        /*01ec*/ 	.byte	0x04, 0x1c
        /*01ee*/ 	.short	(.L_328 - .L_327)


	//   ....[0]....
.L_327:
        /*01f0*/ 	.word	0x000058a0


	//   ....[1]....
        /*01f4*/ 	.word	0x00005910


	//----- nvinfo : EIATTR_MAX_THREADS
	.align		4
.L_328:
        /*01f8*/ 	.byte	0x04, 0x05
        /*01fa*/ 	.short	(.L_330 - .L_329)
.L_329:
        /*01fc*/ 	.word	0x00000100
        /*0200*/ 	.word	0x00000001
        /*0204*/ 	.word	0x00000001


	//----- nvinfo : EIATTR_CRS_STACK_SIZE
	.align		4
.L_330:
        /*0208*/ 	.byte	0x04, 0x1e
        /*020a*/ 	.short	(.L_332 - .L_331)
.L_331:
        /*020c*/ 	.word	0x00000000


	//----- nvinfo : EIATTR_CBANK_PARAM_SIZE
	.align		4
.L_332:
        /*0210*/ 	.byte	0x03, 0x19
        /*0212*/ 	.short	0x0051


	//----- nvinfo : EIATTR_PARAM_CBANK
	.align		4
        /*0214*/ 	.byte	0x04, 0x0a
        /*0216*/ 	.short	(.L_334 - .L_333)
	.align		4
.L_333:
        /*0218*/ 	.word	index@(.nv.constant0._ZN6thrust24THRUST_300001_SM_1000_NS8cuda_cub4core6detail13_kernel_agentINS1_8__reduce11ReduceAgentINS0_12zip_iteratorIN4cuda3std3__45tupleIJNS0_6detail15normal_iteratorINS0_10device_ptrIiEEEENS0_17counting_iteratorIlNS0_11use_defaultESI_SI_EEEEEEEPNSB_IJilEEESM_iNS1_9__extrema9arg_max_fIilNSA_4lessIiEEEEEEJSL_SN_iN3cub18CUB_300001_SM_100013GridEvenShareIiEENSV_9GridQueueIjEESS_EEEvDpT0_)
        /*021c*/ 	.short	0x0380
        /*021e*/ 	.short	0x0051


	//----- nvinfo : EIATTR_SW_WAR
	.align		4
.L_334:
        /*0220*/ 	.byte	0x04, 0x36
        /*0222*/ 	.short	(.L_336 - .L_335)
.L_335:
        /*0224*/ 	.word	0x00000008
.L_336:


//--------------------- .nv.info._ZN6thrust24THRUST_300001_SM_1000_NS8cuda_cub4core6detail13_kernel_agentINS1_8__reduce11ReduceAgentINS0_12zip_iteratorIN4cuda3std3__45tupleIJNS0_6detail15normal_iteratorINS0_10device_ptrIiEEEENS0_17counting_iteratorIlNS0_11use_defaultESI_SI_EEEEEEEPNSB_IJilEEESM_iNS1_9__extrema9arg_max_fIilNSA_4lessIiEEEEEEJSL_SN_iSS_EEEvDpT0_ --------------------------
	.section	.nv.info._ZN6thrust24THRUST_300001_SM_1000_NS8cuda_cub4core6detail13_kernel_agentINS1_8__reduce11ReduceAgentINS0_12zip_iteratorIN4cuda3std3__45tupleIJNS0_6detail15normal_iteratorINS0_10device_ptrIiEEEENS0_17counting_iteratorIlNS0_11use_defaultESI_SI_EEEEEEEPNSB_IJilEEESM_iNS1_9__extrema9arg_max_fIilNSA_4lessIiEEEEEEJSL_SN_iSS_EEEvDpT0_,"",@"SHT_CUDA_INFO"
	.sectionflags	@""
	.align	4


	//----- nvinfo : EIATTR_CUDA_API_VERSION
	.align		4
        /*0000*/ 	.byte	0x04, 0x37
        /*0002*/ 	.short	(.L_338 - .L_337)
.L_337:
        /*0004*/ 	.word	0x00000082


	//----- nvinfo : EIATTR_KPARAM_INFO
	.align		4
.L_338:
        /*0008*/ 	.byte	0x04, 0x17
        /*000a*/ 	.short	(.L_340 - .L_339)
.L_339:
        /*000c*/ 	.word	0x00000000
        /*0010*/ 	.short	0x0003
        /*0012*/ 	.short	0x001c
        /*0014*/ 	.byte	0x00, 0xf0, 0x05, 0x00


	//----- nvinfo : EIATTR_KPARAM_INFO
	.align		4
.L_340:
        /*0018*/ 	.byte	0x04, 0x17
        /*001a*/ 	.short	(.L_342 - .L_341)
.L_341:
        /*001c*/ 	.word	0x00000000
        /*0020*/ 	.short	0x0002
        /*0022*/ 	.short	0x0018
        /*0024*/ 	.byte	0x00, 0xf0, 0x11, 0x00


	//----- nvinfo : EIATTR_KPARAM_INFO
	.align		4
.L_342:
        /*0028*/ 	.byte	0x04, 0x17
        /*002a*/ 	.short	(.L_344 - .L_343)
.L_343:
        /*002c*/ 	.word	0x00000000
        /*0030*/ 	.short	0x0001
        /*0032*/ 	.short	0x0010
        /*0034*/ 	.byte	0x00, 0xf5, 0x21, 0x00


	//----- nvinfo : EIATTR_KPARAM_INFO
	.align		4
.L_344:
        /*0038*/ 	.byte	0x04, 0x17
        /*003a*/ 	.short	(.L_346 - .L_345)
.L_345:
        /*003c*/ 	.word	0x00000000
        /*0040*/ 	.short	0x0000
        /*0042*/ 	.short	0x0000
        /*0044*/ 	.byte	0x00, 0xf0, 0x41, 0x00


	//----- nvinfo : EIATTR_SPARSE_MMA_MASK
	.align		4
.L_346:
        /*0048*/ 	.byte	0x03, 0x50
        /*004a*/ 	.short	0x0000


	//----- nvinfo : EIATTR_MAXREG_COUNT
	.align		4
        /*004c*/ 	.byte	0x03, 0x1b
        /*004e*/ 	.short	0x00ff


	//----- nvinfo : EIATTR_NUM_BARRIERS
	.align		4
        /*0050*/ 	.byte	0x02, 0x4c
        /*0052*/ 	.byte	0x01
	.zero		1


	//----- nvinfo : EIATTR_MERCURY_ISA_VERSION
	.align		4
        /*0054*/ 	.byte	0x03, 0x5f
        /*0056*/ 	.short	0x0101


	//----- nvinfo : EIATTR_COOP_GROUP_MASK_REGIDS
	.align		4
        /*0058*/ 	.byte	0x04, 0x29
        /*005a*/ 	.short	(.L_348 - .L_347)


	//   ....[0]....
.L_347:
        /*005c*/ 	.word	0xffffffff


	//   ....[1]....
        /*0060*/ 	.word	0xffffffff


	//   ....[2]....
        /*0064*/ 	.word	0xffffffff


	//   ....[3]....
        /*0068*/ 	.word	0xffffffff


	//   ....[4]....
        /*006c*/ 	.word	0xffffffff


	//   ....[5]....
        /*0070*/ 	.word	0xffffffff


	//   ....[6]....
        /*0074*/ 	.word	0xffffffff


	//   ....[7]....
        /*0078*/ 	.word	0xffffffff


	//   ....[8]....
        /*007c*/ 	.word	0xffffffff


	//   ....[9]....
        /*0080*/ 	.word	0xffffffff


	//   ....[10]....
        /*0084*/ 	.word	0xffffffff


	//   ....[11]....
        /*0088*/ 	.word	0xffffffff


	//   ....[12]....
        /*008c*/ 	.word	0xffffffff


	//   ....[13]....
        /*0090*/ 	.word	0xffffffff


	//   ....[14]....
        /*0094*/ 	.word	0xffffffff


	//   ....[15]....
        /*0098*/ 	.word	0xffffffff


	//   ....[16]....
        /*009c*/ 	.word	0xffffffff


	//   ....[17]....
        /*00a0*/ 	.word	0xffffffff


	//   ....[18]....
        /*00a4*/ 	.word	0xffffffff


	//   ....[19]....
        /*00a8*/ 	.word	0xffffffff


	//   ....[20]....
        /*00ac*/ 	.word	0xffffffff


	//   ....[21]....
        /*00b0*/ 	.word	0xffffffff


	//   ....[22]....
        /*00b4*/ 	.word	0xffffffff


	//   ....[23]....
        /*00b8*/ 	.word	0xffffffff


	//   ....[24]....
        /*00bc*/ 	.word	0xffffffff


	//   ....[25]....
        /*00c0*/ 	.word	0xffffffff


	//   ....[26]....
        /*00c4*/ 	.word	0xffffffff


	//   ....[27]....
        /*00c8*/ 	.word	0xffffffff


	//   ....[28]....
        /*00cc*/ 	.word	0xffffffff


	//   ....[29]....
        /*00d0*/ 	.word	0xffffffff


	//   ....[30]....
        /*00d4*/ 	.word	0xffffffff


	//   ....[31]....
        /*00d8*/ 	.word	0xffffffff


	//   ....[32]....
        /*00dc*/ 	.word	0xffffffff


	//   ....[33]....
        /*00e0*/ 	.word	0xffffffff


	//   ....[34]....
        /*00e4*/ 	.word	0xffffffff


	//   ....[35]....
        /*00e8*/ 	.word	0xffffffff


	//   ....[36]....
        /*00ec*/ 	.word	0xffffffff


	//   ....[37]....
        /*00f0*/ 	.word	0xffffffff


	//   ....[38]....
        /*00f4*/ 	.word	0xffffffff


	//   ....[39]....
        /*00f8*/ 	.word	0xffffffff


	//   ....[40]....
        /*00fc*/ 	.word	0xffffffff


	//   ....[41]....
        /*0100*/ 	.word	0xffffffff


	//   ....[42]....
        /*0104*/ 	.word	0xffffffff


	//   ....[43]....
        /*0108*/ 	.word	0xffffffff


	//   ....[44]....
        /*010c*/ 	.word	0xffffffff


	//----- nvinfo : EIATTR_COOP_GROUP_INSTR_OFFSETS
	.align		4
.L_348:
        /*0110*/ 	.byte	0x04, 0x28
        /*0112*/ 	.short	(.L_350 - .L_349)


	//   ....[0]....
.L_349:
        /*0114*/ 	.word	0x00000b00


	//   ....[1]....
        /*0118*/ 	.word	0x00000b30


	//   ....[2]....
        /*011c*/ 	.word	0x00000b40


	//   ....[3]....
        /*0120*/ 	.word	0x00000cb0


	//   ....[4]....
        /*0124*/ 	.word	0x00000cf0


	//   ....[5]....
        /*0128*/ 	.word	0x00000d20


	//   ....[6]....
        /*012c*/ 	.word	0x00000e60


	//   ....[7]....
        /*0130*/ 	.word	0x00000e90


	//   ....[8]....
        /*0134*/ 	.word	0x00000ec0


	//   ....[9]....
        /*0138*/ 	.word	0x00000ff0


	//   ....[10]....
        /*013c*/ 	.word	0x00001020


	//   ....[11]....
        /*0140*/ 	.word	0x00001050


	//   ....[12]....
        /*0144*/ 	.word	0x00001180


	//   ....[13]....
        /*0148*/ 	.word	0x000011b0


	//   ....[14]....
        /*014c*/ 	.word	0x000011e0


	//   ....[15]....
        /*0150*/ 	.word	0x00001da0


	//   ....[16]....
        /*0154*/ 	.word	0x00001db0


	//   ....[17]....
        /*0158*/ 	.word	0x00001e30


	//   ....[18]....
        /*015c*/ 	.word	0x00001fa0


	//   ....[19]....
        /*0160*/ 	.word	0x00001fd0


	//   ....[20]....
        /*0164*/ 	.word	0x00002000


	//   ....[21]....
        /*0168*/ 	.word	0x00002130


	//   ....[22]....
        /*016c*/ 	.word	0x00002160


	//   ....[23]....
        /*0170*/ 	.word	0x00002190


	//   ....[24]....
        /*0174*/ 	.word	0x000022c0


	//   ....[25]....
        /*0178*/ 	.word	0x000022f0


	//   ....[26]....
        /*017c*/ 	.word	0x00002320


	//   ....[27]....
        /*0180*/ 	.word	0x00002450


	//   ....[28]....
        /*0184*/ 	.word	0x00002480


	//   ....[29]....
        /*0188*/ 	.word	0x000024b0


	//   ....[30]....
        /*018c*/ 	.word	0x000043f0


	//   ....[31]....
        /*0190*/ 	.word	0x00004410


	//   ....[32]....
        /*0194*/ 	.word	0x00004420


	//   ....[33]....
        /*0198*/ 	.word	0x000045c0


	//   ....[34]....
        /*019c*/ 	.word	0x000045f0


	//   ....[35]....
        /*01a0*/ 	.word	0x00004620


	//   ....[36]....
        /*01a4*/ 	.word	0x00004750


	//   ....[37]....
        /*01a8*/ 	.word	0x00004780


	//   ....[38]....
        /*01ac*/ 	.word	0x000047b0


	//   ....[39]....
        /*01b0*/ 	.word	0x000048e0


	//   ....[40]....
        /*01b4*/ 	.word	0x00004910


	//   ....[41]....
        /*01b8*/ 	.word	0x00004940


	//   ....[42]....
        /*01bc*/ 	.word	0x00004a70


	//   ....[43]....
        /*01c0*/ 	.word	0x00004aa0


	//   ....[44]....
        /*01c4*/ 	.word	0x00004ad0


	//----- nvinfo : EIATTR_VRC_CTA_INIT_COUNT
	.align		4
.L_350:
        /*01c8*/ 	.byte	0x02, 0x4a
	.zero		1
	.zero		1


	//----- nvinfo : EIATTR_EXIT_INSTR_OFFSETS
	.align		4
        /*01cc*/ 	.byte	0x04, 0x1c
        /*01ce*/ 	.short	(.L_352 - .L_351)


	//   ....[0]....
.L_351:
        /*01d0*/ 	.word	0x00000030


	//   ....[1]....
        /*01d4*/ 	.word	0x000055e0


	//   ....[2]....
        /*01d8*/ 	.word	0x00005650


	//----- nvinfo : EIATTR_MAX_THREADS
	.align		4
.L_352:
        /*01dc*/ 	.byte	0x04, 0x05
        /*01de*/ 	.short	(.L_354 - .L_353)
.L_353:
        /*01e0*/ 	.word	0x00000100
        /*01e4*/ 	.word	0x00000001
        /*01e8*/ 	.word	0x00000001


	//----- nvinfo : EIATTR_CRS_STACK_SIZE
	.align		4
.L_354:
        /*01ec*/ 	.byte	0x04, 0x1e
        /*01ee*/ 	.short	(.L_356 - .L_355)
.L_355:
        /*01f0*/ 	.word	0x00000000


	//----- nvinfo : EIATTR_CBANK_PARAM_SIZE
	.align		4
.L_356:
        /*01f4*/ 	.byte	0x03, 0x19
        /*01f6*/ 	.short	0x001d


	//----- nvinfo : EIATTR_PARAM_CBANK
	.align		4
        /*01f8*/ 	.byte	0x04, 0x0a
        /*01fa*/ 	.short	(.L_358 - .L_357)
	.align		4
.L_357:
        /*01fc*/ 	.word	index@(.nv.constant0._ZN6thrust24THRUST_300001_SM_1000_NS8cuda_cub4core6detail13_kernel_agentINS1_8__reduce11ReduceAgentINS0_12zip_iteratorIN4cuda3std3__45tupleIJNS0_6detail15normal_iteratorINS0_10device_ptrIiEEEENS0_17counting_iteratorIlNS0_11use_defaultESI_SI_EEEEEEEPNSB_IJilEEESM_iNS1_9__extrema9arg_max_fIilNSA_4lessIiEEEEEEJSL_SN_iSS_EEEvDpT0_)
        /*0200*/ 	.short	0x0380
        /*0202*/ 	.short	0x001d


	//----- nvinfo : EIATTR_SW_WAR
	.align		4
.L_358:
        /*0204*/ 	.byte	0x04, 0x36
        /*0206*/ 	.short	(.L_360 - .L_359)
.L_359:
        /*0208*/ 	.word	0x00000008
.L_360:


//--------------------- .nv.callgraph             --------------------------
	.section	.nv.callgraph,"",@"SHT_CUDA_CALLGRAPH"
	.align	4
	.sectionentsize	8
	.align		4
        /*0000*/ 	.word	0x00000000
	.align		4
        /*0004*/ 	.word	0xffffffff
	.align		4
        /*0008*/ 	.word	0x00000000
	.align		4
        /*000c*/ 	.word	0xfffffffe
	.align		4
        /*0010*/ 	.word	0x00000000
	.align		4
        /*0014*/ 	.word	0xfffffffd
	.align		4
        /*0018*/ 	.word	0x00000000
	.align		4
        /*001c*/ 	.word	0xfffffffc


//--------------------- .nv.constant4             --------------------------
	.section	.nv.constant4,"a",@progbits
	.align	8
	.align		8
.nv.constant4:
        /*0000*/ 	.dword	_ZN30_INTERNAL_f6d9611c_4_k_cu_main4cuda3std3__45__cpo5beginE
	.align		8
        /*0008*/ 	.dword	_ZN30_INTERNAL_f6d9611c_4_k_cu_main4cuda3std3__45__cpo3endE
	.align		8
        /*0010*/ 	.dword	_ZN30_INTERNAL_f6d9611c_4_k_cu_main4cuda3std3__45__cpo6cbeginE
	.align		8
        /*0018*/ 	.dword	_ZN30_INTERNAL_f6d9611c_4_k_cu_main4cuda3std3__45__cpo4cendE
	.align		8
        /*0020*/ 	.dword	_ZN30_INTERNAL_f6d9611c_4_k_cu_main4cuda3std3__45__cpo6rbeginE
	.align		8
        /*0028*/ 	.dword	_ZN30_INTERNAL_f6d9611c_4_k_cu_main4cuda3std3__45__cpo4rendE
	.align		8
        /*0030*/ 	.dword	_ZN30_INTERNAL_f6d9611c_4_k_cu_main4cuda3std3__45__cpo7crbeginE
	.align		8
        /*0038*/ 	.dword	_ZN30_INTERNAL_f6d9611c_4_k_cu_main4cuda3std3__45__cpo5crendE
	.align		8
        /*0040*/ 	.dword	_ZN30_INTERNAL_f6d9611c_4_k_cu_main4cuda3std3__432_GLOBAL__N__f6d9611c_4_k_cu_main6ignoreE
	.align		8
        /*0048*/ 	.dword	_ZN30_INTERNAL_f6d9611c_4_k_cu_main4cuda3std3__419piecewise_constructE
	.align		8
        /*0050*/ 	.dword	_ZN30_INTERNAL_f6d9611c_4_k_cu_main4cuda3std3__48in_placeE
	.align		8
        /*0058*/ 	.dword	_ZN30_INTERNAL_f6d9611c_4_k_cu_main4cuda3std3__420unreachable_sentinelE
	.align		8
        /*0060*/ 	.dword	_ZN30_INTERNAL_f6d9611c_4_k_cu_main4cuda3std3__47nulloptE
	.align		8
        /*0068*/ 	.dword	_ZN30_INTERNAL_f6d9611c_4_k_cu_main4cuda3std3__48unexpectE
	.align		8
        /*0070*/ 	.dword	_ZN30_INTERNAL_f6d9611c_4_k_cu_main4cuda3std6ranges3__45__cpo4swapE
	.align		8
        /*0078*/ 	.dword	_ZN30_INTERNAL_f6d9611c_4_k_cu_main4cuda3std6ranges3__45__cpo9iter_moveE
	.align		8
        /*0080*/ 	.dword	_ZN30_INTERNAL_f6d9611c_4_k_cu_main4cuda3std6ranges3__45__cpo5beginE
	.align		8
        /*0088*/ 	.dword	_ZN30_INTERNAL_f6d9611c_4_k_cu_main4cuda3std6ranges3__45__cpo3endE
	.align		8
        /*0090*/ 	.dword	_ZN30_INTERNAL_f6d9611c_4_k_cu_main4cuda3std6ranges3__45__cpo6cbeginE
	.align		8
        /*0098*/ 	.dword	_ZN30_INTERNAL_f6d9611c_4_k_cu_main4cuda3std6ranges3__45__cpo4cendE
	.align		8
        /*00a0*/ 	.dword	_ZN30_INTERNAL_f6d9611c_4_k_cu_main4cuda3std6ranges3__45__cpo7advanceE
	.align		8
        /*00a8*/ 	.dword	_ZN30_INTERNAL_f6d9611c_4_k_cu_main4cuda3std6ranges3__45__cpo9iter_swapE
	.align		8
        /*00b0*/ 	.dword	_ZN30_INTERNAL_f6d9611c_4_k_cu_main4cuda3std6ranges3__45__cpo4nextE
	.align		8
        /*00b8*/ 	.dword	_ZN30_INTERNAL_f6d9611c_4_k_cu_main4cuda3std6ranges3__45__cpo4prevE
	.align		8
        /*00c0*/ 	.dword	_ZN30_INTERNAL_f6d9611c_4_k_cu_main4cuda3std6ranges3__45__cpo4dataE
	.align		8
        /*00c8*/ 	.dword	_ZN30_INTERNAL_f6d9611c_4_k_cu_main4cuda3std6ranges3__45__cpo5cdataE
	.align		8
        /*00d0*/ 	.dword	_ZN30_INTERNAL_f6d9611c_4_k_cu_main4cuda3std6ranges3__45__cpo4sizeE
	.align		8
        /*00d8*/ 	.dword	_ZN30_INTERNAL_f6d9611c_4_k_cu_main4cuda3std6ranges3__45__cpo5ssizeE
	.align		8
        /*00e0*/ 	.dword	_ZN30_INTERNAL_f6d9611c_4_k_cu_main4cuda3std6ranges3__45__cpo8distanceE
	.align		8
        /*00e8*/ 	.dword	_ZN30_INTERNAL_f6d9611c_4_k_cu_main6thrust24THRUST_300001_SM_1000_NS8cuda_cub3parE
	.align		8
        /*00f0*/ 	.dword	_ZN30_INTERNAL_f6d9611c_4_k_cu_main6thrust24THRUST_300001_SM_1000_NS8cuda_cub10par_nosyncE
	.align		8
        /*00f8*/ 	.dword	_ZN30_INTERNAL_f6d9611c_4_k_cu_main6thrust24THRUST_300001_SM_1000_NS6system6detail10sequential3seqE
	.align		8
        /*0100*/ 	.dword	_ZN30_INTERNAL_f6d9611c_4_k_cu_main6thrust24THRUST_300001_SM_1000_NS6system3cpp3parE
	.align		8
        /*0108*/ 	.dword	_ZN30_INTERNAL_f6d9611c_4_k_cu_main6thrust24THRUST_300001_SM_1000_NS12placeholders2_1E
	.align		8
        /*0110*/ 	.dword	_ZN30_INTERNAL_f6d9611c_4_k_cu_main6thrust24THRUST_300001_SM_1000_NS12placeholders2_2E
	.align		8
        /*0118*/ 	.dword	_ZN30_INTERNAL_f6d9611c_4_k_cu_main6thrust24THRUST_300001_SM_1000_NS12placeholders2_3E
	.align		8
        /*0120*/ 	.dword	_ZN30_INTERNAL_f6d9611c_4_k_cu_main6thrust24THRUST_300001_SM_1000_NS12placeholders2_4E
	.align		8
        /*0128*/ 	.dword	_ZN30_INTERNAL_f6d9611c_4_k_cu_main6thrust24THRUST_300001_SM_1000_NS12placeholders2_5E
	.align		8
        /*0130*/ 	.dword	_ZN30_INTERNAL_f6d9611c_4_k_cu_main6thrust24THRUST_300001_SM_1000_NS12placeholders2_6E
	.align		8
        /*0138*/ 	.dword	_ZN30_INTERNAL_f6d9611c_4_k_cu_main6thrust24THRUST_300001_SM_1000_NS12placeholders2_7E
	.align		8
        /*0140*/ 	.dword	_ZN30_INTERNAL_f6d9611c_4_k_cu_main6thrust24THRUST_300001_SM_1000_NS12placeholders2_8E
	.align		8
        /*0148*/ 	.dword	_ZN30_INTERNAL_f6d9611c_4_k_cu_main6thrust24THRUST_300001_SM_1000_NS12placeholders2_9E
	.align		8
        /*0150*/ 	.dword	_ZN30_INTERNAL_f6d9611c_4_k_cu_main6thrust24THRUST_300001_SM_1000_NS12placeholders3_10E
	.align		8
        /*0158*/ 	.dword	_ZN30_INTERNAL_f6d9611c_4_k_cu_main6thrust24THRUST_300001_SM_1000_NS3seqE
	.align		8
        /*0160*/ 	.dword	_ZN30_INTERNAL_f6d9611c_4_k_cu_main6thrust24THRUST_300001_SM_1000_NS6deviceE


//--------------------- .text._ZN3cub18CUB_300001_SM_10006detail9transform16transform_kernelINS2_10policy_hubILb1EN4cuda3std3__45tupleIJN6thrust24THRUST_300001_SM_1000_NS17counting_iteratorIiNSA_11use_defaultESC_SC_EEEEEE10policy1000El63number_of_unique_right_triangle_solutions_for_integer_perimeterNSA_6detail15normal_iteratorINSA_10device_ptrIiEEEEJSD_EEEvT0_iT1_T2_DpNS2_10kernel_argIT3_EE --------------------------
	.section	.text._ZN3cub18CUB_300001_SM_10006detail9transform16transform_kernelINS2_10policy_hubILb1EN4cuda3std3__45tupleIJN6thrust24THRUST_300001_SM_1000_NS17counting_iteratorIiNSA_11use_defaultESC_SC_EEEEEE10policy1000El63number_of_unique_right_triangle_solutions_for_integer_perimeterNSA_6detail15normal_iteratorINSA_10device_ptrIiEEEEJSD_EEEvT0_iT1_T2_DpNS2_10kernel_argIT3_EE,"ax",@progbits
	.align	128
        .global         _ZN3cub18CUB_300001_SM_10006detail9transform16transform_kernelINS2_10policy_hubILb1EN4cuda3std3__45tupleIJN6thrust24THRUST_300001_SM_1000_NS17counting_iteratorIiNSA_11use_defaultESC_SC_EEEEEE10policy1000El63number_of_unique_right_triangle_solutions_for_integer_perimeterNSA_6detail15normal_iteratorINSA_10device_ptrIiEEEEJSD_EEEvT0_iT1_T2_DpNS2_10kernel_argIT3_EE
        .type           _ZN3cub18CUB_300001_SM_10006detail9transform16transform_kernelINS2_10policy_hubILb1EN4cuda3std3__45tupleIJN6thrust24THRUST_300001_SM_1000_NS17counting_iteratorIiNSA_11use_defaultESC_SC_EEEEEE10policy1000El63number_of_unique_right_triangle_solutions_for_integer_perimeterNSA_6detail15normal_iteratorINSA_10device_ptrIiEEEEJSD_EEEvT0_iT1_T2_DpNS2_10kernel_argIT3_EE,@function
        .size           _ZN3cub18CUB_300001_SM_10006detail9transform16transform_kernelINS2_10policy_hubILb1EN4cuda3std3__45tupleIJN6thrust24THRUST_300001_SM_1000_NS17counting_iteratorIiNSA_11use_defaultESC_SC_EEEEEE10policy1000El63number_of_unique_right_triangle_solutions_for_integer_perimeterNSA_6detail15normal_iteratorINSA_10device_ptrIiEEEEJSD_EEEvT0_iT1_T2_DpNS2_10kernel_argIT3_EE,(.L_x_728 - _ZN3cub18CUB_300001_SM_10006detail9transform16transform_kernelINS2_10policy_hubILb1EN4cuda3std3__45tupleIJN6thrust24THRUST_300001_SM_1000_NS17counting_iteratorIiNSA_11use_defaultESC_SC_EEEEEE10policy1000El63number_of_unique_right_triangle_solutions_for_integer_perimeterNSA_6detail15normal_iteratorINSA_10device_ptrIiEEEEJSD_EEEvT0_iT1_T2_DpNS2_10kernel_argIT3_EE)
        .other          _ZN3cub18CUB_300001_SM_10006detail9transform16transform_kernelINS2_10policy_hubILb1EN4cuda3std3__45tupleIJN6thrust24THRUST_300001_SM_1000_NS17counting_iteratorIiNSA_11use_defaultESC_SC_EEEEEE10policy1000El63number_of_unique_right_triangle_solutions_for_integer_perimeterNSA_6detail15normal_iteratorINSA_10device_ptrIiEEEEJSD_EEEvT0_iT1_T2_DpNS2_10kernel_argIT3_EE,@"STO_CUDA_ENTRY STV_DEFAULT"
_ZN3cub18CUB_300001_SM_10006detail9transform16transform_kernelINS2_10policy_hubILb1EN4cuda3std3__45tupleIJN6thrust24THRUST_300001_SM_1000_NS17counting_iteratorIiNSA_11use_defaultESC_SC_EEEEEE10policy1000El63number_of_unique_right_triangle_solutions_for_integer_perimeterNSA_6detail15normal_iteratorINSA_10device_ptrIiEEEEJSD_EEEvT0_iT1_T2_DpNS2_10kernel_argIT3_EE:
.text._ZN3cub18CUB_300001_SM_10006detail9transform16transform_kernelINS2_10policy_hubILb1EN4cuda3std3__45tupleIJN6thrust24THRUST_300001_SM_1000_NS17counting_iteratorIiNSA_11use_defaultESC_SC_EEEEEE10policy1000El63number_of_unique_right_triangle_solutions_for_integer_perimeterNSA_6detail15normal_iteratorINSA_10device_ptrIiEEEEJSD_EEEvT0_iT1_T2_DpNS2_10kernel_argIT3_EE:
[----:B------:R-:W-:Y:S08]  /*0000*/  LDC R1, c[0x0][0x37c] ;  /* 0x0000df00ff017b82 */ /* 0x000ff00000000800 */
[----:B------:R-:W0:Y:S01]  /*0010*/  LDC R9, c[0x0][0x388] ;  /* 0x0000e200ff097b82 */ /* 0x000e220000000800 */
[----:B------:R-:W1:Y:S01]  /*0020*/  LDCU.64 UR6, c[0x0][0x380] ;  /* 0x00007000ff0677ac */ /* 0x000e620008000a00 */
[----:B------:R-:W2:Y:S06]  /*0030*/  LDCU.64 UR8, c[0x0][0x358] ;  /* 0x00006b00ff0877ac */ /* 0x000eac0008000a00 */
[----:B------:R-:W3:Y:S08]  /*0040*/  S2UR UR4, SR_CTAID.X ;  /* 0x00000000000479c3 */ /* 0x000ef00000002500 */
[----:B------:R-:W4:Y:S01]  /*0050*/  LDC.64 R10, c[0x0][0x390] ;  /* 0x0000e400ff0a7b82 */ /* 0x000f220000000a00 */
[----:B0-----:R-:W-:-:S05]  /*0060*/  IMAD.SHL.U32 R3, R9, 0x80, RZ ;  /* 0x0000008009037824 */ /* 0x001fca00078e00ff */
[----:B------:R-:W-:Y:S01]  /*0070*/  SHF.R.S32.HI R0, RZ, 0x1f, R3 ;  /* 0x0000001fff007819 */ /* 0x000fe20000011403 */
[----:B---3--:R-:W-:-:S04]  /*0080*/  IMAD.WIDE.U32 R6, R3, UR4, RZ ;  /* 0x0000000403067c25 */ /* 0x008fc8000f8e00ff */
[----:B------:R-:W-:Y:S01]  /*0090*/  IMAD R5, R0, UR4, RZ ;  /* 0x0000000400057c24 */ /* 0x000fe2000f8e02ff */
[C---:B-1----:R-:W-:Y:S01]  /*00a0*/  IADD3 R4, P0, PT, -R6.reuse, UR6, RZ ;  /* 0x0000000606047c10 */ /* 0x042fe2000ff1e1ff */
[----:B------:R-:W0:Y:S02]  /*00b0*/  LDCU UR4, c[0x0][0x398] ;  /* 0x00007300ff0477ac */ /* 0x000e240008000800 */
[----:B------:R-:W-:Y:S01]  /*00c0*/  IMAD.IADD R8, R7, 0x1, R5 ;  /* 0x0000000107087824 */ /* 0x000fe200078e0205 */
[----:B----4-:R-:W-:-:S04]  /*00d0*/  LEA R2, P1, R6, R10, 0x2 ;  /* 0x0000000a06027211 */ /* 0x010fc800078210ff */
[----:B------:R-:W-:Y:S02]  /*00e0*/  IADD3.X R5, PT, PT, ~R8, UR7, RZ, P0, !PT ;  /* 0x0000000708057c10 */ /* 0x000fe400087fe5ff */
[----:B------:R-:W-:-:S04]  /*00f0*/  ISETP.LT.U32.AND P0, PT, R4, R3, PT ;  /* 0x000000030400720c */ /* 0x000fc80003f01070 */
[----:B------:R-:W-:-:S04]  /*0100*/  ISETP.LT.AND.EX P0, PT, R5, R0, PT, P0 ;  /* 0x000000000500720c */ /* 0x000fc80003f01300 */
[----:B------:R-:W-:Y:S01]  /*0110*/  SEL R4, R4, R3, P0 ;  /* 0x0000000304047207 */ /* 0x000fe20000000000 */
[----:B0-----:R-:W-:-:S03]  /*0120*/  VIADD R0, R6, UR4 ;  /* 0x0000000406007c36 */ /* 0x001fc60008000000 */
[----:B------:R-:W-:Y:S02]  /*0130*/  ISETP.NE.AND P0, PT, R3, R4, PT ;  /* 0x000000040300720c */ /* 0x000fe40003f05270 */
[----:B------:R-:W-:-:S11]  /*0140*/  LEA.HI.X R3, R6, R11, R8, 0x2, P1 ;  /* 0x0000000b06037211 */ /* 0x000fd600008f1408 */
[----:B--2---:R-:W-:Y:S05]  /*0150*/  @!P0 BRA `(.L_x_0) ;  /* 0x0000000400a08947 */ /* 0x004fea0003800000 */
[----:B------:R-:W-:-:S13]  /*0160*/  ISETP.GE.AND P0, PT, R9, 0x1, PT ;  /* 0x000000010900780c */ /* 0x000fda0003f06270 */
[----:B------:R-:W-:Y:S05]  /*0170*/  @!P0 EXIT ;  /* 0x000000000000894d */ /* 0x000fea0003800000 */
[----:B------:R-:W0:Y:S01]  /*0180*/  S2R R5, SR_TID.X ;  /* 0x0000000000057919 */ /* 0x000e220000002100 */
[----:B------:R-:W-:-:S07]  /*0190*/  HFMA2 R6, -RZ, RZ, 0, 0 ;  /* 0x00000000ff067431 */ /* 0x000fce00000001ff */
.L_x_9:
[----:B------:R-:W1:Y:S01]  /*01a0*/  LDCU UR4, c[0x0][0x388] ;  /* 0x00007100ff0477ac */ /* 0x000e620008000800 */
[C---:B0-----:R-:W-:Y:S01]  /*01b0*/  IMAD R9, R6.reuse, 0x80, R5 ;  /* 0x0000008006097824 */ /* 0x041fe200078e0205 */
[----:B------:R-:W-:Y:S01]  /*01c0*/  BSSY.RECONVERGENT B0, `(.L_x_1) ;  /* 0x000005f000007945 */ /* 0x000fe20003800200 */
[----:B------:R-:W-:-:S03]  /*01d0*/  VIADD R6, R6, 0x1 ;  /* 0x0000000106067836 */ /* 0x000fc60000000000 */
[----:B------:R-:W-:Y:S02]  /*01e0*/  ISETP.GE.AND P0, PT, R9, R4, PT ;  /* 0x000000040900720c */ /* 0x000fe40003f06270 */
[----:B-1----:R-:W-:-:S11]  /*01f0*/  ISETP.NE.AND P2, PT, R6, UR4, PT ;  /* 0x0000000406007c0c */ /* 0x002fd6000bf45270 */
[----:B------:R-:W-:Y:S05]  /*0200*/  @P0 BRA `(.L_x_2) ;  /* 0x0000000400680947 */ /* 0x000fea0003800000 */
[----:B------:R-:W-:Y:S01]  /*0210*/  IMAD.IADD R8, R0, 0x1, R9 ;  /* 0x0000000100087824 */ /* 0x000fe200078e0209 */
[----:B------:R-:W-:Y:S01]  /*0220*/  MOV R7, RZ ;  /* 0x000000ff00077202 */ /* 0x000fe20000000f00 */
[----:B------:R-:W-:-:S06]  /*0230*/  UMOV UR7, 0x1 ;  /* 0x0000000100077882 */ /* 0x000fcc0000000000 */
.L_x_8:
[----:B------:R-:W-:-:S09]  /*0240*/  UISETP.GE.U32.AND UP0, UPT, UR7, 0x2, UPT ;  /* 0x000000020700788c */ /* 0x000fd2000bf06070 */
[----:B------:R-:W-:Y:S05]  /*0250*/  BRA.U !UP0, `(.L_x_3) ;  /* 0x0000000508407547 */ /* 0x000fea000b800000 */
[----:B------:R-:W-:Y:S01]  /*0260*/  UIMAD UR10, UR7, UR7, URZ ;  /* 0x00000007070a72a4 */ /* 0x000fe2000f8e02ff */
[----:B------:R-:W-:Y:S01]  /*0270*/  UMOV UR5, 0x1 ;  /* 0x0000000100057882 */ /* 0x000fe20000000000 */
[----:B------:R-:W-:-:S10]  /*0280*/  UMOV UR4, URZ ;  /* 0x000000ff00047c82 */ /* 0x000fd40008000000 */
.L_x_7:
[----:B------:R-:W-:Y:S01]  /*0290*/  UISETP.GE.U32.AND UP0, UPT, UR5, 0x2, UPT ;  /* 0x000000020500788c */ /* 0x000fe2000bf06070 */
[----:B------:R-:W-:Y:S01]  /*02a0*/  UMOV UR6, UR4 ;  /* 0x0000000400067c82 */ /* 0x000fe20008000000 */
[----:B------:R-:W-:-:S07]  /*02b0*/  UMOV UR4, UR5 ;  /* 0x0000000500047c82 */ /* 0x000fce0008000000 */
[----:B------:R-:W-:Y:S05]  /*02c0*/  BRA.U !UP0, `(.L_x_4) ;  /* 0x0000000508187547 */ /* 0x000fea000b800000 */
[----:B------:R-:W-:Y:S01]  /*02d0*/  UIADD3 UR5, UPT, UPT, UR6, -0x1, URZ ;  /* 0xffffffff06057890 */ /* 0x000fe2000fffe0ff */
[----:B------:R-:W-:Y:S01]  /*02e0*/  IMAD.MOV.U32 R10, RZ, RZ, 0x1 ;  /* 0x00000001ff0a7424 */ /* 0x000fe200078e00ff */
[----:B------:R-:W-:Y:S02]  /*02f0*/  ULOP3.LUT UR12, UR6, 0x3, URZ, 0xc0, !UPT ;  /* 0x00000003060c7892 */ /* 0x000fe4000f8ec0ff */
[----:B------:R-:W-:Y:S02]  /*0300*/  UISETP.GE.U32.AND UP0, UPT, UR5, 0x3, UPT ;  /* 0x000000030500788c */ /* 0x000fe4000bf06070 */
[----:B------:R-:W-:Y:S02]  /*0310*/  UISETP.NE.AND UP1, UPT, UR12, URZ, UPT ;  /* 0x000000ff0c00728c */ /* 0x000fe4000bf25270 */
[----:B------:R-:W-:Y:S02]  /*0320*/  UIADD3 UR5, UPT, UPT, UR4, UR7, URZ ;  /* 0x0000000704057290 */ /* 0x000fe4000fffe0ff */
[----:B------:R-:W-:-:S03]  /*0330*/  UIMAD UR11, UR4, UR4, URZ ;  /* 0x00000004040b72a4 */ /* 0x000fc6000f8e02ff */
[----:B------:R-:W-:Y:S09]  /*0340*/  BRA.U !UP0, `(.L_x_5) ;  /* 0x0000000108847547 */ /* 0x000ff2000b800000 */
[----:B------:R-:W-:Y:S01]  /*0350*/  IMAD.MOV.U32 R10, RZ, RZ, 0x1 ;  /* 0x00000001ff0a7424 */ /* 0x000fe200078e00ff */
[----:B------:R-:W-:-:S12]  /*0360*/  ULOP3.LUT UR6, UR6, 0xfffffffc, URZ, 0xc0, !UPT ;  /* 0xfffffffc06067892 */ /* 0x000fd8000f8ec0ff */
.L_x_6:
[CC--:B------:R-:W-:Y:S01]  /*0370*/  IMAD R11, R10.reuse, R10.reuse, R10 ;  /* 0x0000000a0a0b7224 */ /* 0x0c0fe200078e020a */
[C---:B------:R-:W-:Y:S01]  /*0380*/  IADD3 R15, PT, PT, R10.reuse, 0x3, RZ ;  /* 0x000000030a0f7810 */ /* 0x040fe20007ffe0ff */
[C---:B------:R-:W-:Y:S02]  /*0390*/  IMAD R13, R10.reuse, R10, UR11 ;  /* 0x0000000b0a0d7e24 */ /* 0x040fe4000f8e020a */
[C---:B------:R-:W-:Y:S01]  /*03a0*/  VIADD R14, R10.reuse, 0x2 ;  /* 0x000000020a0e7836 */ /* 0x040fe20000000000 */
[C---:B------:R-:W-:Y:S01]  /*03b0*/  IADD3 R12, PT, PT, R10.reuse, UR11, R11 ;  /* 0x0000000b0a0c7c10 */ /* 0x040fe2000fffe00b */
[----:B------:R-:W-:Y:S01]  /*03c0*/  VIADD R11, R10, UR5 ;  /* 0x000000050a0b7c36 */ /* 0x000fe20008000000 */
[----:B------:R-:W-:Y:S01]  /*03d0*/  ISETP.NE.AND P1, PT, R13, UR10, PT ;  /* 0x0000000a0d007c0c */ /* 0x000fe2000bf25270 */
[----:B------:R-:W-:Y:S01]  /*03e0*/  IMAD R14, R14, R14, UR11 ;  /* 0x0000000b0e0e7e24 */ /* 0x000fe2000f8e020e */
[----:B------:R-:W-:Y:S01]  /*03f0*/  IADD3 R12, PT, PT, R12, 0x1, RZ ;  /* 0x000000010c0c7810 */ /* 0x000fe20007ffe0ff */
[C---:B------:R-:W-:Y:S01]  /*0400*/  VIADD R13, R11.reuse, 0x1 ;  /* 0x000000010b0d7836 */ /* 0x040fe20000000000 */
[-C--:B------:R-:W-:Y:S01]  /*0410*/  ISETP.EQ.AND P1, PT, R11, R8.reuse, !P1 ;  /* 0x000000080b00720c */ /* 0x080fe20004f22270 */
[----:B------:R-:W-:Y:S01]  /*0420*/  VIADD R10, R10, 0x4 ;  /* 0x000000040a0a7836 */ /* 0x000fe20000000000 */
[----:B------:R-:W-:Y:S01]  /*0430*/  ISETP.NE.AND P0, PT, R12, UR10, PT ;  /* 0x0000000a0c007c0c */ /* 0x000fe2000bf05270 */
[----:B------:R-:W-:Y:S01]  /*0440*/  VIADD R12, R7, 0x1 ;  /* 0x00000001070c7836 */ /* 0x000fe20000000000 */
[----:B------:R-:W-:Y:S01]  /*0450*/  ISETP.NE.AND P3, PT, R14, UR10, PT ;  /* 0x0000000a0e007c0c */ /* 0x000fe2000bf65270 */
[----:B------:R-:W-:Y:S01]  /*0460*/  IMAD R14, R15, R15, UR11 ;  /* 0x0000000b0f0e7e24 */ /* 0x000fe2000f8e020f */
[----:B------:R-:W-:Y:S01]  /*0470*/  ISETP.EQ.AND P0, PT, R13, R8, !P0 ;  /* 0x000000080d00720c */ /* 0x000fe20004702270 */
[C---:B------:R-:W-:Y:S01]  /*0480*/  VIADD R13, R11.reuse, 0x2 ;  /* 0x000000020b0d7836 */ /* 0x040fe20000000000 */
[----:B------:R-:W-:-:S05]  /*0490*/  IADD3 R11, PT, PT, R11, 0x3, RZ ;  /* 0x000000030b0b7810 */ /* 0x000fca0007ffe0ff */
[----:B------:R-:W-:Y:S01]  /*04a0*/  @!P1 IMAD.MOV R12, RZ, RZ, R7 ;  /* 0x000000ffff0c9224 */ /* 0x000fe200078e0207 */
[-C--:B------:R-:W-:Y:S02]  /*04b0*/  ISETP.EQ.AND P1, PT, R13, R8.reuse, !P3 ;  /* 0x000000080d00720c */ /* 0x080fe40005f22270 */
[----:B------:R-:W-:Y:S01]  /*04c0*/  ISETP.NE.AND P3, PT, R14, UR10, PT ;  /* 0x0000000a0e007c0c */ /* 0x000fe2000bf65270 */
[----:B------:R-:W-:Y:S02]  /*04d0*/  VIADD R7, R12, 0x1 ;  /* 0x000000010c077836 */ /* 0x000fe40000000000 */
[----:B------:R-:W-:Y:S01]  /*04e0*/  @!P0 IMAD.MOV R7, RZ, RZ, R12 ;  /* 0x000000ffff078224 */ /* 0x000fe200078e020c */
[----:B------:R-:W-:-:S03]  /*04f0*/  ISETP.EQ.AND P0, PT, R11, R8, !P3 ;  /* 0x000000080b00720c */ /* 0x000fc60005f02270 */
[----:B------:R-:W-:-:S04]  /*0500*/  VIADD R11, R7, 0x1 ;  /* 0x00000001070b7836 */ /* 0x000fc80000000000 */
[----:B------:R-:W-:Y:S01]  /*0510*/  @!P1 IMAD.MOV R11, RZ, RZ, R7 ;  /* 0x000000ffff0b9224 */ /* 0x000fe200078e0207 */
[----:B------:R-:W-:-:S04]  /*0520*/  ISETP.NE.AND P1, PT, R15, UR6, PT ;  /* 0x000000060f007c0c */ /* 0x000fc8000bf25270 */
[----:B------:R-:W-:Y:S01]  /*0530*/  IADD3 R7, PT, PT, R11, 0x1, RZ ;  /* 0x000000010b077810 */ /* 0x000fe20007ffe0ff */
[----:B------:R-:W-:-:S08]  /*0540*/  @!P0 IMAD.MOV R7, RZ, RZ, R11 ;  /* 0x000000ffff078224 */ /* 0x000fd000078e020b */
[----:B------:R-:W-:Y:S05]  /*0550*/  @P1 BRA `(.L_x_6) ;  /* 0xfffffffc00841947 */ /* 0x000fea000383ffff */
.L_x_5:
[----:B------:R-:W-:Y:S05]  /*0560*/  BRA.U !UP1, `(.L_x_4) ;  /* 0x0000000109707547 */ /* 0x000fea000b800000 */
[C---:B------:R-:W-:Y:S01]  /*0570*/  IMAD R11, R10.reuse, R10, UR11 ;  /* 0x0000000b0a0b7e24 */ /* 0x040fe2000f8e020a */
[----:B------:R-:W-:Y:S01]  /*0580*/  UISETP.NE.AND UP0, UPT, UR12, 0x1, UPT ;  /* 0x000000010c00788c */ /* 0x000fe2000bf05270 */
[----:B------:R-:W-:-:S03]  /*0590*/  VIADD R13, R10, UR5 ;  /* 0x000000050a0d7c36 */ /* 0x000fc60008000000 */
[----:B------:R-:W-:Y:S02]  /*05a0*/  ISETP.NE.AND P0, PT, R11, UR10, PT ;  /* 0x0000000a0b007c0c */ /* 0x000fe4000bf05270 */
[----:B------:R-:W-:Y:S02]  /*05b0*/  IADD3 R11, PT, PT, R7, 0x1, RZ ;  /* 0x00000001070b7810 */ /* 0x000fe40007ffe0ff */
[----:B------:R-:W-:-:S13]  /*05c0*/  ISETP.EQ.AND P0, PT, R13, R8, !P0 ;  /* 0x000000080d00720c */ /* 0x000fda0004702270 */
[----:B------:R-:W-:-:S04]  /*05d0*/  @!P0 IMAD.MOV R11, RZ, RZ, R7 ;  /* 0x000000ffff0b8224 */ /* 0x000fc800078e0207 */
[----:B------:R-:W-:Y:S01]  /*05e0*/  IMAD.MOV.U32 R7, RZ, RZ, R11 ;  /* 0x000000ffff077224 */ /* 0x000fe200078e000b */
[----:B------:R-:W-:Y:S06]  /*05f0*/  BRA.U !UP0, `(.L_x_4) ;  /* 0x00000001084c7547 */ /* 0x000fec000b800000 */
[----:B------:R-:W-:Y:S01]  /*0600*/  IMAD R11, R10, R10, R10 ;  /* 0x0000000a0a0b7224 */ /* 0x000fe200078e020a */
[----:B------:R-:W-:-:S04]  /*0610*/  UISETP.NE.AND UP0, UPT, UR12, 0x2, UPT ;  /* 0x000000020c00788c */ /* 0x000fc8000bf05270 */
[----:B------:R-:W-:-:S05]  /*0620*/  IADD3 R11, PT, PT, R10, UR11, R11 ;  /* 0x0000000b0a0b7c10 */ /* 0x000fca000fffe00b */
[----:B------:R-:W-:Y:S01]  /*0630*/  VIADD R12, R11, 0x1 ;  /* 0x000000010b0c7836 */ /* 0x000fe20000000000 */
[----:B------:R-:W-:-:S04]  /*0640*/  IADD3 R11, PT, PT, R13, 0x1, RZ ;  /* 0x000000010d0b7810 */ /* 0x000fc80007ffe0ff */
[----:B------:R-:W-:-:S04]  /*0650*/  ISETP.NE.AND P0, PT, R12, UR10, PT ;  /* 0x0000000a0c007c0c */ /* 0x000fc8000bf05270 */
[----:B------:R-:W-:Y:S01]  /*0660*/  ISETP.EQ.AND P0, PT, R11, R8, !P0 ;  /* 0x000000080b00720c */ /* 0x000fe20004702270 */
[----:B------:R-:W-:-:S12]  /*0670*/  VIADD R11, R7, 0x1 ;  /* 0x00000001070b7836 */ /* 0x000fd80000000000 */
[----:B------:R-:W-:-:S04]  /*0680*/  @!P0 IMAD.MOV R11, RZ, RZ, R7 ;  /* 0x000000ffff0b8224 */ /* 0x000fc800078e0207 */
[----:B------:R-:W-:Y:S01]  /*0690*/  IMAD.MOV.U32 R7, RZ, RZ, R11 ;  /* 0x000000ffff077224 */ /* 0x000fe200078e000b */
[----:B------:R-:W-:Y:S06]  /*06a0*/  BRA.U !UP0, `(.L_x_4) ;  /* 0x0000000108207547 */ /* 0x000fec000b800000 */
[----:B------:R-:W-:Y:S01]  /*06b0*/  IADD3 R10, PT, PT, R10, 0x2, RZ ;  /* 0x000000020a0a7810 */ /* 0x000fe20007ffe0ff */
[----:B------:R-:W-:-:S04]  /*06c0*/  VIADD R11, R13, 0x2 ;  /* 0x000000020d0b7836 */ /* 0x000fc80000000000 */
[----:B------:R-:W-:-:S05]  /*06d0*/  IMAD R10, R10, R10, UR11 ;  /* 0x0000000b0a0a7e24 */ /* 0x000fca000f8e020a */
[----:B------:R-:W-:Y:S01]  /*06e0*/  ISETP.NE.AND P0, PT, R10, UR10, PT ;  /* 0x0000000a0a007c0c */ /* 0x000fe2000bf05270 */
[----:B------:R-:W-:-:S03]  /*06f0*/  VIADD R10, R7, 0x1 ;  /* 0x00000001070a7836 */ /* 0x000fc60000000000 */
[----:B------:R-:W-:-:S13]  /*0700*/  ISETP.EQ.AND P0, PT, R11, R8, !P0 ;  /* 0x000000080b00720c */ /* 0x000fda0004702270 */
[----:B------:R-:W-:-:S05]  /*0710*/  @!P0 IMAD.MOV R10, RZ, RZ, R7 ;  /* 0x000000ffff0a8224 */ /* 0x000fca00078e0207 */
[----:B------:R-:W-:-:S07]  /*0720*/  MOV R7, R10 ;  /* 0x0000000a00077202 */ /* 0x000fce0000000f00 */
.L_x_4:
[----:B------:R-:W-:-:S04]  /*0730*/  UIADD3 UR5, UPT, UPT, UR4, 0x1, URZ ;  /* 0x0000000104057890 */ /* 0x000fc8000fffe0ff */
[----:B------:R-:W-:-:S09]  /*0740*/  UISETP.NE.AND UP0, UPT, UR5, UR7, UPT ;  /* 0x000000070500728c */ /* 0x000fd2000bf05270 */
[----:B------:R-:W-:Y:S05]  /*0750*/  BRA.U UP0, `(.L_x_7) ;  /* 0xfffffff900cc7547 */ /* 0x000fea000b83ffff */
.L_x_3:
[----:B------:R-:W-:-:S04]  /*0760*/  UIADD3 UR7, UPT, UPT, UR7, 0x1, URZ ;  /* 0x0000000107077890 */ /* 0x000fc8000fffe0ff */
[----:B------:R-:W-:-:S09]  /*0770*/  UISETP.NE.AND UP0, UPT, UR7, 0x190, UPT ;  /* 0x000001900700788c */ /* 0x000fd2000bf05270 */
[----:B------:R-:W-:Y:S05]  /*0780*/  BRA.U UP0, `(.L_x_8) ;  /* 0xfffffff900ac7547 */ /* 0x000fea000b83ffff */
[----:B------:R-:W-:-:S05]  /*0790*/  IMAD.WIDE R8, R9, 0x4, R2 ;  /* 0x0000000409087825 */ /* 0x000fca00078e0202 */
[----:B------:R0:W-:Y:S02]  /*07a0*/  STG.E desc[UR8][R8.64], R7 ;  /* 0x0000000708007986 */ /* 0x0001e4000c101908 */
.L_x_2:
[----:B------:R-:W-:Y:S05]  /*07b0*/  BSYNC.RECONVERGENT B0 ;  /* 0x0000000000007941 */ /* 0x000fea0003800200 */
.L_x_1:
[----:B------:R-:W-:Y:S05]  /*07c0*/  @P2 BRA `(.L_x_9) ;  /* 0xfffffff800742947 */ /* 0x000fea000383ffff */
[----:B------:R-:W-:Y:S05]  /*07d0*/  EXIT ;  /* 0x000000000000794d */ /* 0x000fea0003800000 */
.L_x_0:
[----:B------:R-:W-:-:S13]  /*07e0*/  ISETP.GE.AND P0, PT, R9, 0x1, PT ;  /* 0x000000010900780c */ /* 0x000fda0003f06270 */
[----:B------:R-:W-:Y:S05]  /*07f0*/  @!P0 EXIT ;  /* 0x000000000000894d */ /* 0x000fea0003800000 */
[----:B------:R-:W0:Y:S01]  /*0800*/  S2R R4, SR_TID.X ;  /* 0x0000000000047919 */ /* 0x000e220000002100 */
[----:B------:R-:W-:Y:S01]  /*0810*/  IMAD.MOV.U32 R5, RZ, RZ, RZ ;  /* 0x000000ffff057224 */ /* 0x000fe200078e00ff */
[----:B0-----:R-:W-:Y:S02]  /*0820*/  IADD3 R7, PT, PT, R6, UR4, R4 ;  /* 0x0000000406077c10 */ /* 0x001fe4000fffe004 */
[----:B------:R-:W-:-:S03]  /*0830*/  IADD3 R8, PT, PT, R4, UR4, R6 ;  /* 0x0000000404087c10 */ /* 0x000fc6000fffe006 */
[----:B------:R-:W-:Y:S01]  /*0840*/  VIADD R6, R7, 0xfffffffc ;  /* 0xfffffffc07067836 */ /* 0x000fe20000000000 */
[----:B------:R-:W-:-:S07]  /*0850*/  IADD3 R8, PT, PT, -R8, 0x4, RZ ;  /* 0x0000000408087810 */ /* 0x000fce0007ffe1ff */
.L_x_16:
[C---:B------:R-:W-:Y:S01]  /*0860*/  IMAD R13, R5.reuse, 0x80, R4 ;  /* 0x00000080050d7824 */ /* 0x040fe200078e0204 */
[C---:B------:R-:W-:Y:S01]  /*0870*/  LEA R20, R5.reuse, R6, 0x7 ;  /* 0x0000000605147211 */ /* 0x040fe200078e38ff */
[----:B------:R-:W-:Y:S01]  /*0880*/  IMAD R19, R5, -0x80, R8 ;  /* 0xffffff8005137824 */ /* 0x000fe200078e0208 */
[----:B------:R-:W-:Y:S01]  /*0890*/  UMOV UR4, 0x1 ;  /* 0x0000000100047882 */ /* 0x000fe20000000000 */
[----:B------:R-:W-:Y:S02]  /*08a0*/  IMAD.MOV.U32 R7, RZ, RZ, RZ ;  /* 0x000000ffff077224 */ /* 0x000fe400078e00ff */
[----:B------:R-:W-:-:S07]  /*08b0*/  IMAD.IADD R11, R0, 0x1, R13 ;  /* 0x00000001000b7824 */ /* 0x000fce00078e020d */
.L_x_15:
[----:B------:R-:W-:-:S09]  /*08c0*/  UISETP.GE.U32.AND UP0, UPT, UR4, 0x2, UPT ;  /* 0x000000020400788c */ /* 0x000fd2000bf06070 */
[----:B------:R-:W-:Y:S05]  /*08d0*/  BRA.U !UP0, `(.L_x_10) ;  /* 0x0000000508547547 */ /* 0x000fea000b800000 */
[----:B------:R-:W-:Y:S01]  /*08e0*/  HFMA2 R9, -RZ, RZ, 0, 0 ;  /* 0x00000000ff097431 */ /* 0x000fe200000001ff */
[----:B------:R-:W-:Y:S01]  /*08f0*/  IADD3 R12, PT, PT, R20, -UR4, RZ ;  /* 0x80000004140c7c10 */ /* 0x000fe2000fffe0ff */
[----:B------:R-:W-:Y:S01]  /*0900*/  VIADD R10, R19, UR4 ;  /* 0x00000004130a7c36 */ /* 0x000fe20008000000 */
[----:B------:R-:W-:Y:S01]  /*0910*/  UIMAD UR5, UR4, UR4, URZ ;  /* 0x00000004040572a4 */ /* 0x000fe2000f8e02ff */
[----:B------:R-:W-:-:S11]  /*0920*/  IMAD.MOV.U32 R14, RZ, RZ, 0x1 ;  /* 0x00000001ff0e7424 */ /* 0x000fd600078e00ff */
.L_x_14:
[----:B------:R-:W-:Y:S01]  /*0930*/  ISETP.GE.U32.AND P0, PT, R14, 0x2, PT ;  /* 0x000000020e00780c */ /* 0x000fe20003f06070 */
[----:B------:R-:W-:Y:S02]  /*0940*/  IMAD.MOV.U32 R16, RZ, RZ, R9 ;  /* 0x000000ffff107224 */ /* 0x000fe400078e0009 */
[----:B------:R-:W-:-:S10]  /*0950*/  IMAD.MOV.U32 R9, RZ, RZ, R14 ;  /* 0x000000ffff097224 */ /* 0x000fd400078e000e */
[----:B------:R-:W-:Y:S05]  /*0960*/  @!P0 BRA `(.L_x_11) ;  /* 0x0000000400248947 */ /* 0x000fea0003800000 */
[C---:B------:R-:W-:Y:S01]  /*0970*/  IADD3 R14, PT, PT, R16.reuse, -0x1, RZ ;  /* 0xffffffff100e7810 */ /* 0x040fe20007ffe0ff */
[----:B------:R-:W-:Y:S01]  /*0980*/  IMAD.MOV.U32 R15, RZ, RZ, 0x1 ;  /* 0x00000001ff0f7424 */ /* 0x000fe200078e00ff */
[----:B------:R-:W-:Y:S02]  /*0990*/  LOP3.LUT R21, R16, 0x3, RZ, 0xc0, !PT ;  /* 0x0000000310157812 */ /* 0x000fe400078ec0ff */
[----:B------:R-:W-:Y:S01]  /*09a0*/  ISETP.GE.U32.AND P0, PT, R14, 0x3, PT ;  /* 0x000000030e00780c */ /* 0x000fe20003f06070 */
[----:B------:R-:W-:-:S12]  /*09b0*/  IMAD R14, R9, R9, RZ ;  /* 0x00000009090e7224 */ /* 0x000fd800078e02ff */
[----:B------:R-:W-:Y:S05]  /*09c0*/  @!P0 BRA `(.L_x_12) ;  /* 0x0000000000948947 */ /* 0x000fea0003800000 */
[----:B------:R-:W-:Y:S01]  /*09d0*/  LOP3.LUT R16, R16, 0xfffffffc, RZ, 0xc0, !PT ;  /* 0xfffffffc10107812 */ /* 0x000fe200078ec0ff */
[----:B------:R-:W-:Y:S01]  /*09e0*/  IMAD.IADD R23, R12, 0x1, -R9 ;  /* 0x000000010c177824 */ /* 0x000fe200078e0a09 */
[----:B------:R-:W-:Y:S01]  /*09f0*/  IADD3 R22, PT, PT, R10, R9, RZ ;  /* 0x000000090a167210 */ /* 0x000fe20007ffe0ff */
[----:B------:R-:W-:Y:S02]  /*0a00*/  IMAD.MOV.U32 R15, RZ, RZ, 0x2 ;  /* 0x00000002ff0f7424 */ /* 0x000fe400078e00ff */
[----:B------:R-:W-:-:S07]  /*0a10*/  IMAD.MOV R16, RZ, RZ, -R16 ;  /* 0x000000ffff107224 */ /* 0x000fce00078e0a10 */
.L_x_13:
[C---:B------:R-:W-:Y:S01]  /*0a20*/  IADD3 R17, PT, PT, R15.reuse, -0x1, RZ ;  /* 0xffffffff0f117810 */ /* 0x040fe20007ffe0ff */
[--C-:B------:R-:W-:Y:S01]  /*0a30*/  IMAD R18, R15, R15, R14.reuse ;  /* 0x0000000f0f127224 */ /* 0x100fe200078e020e */
[----:B------:R-:W-:Y:S01]  /*0a40*/  IADD3 R16, PT, PT, R16, 0x4, RZ ;  /* 0x0000000410107810 */ /* 0x000fe20007ffe0ff */
[----:B------:R-:W-:Y:S02]  /*0a50*/  VIADD R24, R7, 0x1 ;  /* 0x0000000107187836 */ /* 0x000fe40000000000 */
[----:B------:R-:W-:Y:S01]  /*0a60*/  IMAD R17, R17, R17, R14 ;  /* 0x0000001111117224 */ /* 0x000fe200078e020e */
[----:B------:R-:W-:-:S04]  /*0a70*/  ISETP.NE.AND P0, PT, R18, UR5, PT ;  /* 0x0000000512007c0c */ /* 0x000fc8000bf05270 */
[----:B------:R-:W-:Y:S01]  /*0a80*/  ISETP.NE.AND P1, PT, R17, UR5, PT ;  /* 0x0000000511007c0c */ /* 0x000fe2000bf25270 */
[-C--:B------:R-:W-:Y:S01]  /*0a90*/  IMAD R17, R15, R15.reuse, R15 ;  /* 0x0000000f0f117224 */ /* 0x080fe200078e020f */
[----:B------:R-:W-:Y:S02]  /*0aa0*/  ISETP.EQ.AND P0, PT, R23, -0x2, !P0 ;  /* 0xfffffffe1700780c */ /* 0x000fe40004702270 */
[----:B------:R-:W-:Y:S02]  /*0ab0*/  ISETP.EQ.AND P1, PT, R22, 0x3, !P1 ;  /* 0x000000031600780c */ /* 0x000fe40004f22270 */
[----:B------:R-:W-:Y:S02]  /*0ac0*/  IADD3 R17, PT, PT, R14, R15, R17 ;  /* 0x0000000f0e117210 */ /* 0x000fe40007ffe011 */
[----:B------:R-:W-:-:S03]  /*0ad0*/  IADD3 R22, PT, PT, R22, 0x4, RZ ;  /* 0x0000000416167810 */ /* 0x000fc60007ffe0ff */
[----:B------:R-:W-:Y:S01]  /*0ae0*/  VIADD R18, R17, 0x1 ;  /* 0x0000000111127836 */ /* 0x000fe20000000000 */
[C---:B------:R-:W-:Y:S02]  /*0af0*/  IADD3 R17, PT, PT, R15.reuse, 0x2, RZ ;  /* 0x000000020f117810 */ /* 0x040fe40007ffe0ff */
[----:B------:R-:W-:Y:S02]  /*0b00*/  IADD3 R15, PT, PT, R15, 0x4, RZ ;  /* 0x000000040f0f7810 */ /* 0x000fe40007ffe0ff */
[----:B------:R-:W-:Y:S01]  /*0b10*/  ISETP.NE.AND P2, PT, R18, UR5, PT ;  /* 0x0000000512007c0c */ /* 0x000fe2000bf45270 */
[----:B------:R-:W-:Y:S02]  /*0b20*/  VIADD R18, R23, 0x2 ;  /* 0x0000000217127836 */ /* 0x000fe40000000000 */
[----:B------:R-:W-:Y:S02]  /*0b30*/  @!P1 IMAD.MOV R24, RZ, RZ, R7 ;  /* 0x000000ffff189224 */ /* 0x000fe400078e0207 */
[----:B------:R-:W-:Y:S01]  /*0b40*/  IMAD R17, R17, R17, R14 ;  /* 0x0000001111117224 */ /* 0x000fe200078e020e */
[----:B------:R-:W-:Y:S01]  /*0b50*/  ISETP.EQ.AND P1, PT, R18, 0x1, !P2 ;  /* 0x000000011200780c */ /* 0x000fe20005722270 */
[----:B------:R-:W-:Y:S01]  /*0b60*/  VIADD R23, R23, 0xfffffffc ;  /* 0xfffffffc17177836 */ /* 0x000fe20000000000 */
[----:B------:R-:W-:Y:S01]  /*0b70*/  IADD3 R7, PT, PT, R24, 0x1, RZ ;  /* 0x0000000118077810 */ /* 0x000fe20007ffe0ff */
[----:B------:R-:W-:Y:S01]  /*0b80*/  @!P0 IMAD.MOV R7, RZ, RZ, R24 ;  /* 0x000000ffff078224 */ /* 0x000fe200078e0218 */
[----:B------:R-:W-:-:S03]  /*0b90*/  ISETP.NE.AND P2, PT, R17, UR5, PT ;  /* 0x0000000511007c0c */ /* 0x000fc6000bf45270 */
[----:B------:R-:W-:Y:S01]  /*0ba0*/  VIADD R17, R7, 0x1 ;  /* 0x0000000107117836 */ /* 0x000fe20000000000 */
[----:B------:R-:W-:-:S05]  /*0bb0*/  ISETP.EQ.AND P0, PT, R18, 0x2, !P2 ;  /* 0x000000021200780c */ /* 0x000fca0005702270 */
[----:B------:R-:W-:Y:S01]  /*0bc0*/  @!P1 IMAD.MOV R17, RZ, RZ, R7 ;  /* 0x000000ffff119224 */ /* 0x000fe200078e0207 */
[----:B------:R-:W-:-:S03]  /*0bd0*/  ISETP.NE.AND P1, PT, R16, RZ, PT ;  /* 0x000000ff1000720c */ /* 0x000fc60003f25270 */
[----:B------:R-:W-:-:S04]  /*0be0*/  VIADD R7, R17, 0x1 ;  /* 0x0000000111077836 */ /* 0x000fc80000000000 */
[----:B------:R-:W-:-:S06]  /*0bf0*/  @!P0 IMAD.MOV R7, RZ, RZ, R17 ;  /* 0x000000ffff078224 */ /* 0x000fcc00078e0211 */
[----:B------:R-:W-:Y:S05]  /*0c00*/  @P1 BRA `(.L_x_13) ;  /* 0xfffffffc00841947 */ /* 0x000fea000383ffff */
[----:B------:R-:W-:-:S07]  /*0c10*/  VIADD R15, R15, 0xffffffff ;  /* 0xffffffff0f0f7836 */ /* 0x000fce0000000000 */
.L_x_12:
[----:B------:R-:W-:-:S13]  /*0c20*/  ISETP.NE.AND P0, PT, R21, RZ, PT ;  /* 0x000000ff1500720c */ /* 0x000fda0003f05270 */
[----:B------:R-:W-:Y:S05]  /*0c30*/  @!P0 BRA `(.L_x_11) ;  /* 0x0000000000708947 */ /* 0x000fea0003800000 */
[C---:B------:R-:W-:Y:S01]  /*0c40*/  IMAD R16, R15.reuse, R15, R14 ;  /* 0x0000000f0f107224 */ /* 0x040fe200078e020e */
[----:B------:R-:W-:Y:S02]  /*0c50*/  IADD3 R18, PT, PT, R15, UR4, R9 ;  /* 0x000000040f127c10 */ /* 0x000fe4000fffe009 */
[----:B------:R-:W-:Y:S02]  /*0c60*/  ISETP.NE.AND P1, PT, R21, 0x1, PT ;  /* 0x000000011500780c */ /* 0x000fe40003f25270 */
[----:B------:R-:W-:Y:S01]  /*0c70*/  ISETP.NE.AND P0, PT, R16, UR5, PT ;  /* 0x0000000510007c0c */ /* 0x000fe2000bf05270 */
[----:B------:R-:W-:-:S03]  /*0c80*/  VIADD R16, R7, 0x1 ;  /* 0x0000000107107836 */ /* 0x000fc60000000000 */
[----:B------:R-:W-:-:S13]  /*0c90*/  ISETP.EQ.AND P0, PT, R18, R11, !P0 ;  /* 0x0000000b1200720c */ /* 0x000fda0004702270 */
[----:B------:R-:W-:-:S05]  /*0ca0*/  @!P0 IADD3 R16, PT, PT, R7, RZ, RZ ;  /* 0x000000ff07108210 */ /* 0x000fca0007ffe0ff */
[----:B------:R-:W-:Y:S01]  /*0cb0*/  IMAD.MOV.U32 R7, RZ, RZ, R16 ;  /* 0x000000ffff077224 */ /* 0x000fe200078e0010 */
[----:B------:R-:W-:Y:S06]  /*0cc0*/  @!P1 BRA `(.L_x_11) ;  /* 0x00000000004c9947 */ /* 0x000fec0003800000 */
[----:B------:R-:W-:Y:S01]  /*0cd0*/  IMAD R16, R15, R15, R15 ;  /* 0x0000000f0f107224 */ /* 0x000fe200078e020f */
[----:B------:R-:W-:-:S04]  /*0ce0*/  ISETP.NE.AND P1, PT, R21, 0x2, PT ;  /* 0x000000021500780c */ /* 0x000fc80003f25270 */
[----:B------:R-:W-:-:S05]  /*0cf0*/  IADD3 R16, PT, PT, R14, R15, R16 ;  /* 0x0000000f0e107210 */ /* 0x000fca0007ffe010 */
[----:B------:R-:W-:Y:S01]  /*0d00*/  VIADD R17, R16, 0x1 ;  /* 0x0000000110117836 */ /* 0x000fe20000000000 */
[----:B------:R-:W-:-:S04]  /*0d10*/  IADD3 R16, PT, PT, R18, 0x1, RZ ;  /* 0x0000000112107810 */ /* 0x000fc80007ffe0ff */
[----:B------:R-:W-:-:S04]  /*0d20*/  ISETP.NE.AND P0, PT, R17, UR5, PT ;  /* 0x0000000511007c0c */ /* 0x000fc8000bf05270 */
[----:B------:R-:W-:Y:S01]  /*0d30*/  ISETP.EQ.AND P0, PT, R16, R11, !P0 ;  /* 0x0000000b1000720c */ /* 0x000fe20004702270 */
[----:B------:R-:W-:-:S12]  /*0d40*/  VIADD R16, R7, 0x1 ;  /* 0x0000000107107836 */ /* 0x000fd80000000000 */
[----:B------:R-:W-:-:S05]  /*0d50*/  @!P0 IMAD.MOV R16, RZ, RZ, R7 ;  /* 0x000000ffff108224 */ /* 0x000fca00078e0207 */
[----:B------:R-:W-:Y:S01]  /*0d60*/  MOV R7, R16 ;  /* 0x0000001000077202 */ /* 0x000fe20000000f00 */
[----:B------:R-:W-:Y:S06]  /*0d70*/  @!P1 BRA `(.L_x_11) ;  /* 0x0000000000209947 */ /* 0x000fec0003800000 */
[----:B------:R-:W-:-:S04]  /*0d80*/  VIADD R15, R15, 0x2 ;  /* 0x000000020f0f7836 */ /* 0x000fc80000000000 */
[----:B------:R-:W-:Y:S02]  /*0d90*/  IMAD R15, R15, R15, R14 ;  /* 0x0000000f0f0f7224 */ /* 0x000fe400078e020e */
[----:B------:R-:W-:-:S03]  /*0da0*/  VIADD R14, R18, 0x2 ;  /* 0x00000002120e7836 */ /* 0x000fc60000000000 */
[----:B------:R-:W-:-:S04]  /*0db0*/  ISETP.NE.AND P0, PT, R15, UR5, PT ;  /* 0x000000050f007c0c */ /* 0x000fc8000bf05270 */
[----:B------:R-:W-:Y:S02]  /*0dc0*/  ISETP.EQ.AND P0, PT, R14, R11, !P0 ;  /* 0x0000000b0e00720c */ /* 0x000fe40004702270 */
[----:B------:R-:W-:-:S11]  /*0dd0*/  IADD3 R14, PT, PT, R7, 0x1, RZ ;  /* 0x00000001070e7810 */ /* 0x000fd60007ffe0ff */
[----:B------:R-:W-:-:S04]  /*0de0*/  @!P0 IMAD.MOV R14, RZ, RZ, R7 ;  /* 0x000000ffff0e8224 */ /* 0x000fc800078e0207 */
[----:B------:R-:W-:-:S07]  /*0df0*/  IMAD.MOV.U32 R7, RZ, RZ, R14 ;  /* 0x000000ffff077224 */ /* 0x000fce00078e000e */
.L_x_11:
[----:B------:R-:W-:-:S04]  /*0e00*/  IADD3 R14, PT, PT, R9, 0x1, RZ ;  /* 0x00000001090e7810 */ /* 0x000fc80007ffe0ff */
[----:B------:R-:W-:-:S13]  /*0e10*/  ISETP.NE.AND P0, PT, R14, UR4, PT ;  /* 0x000000040e007c0c */ /* 0x000fda000bf05270 */
[----:B------:R-:W-:Y:S05]  /*0e20*/  @P0 BRA `(.L_x_14) ;  /* 0xfffffff800c00947 */ /* 0x000fea000383ffff */
.L_x_10:
[----:B------:R-:W-:-:S04]  /*0e30*/  UIADD3 UR4, UPT, UPT, UR4, 0x1, URZ ;  /* 0x0000000104047890 */ /* 0x000fc8000fffe0ff */
[----:B------:R-:W-:-:S09]  /*0e40*/  UISETP.NE.AND UP0, UPT, UR4, 0x190, UPT ;  /* 0x000001900400788c */ /* 0x000fd2000bf05270 */
[----:B------:R-:W-:Y:S05]  /*0e50*/  BRA.U UP0, `(.L_x_15) ;  /* 0xfffffff900987547 */ /* 0x000fea000b83ffff */
[----:B------:R-:W0:Y:S01]  /*0e60*/  LDCU UR4, c[0x0][0x388] ;  /* 0x00007100ff0477ac */ /* 0x000e220008000800 */
[----:B------:R-:W-:Y:S02]  /*0e70*/  VIADD R5, R5, 0x1 ;  /* 0x0000000105057836 */ /* 0x000fe40000000000 */
[----:B------:R-:W-:-:S05]  /*0e80*/  IMAD.WIDE R10, R13, 0x4, R2 ;  /* 0x000000040d0a7825 */ /* 0x000fca00078e0202 */
[----:B------:R1:W-:Y:S01]  /*0e90*/  STG.E desc[UR8][R10.64], R7 ;  /* 0x000000070a007986 */ /* 0x0003e2000c101908 */
[----:B0-----:R-:W-:-:S13]  /*0ea0*/  ISETP.NE.AND P0, PT, R5, UR4, PT ;  /* 0x0000000405007c0c */ /* 0x001fda000bf05270 */
[----:B-1----:R-:W-:Y:S05]  /*0eb0*/  @!P0 EXIT ;  /* 0x000000000000894d */ /* 0x002fea0003800000 */
[----:B------:R-:W-:Y:S05]  /*0ec0*/  BRA `(.L_x_16) ;  /* 0xfffffff800647947 */ /* 0x000fea000383ffff */
.L_x_17:
[----:B------:R-:W-:-:S00]  /*0ed0*/  BRA `(.L_x_17) ;  /* 0xfffffffc00fc7947 */ /* 0x000fc0000383ffff */
[----:B------:R-:W-:-:S00]  /*0ee0*/  NOP ;  /* 0x0000000000007918 */ /* 0x000fc00000000000 */
        /* <DEDUP_REMOVED lines=9> */
.L_x_728:


//--------------------- .text._ZN3cub18CUB_300001_SM_10006detail9transform16transform_kernelINS2_10policy_hubILb1EN4cuda3std3__45tupleIJN6thrust24THRUST_300001_SM_1000_NS17counting_iteratorIiNSA_11use_defaultESC_SC_EEEEEE10policy1000Ei63number_of_unique_right_triangle_solutions_for_integer_perimeterNSA_6detail15normal_iteratorINSA_10device_ptrIiEEEEJSD_EEEvT0_iT1_T2_DpNS2_10kernel_argIT3_EE --------------------------
	.section	.text._ZN3cub18CUB_300001_SM_10006detail9transform16transform_kernelINS2_10policy_hubILb1EN4cuda3std3__45tupleIJN6thrust24THRUST_300001_SM_1000_NS17counting_iteratorIiNSA_11use_defaultESC_SC_EEEEEE10policy1000Ei63number_of_unique_right_triangle_solutions_for_integer_perimeterNSA_6detail15normal_iteratorINSA_10device_ptrIiEEEEJSD_EEEvT0_iT1_T2_DpNS2_10kernel_argIT3_EE,"ax",@progbits
	.align	128
        .global         _ZN3cub18CUB_300001_SM_10006detail9transform16transform_kernelINS2_10policy_hubILb1EN4cuda3std3__45tupleIJN6thrust24THRUST_300001_SM_1000_NS17counting_iteratorIiNSA_11use_defaultESC_SC_EEEEEE10policy1000Ei63number_of_unique_right_triangle_solutions_for_integer_perimeterNSA_6detail15normal_iteratorINSA_10device_ptrIiEEEEJSD_EEEvT0_iT1_T2_DpNS2_10kernel_argIT3_EE
        .type           _ZN3cub18CUB_300001_SM_10006detail9transform16transform_kernelINS2_10policy_hubILb1EN4cuda3std3__45tupleIJN6thrust24THRUST_300001_SM_1000_NS17counting_iteratorIiNSA_11use_defaultESC_SC_EEEEEE10policy1000Ei63number_of_unique_right_triangle_solutions_for_integer_perimeterNSA_6detail15normal_iteratorINSA_10device_ptrIiEEEEJSD_EEEvT0_iT1_T2_DpNS2_10kernel_argIT3_EE,@function
        .size           _ZN3cub18CUB_300001_SM_10006detail9transform16transform_kernelINS2_10policy_hubILb1EN4cuda3std3__45tupleIJN6thrust24THRUST_300001_SM_1000_NS17counting_iteratorIiNSA_11use_defaultESC_SC_EEEEEE10policy1000Ei63number_of_unique_right_triangle_solutions_for_integer_perimeterNSA_6detail15normal_iteratorINSA_10device_ptrIiEEEEJSD_EEEvT0_iT1_T2_DpNS2_10kernel_argIT3_EE,(.L_x_729 - _ZN3cub18CUB_300001_SM_10006detail9transform16transform_kernelINS2_10policy_hubILb1EN4cuda3std3__45tupleIJN6thrust24THRUST_300001_SM_1000_NS17counting_iteratorIiNSA_11use_defaultESC_SC_EEEEEE10policy1000Ei63number_of_unique_right_triangle_solutions_for_integer_perimeterNSA_6detail15normal_iteratorINSA_10device_ptrIiEEEEJSD_EEEvT0_iT1_T2_DpNS2_10kernel_argIT3_EE)
        .other          _ZN3cub18CUB_300001_SM_10006detail9transform16transform_kernelINS2_10policy_hubILb1EN4cuda3std3__45tupleIJN6thrust24THRUST_300001_SM_1000_NS17counting_iteratorIiNSA_11use_defaultESC_SC_EEEEEE10policy1000Ei63number_of_unique_right_triangle_solutions_for_integer_perimeterNSA_6detail15normal_iteratorINSA_10device_ptrIiEEEEJSD_EEEvT0_iT1_T2_DpNS2_10kernel_argIT3_EE,@"STO_CUDA_ENTRY STV_DEFAULT"
_ZN3cub18CUB_300001_SM_10006detail9transform16transform_kernelINS2_10policy_hubILb1EN4cuda3std3__45tupleIJN6thrust24THRUST_300001_SM_1000_NS17counting_iteratorIiNSA_11use_defaultESC_SC_EEEEEE10policy1000Ei63number_of_unique_right_triangle_solutions_for_integer_perimeterNSA_6detail15normal_iteratorINSA_10device_ptrIiEEEEJSD_EEEvT0_iT1_T2_DpNS2_10kernel_argIT3_EE:
.text._ZN3cub18CUB_300001_SM_10006detail9transform16transform_kernelINS2_10policy_hubILb1EN4cuda3std3__45tupleIJN6thrust24THRUST_300001_SM_1000_NS17counting_iteratorIiNSA_11use_defaultESC_SC_EEEEEE10policy1000Ei63number_of_unique_right_triangle_solutions_for_integer_perimeterNSA_6detail15normal_iteratorINSA_10device_ptrIiEEEEJSD_EEEvT0_iT1_T2_DpNS2_10kernel_argIT3_EE:
[----:B------:R-:W-:Y:S08]  /*0000*/  LDC R1, c[0x0][0x37c] ;  /* 0x0000df00ff017b82 */ /* 0x000ff00000000800 */
[----:B------:R-:W0:Y:S01]  /*0010*/  LDC.64 R8, c[0x0][0x380] ;  /* 0x0000e000ff087b82 */ /* 0x000e220000000a00 */
[----:B------:R-:W1:Y:S01]  /*0020*/  LDCU UR5, c[0x0][0x398] ;  /* 0x00007300ff0577ac */ /* 0x000e620008000800 */
[----:B------:R-:W2:Y:S06]  /*0030*/  LDCU.64 UR8, c[0x0][0x358] ;  /* 0x00006b00ff0877ac */ /* 0x000eac0008000a00 */
[----:B------:R-:W3:Y:S08]  /*0040*/  S2UR UR4, SR_CTAID.X ;  /* 0x00000000000479c3 */ /* 0x000ef00000002500 */
[----:B------:R-:W4:Y:S01]  /*0050*/  LDC.64 R2, c[0x0][0x390] ;  /* 0x0000e400ff027b82 */ /* 0x000f220000000a00 */
[----:B0-----:R-:W-:-:S04]  /*0060*/  IMAD.SHL.U32 R4, R9, 0x80, RZ ;  /* 0x0000008009047824 */ /* 0x001fc800078e00ff */
[----:B---3--:R-:W-:-:S04]  /*0070*/  IMAD R6, R4, UR4, RZ ;  /* 0x0000000404067c24 */ /* 0x008fc8000f8e02ff */
[----:B------:R-:W-:Y:S02]  /*0080*/  IMAD.IADD R5, R8, 0x1, -R6 ;  /* 0x0000000108057824 */ /* 0x000fe400078e0a06 */
[C---:B-1----:R-:W-:Y:S02]  /*0090*/  VIADD R0, R6.reuse, UR5 ;  /* 0x0000000506007c36 */ /* 0x042fe40008000000 */
[----:B----4-:R-:W-:Y:S01]  /*00a0*/  IMAD.WIDE R2, R6, 0x4, R2 ;  /* 0x0000000406027825 */ /* 0x010fe200078e0202 */
[CC--:B------:R-:W-:Y:S02]  /*00b0*/  ISETP.GT.AND P0, PT, R4.reuse, R5.reuse, PT ;  /* 0x000000050400720c */ /* 0x0c0fe40003f04270 */
[----:B------:R-:W-:-:S11]  /*00c0*/  VIMNMX R4, PT, PT, R4, R5, PT ;  /* 0x0000000504047248 */ /* 0x000fd60003fe0100 */
[----:B--2---:R-:W-:Y:S05]  /*00d0*/  @P0 BRA `(.L_x_18) ;  /* 0x0000000400900947 */ /* 0x004fea0003800000 */
[----:B------:R-:W-:-:S13]  /*00e0*/  ISETP.GE.AND P0, PT, R9, 0x1, PT ;  /* 0x000000010900780c */ /* 0x000fda0003f06270 */
[----:B------:R-:W-:Y:S05]  /*00f0*/  @!P0 EXIT ;  /* 0x000000000000894d */ /* 0x000fea0003800000 */
[----:B------:R-:W0:Y:S01]  /*0100*/  S2R R4, SR_TID.X ;  /* 0x0000000000047919 */ /* 0x000e220000002100 */
[----:B------:R-:W-:-:S07]  /*0110*/  HFMA2 R5, -RZ, RZ, 0, 0 ;  /* 0x00000000ff057431 */ /* 0x000fce00000001ff */
.L_x_25:
[----:B0-----:R-:W-:Y:S01]  /*0120*/  IMAD R7, R5, 0x80, R4 ;  /* 0x0000008005077824 */ /* 0x001fe200078e0204 */
[----:B------:R-:W-:Y:S01]  /*0130*/  UMOV UR7, 0x1 ;  /* 0x0000000100077882 */ /* 0x000fe20000000000 */
[----:B------:R-:W-:-:S03]  /*0140*/  IMAD.MOV.U32 R6, RZ, RZ, RZ ;  /* 0x000000ffff067224 */ /* 0x000fc600078e00ff */
[----:B------:R-:W-:-:S07]  /*0150*/  IADD3 R8, PT, PT, R0, R7, RZ ;  /* 0x0000000700087210 */ /* 0x000fce0007ffe0ff */
.L_x_24:
[----:B------:R-:W-:-:S09]  /*0160*/  UISETP.GE.U32.AND UP0, UPT, UR7, 0x2, UPT ;  /* 0x000000020700788c */ /* 0x000fd2000bf06070 */
[----:B------:R-:W-:Y:S05]  /*0170*/  BRA.U !UP0, `(.L_x_19) ;  /* 0x0000000508407547 */ /* 0x000fea000b800000 */
[----:B------:R-:W-:Y:S01]  /*0180*/  UIMAD UR10, UR7, UR7, URZ ;  /* 0x00000007070a72a4 */ /* 0x000fe2000f8e02ff */
[----:B------:R-:W-:Y:S01]  /*0190*/  UMOV UR5, 0x1 ;  /* 0x0000000100057882 */ /* 0x000fe20000000000 */
[----:B------:R-:W-:-:S10]  /*01a0*/  UMOV UR4, URZ ;  /* 0x000000ff00047c82 */ /* 0x000fd40008000000 */
.L_x_23:
        /* <DEDUP_REMOVED lines=14> */
.L_x_22:
[CC--:B------:R-:W-:Y:S01]  /*0290*/  IMAD R10, R9.reuse, R9.reuse, R9 ;  /* 0x00000009090a7224 */ /* 0x0c0fe200078e0209 */
[C---:B------:R-:W-:Y:S01]  /*02a0*/  IADD3 R11, PT, PT, R9.reuse, UR5, RZ ;  /* 0x00000005090b7c10 */ /* 0x040fe2000fffe0ff */
[C---:B------:R-:W-:Y:S02]  /*02b0*/  IMAD R12, R9.reuse, R9, UR11 ;  /* 0x0000000b090c7e24 */ /* 0x040fe4000f8e0209 */
[C---:B------:R-:W-:Y:S01]  /*02c0*/  VIADD R14, R9.reuse, 0x3 ;  /* 0x00000003090e7836 */ /* 0x040fe20000000000 */
[C---:B------:R-:W-:Y:S02]  /*02d0*/  IADD3 R10, PT, PT, R9.reuse, UR11, R10 ;  /* 0x0000000b090a7c10 */ /* 0x040fe4000fffe00a */
[----:B------:R-:W-:Y:S01]  /*02e0*/  ISETP.NE.AND P1, PT, R12, UR10, PT ;  /* 0x0000000a0c007c0c */ /* 0x000fe2000bf25270 */
[----:B------:R-:W-:Y:S01]  /*02f0*/  VIADD R12, R9, 0x2 ;  /* 0x00000002090c7836 */ /* 0x000fe20000000000 */
[C---:B------:R-:W-:Y:S01]  /*0300*/  IADD3 R13, PT, PT, R11.reuse, 0x1, RZ ;  /* 0x000000010b0d7810 */ /* 0x040fe20007ffe0ff */
[----:B------:R-:W-:Y:S01]  /*0310*/  VIADD R10, R10, 0x1 ;  /* 0x000000010a0a7836 */ /* 0x000fe20000000000 */
[----:B------:R-:W-:Y:S01]  /*0320*/  ISETP.EQ.AND P1, PT, R11, R8, !P1 ;  /* 0x000000080b00720c */ /* 0x000fe20004f22270 */
[----:B------:R-:W-:-:S02]  /*0330*/  IMAD R12, R12, R12, UR11 ;  /* 0x0000000b0c0c7e24 */ /* 0x000fc4000f8e020c */
[----:B------:R-:W-:Y:S01]  /*0340*/  VIADD R9, R9, 0x4 ;  /* 0x0000000409097836 */ /* 0x000fe20000000000 */
[----:B------:R-:W-:Y:S01]  /*0350*/  ISETP.NE.AND P0, PT, R10, UR10, PT ;  /* 0x0000000a0a007c0c */ /* 0x000fe2000bf05270 */
[----:B------:R-:W-:Y:S01]  /*0360*/  VIADD R10, R6, 0x1 ;  /* 0x00000001060a7836 */ /* 0x000fe20000000000 */
[----:B------:R-:W-:Y:S01]  /*0370*/  ISETP.NE.AND P2, PT, R12, UR10, PT ;  /* 0x0000000a0c007c0c */ /* 0x000fe2000bf45270 */
[----:B------:R-:W-:Y:S01]  /*0380*/  IMAD R12, R14, R14, UR11 ;  /* 0x0000000b0e0c7e24 */ /* 0x000fe2000f8e020e */
[-C--:B------:R-:W-:Y:S02]  /*0390*/  ISETP.EQ.AND P0, PT, R13, R8.reuse, !P0 ;  /* 0x000000080d00720c */ /* 0x080fe40004702270 */
[C---:B------:R-:W-:Y:S02]  /*03a0*/  IADD3 R13, PT, PT, R11.reuse, 0x2, RZ ;  /* 0x000000020b0d7810 */ /* 0x040fe40007ffe0ff */
[----:B------:R-:W-:Y:S01]  /*03b0*/  IADD3 R11, PT, PT, R11, 0x3, RZ ;  /* 0x000000030b0b7810 */ /* 0x000fe20007ffe0ff */
[----:B------:R-:W-:Y:S01]  /*03c0*/  @!P1 IMAD.MOV R10, RZ, RZ, R6 ;  /* 0x000000ffff0a9224 */ /* 0x000fe200078e0206 */
[----:B------:R-:W-:-:S02]  /*03d0*/  ISETP.EQ.AND P1, PT, R13, R8, !P2 ;  /* 0x000000080d00720c */ /* 0x000fc40005722270 */
[----:B------:R-:W-:Y:S01]  /*03e0*/  ISETP.NE.AND P2, PT, R12, UR10, PT ;  /* 0x0000000a0c007c0c */ /* 0x000fe2000bf45270 */
[----:B------:R-:W-:-:S04]  /*03f0*/  VIADD R6, R10, 0x1 ;  /* 0x000000010a067836 */ /* 0x000fc80000000000 */
[----:B------:R-:W-:Y:S01]  /*0400*/  @!P0 IMAD.MOV R6, RZ, RZ, R10 ;  /* 0x000000ffff068224 */ /* 0x000fe200078e020a */
[----:B------:R-:W-:-:S03]  /*0410*/  ISETP.EQ.AND P0, PT, R11, R8, !P2 ;  /* 0x000000080b00720c */ /* 0x000fc60005702270 */
[C---:B------:R-:W-:Y:S02]  /*0420*/  VIADD R10, R6.reuse, 0x1 ;  /* 0x00000001060a7836 */ /* 0x040fe40000000000 */
[----:B------:R-:W-:Y:S02]  /*0430*/  @!P1 IADD3 R10, PT, PT, R6, RZ, RZ ;  /* 0x000000ff060a9210 */ /* 0x000fe40007ffe0ff */
[----:B------:R-:W-:-:S03]  /*0440*/  ISETP.NE.AND P1, PT, R14, UR6, PT ;  /* 0x000000060e007c0c */ /* 0x000fc6000bf25270 */
[----:B------:R-:W-:-:S03]  /*0450*/  VIADD R6, R10, 0x1 ;  /* 0x000000010a067836 */ /* 0x000fc60000000000 */
[----:B------:R-:W-:-:S07]  /*0460*/  @!P0 IADD3 R6, PT, PT, R10, RZ, RZ ;  /* 0x000000ff0a068210 */ /* 0x000fce0007ffe0ff */
[----:B------:R-:W-:Y:S05]  /*0470*/  @P1 BRA `(.L_x_22) ;  /* 0xfffffffc00841947 */ /* 0x000fea000383ffff */
.L_x_21:
[----:B------:R-:W-:Y:S05]  /*0480*/  BRA.U !UP1, `(.L_x_20) ;  /* 0x0000000109707547 */ /* 0x000fea000b800000 */
[C---:B------:R-:W-:Y:S01]  /*0490*/  IMAD R10, R9.reuse, R9, UR11 ;  /* 0x0000000b090a7e24 */ /* 0x040fe2000f8e0209 */
[----:B------:R-:W-:Y:S01]  /*04a0*/  UISETP.NE.AND UP0, UPT, UR12, 0x1, UPT ;  /* 0x000000010c00788c */ /* 0x000fe2000bf05270 */
[----:B------:R-:W-:-:S03]  /*04b0*/  VIADD R13, R9, UR5 ;  /* 0x00000005090d7c36 */ /* 0x000fc60008000000 */
[----:B------:R-:W-:Y:S01]  /*04c0*/  ISETP.NE.AND P0, PT, R10, UR10, PT ;  /* 0x0000000a0a007c0c */ /* 0x000fe2000bf05270 */
[----:B------:R-:W-:-:S03]  /*04d0*/  VIADD R10, R6, 0x1 ;  /* 0x00000001060a7836 */ /* 0x000fc60000000000 */
[----:B------:R-:W-:-:S13]  /*04e0*/  ISETP.EQ.AND P0, PT, R13, R8, !P0 ;  /* 0x000000080d00720c */ /* 0x000fda0004702270 */
[----:B------:R-:W-:-:S05]  /*04f0*/  @!P0 IADD3 R10, PT, PT, R6, RZ, RZ ;  /* 0x000000ff060a8210 */ /* 0x000fca0007ffe0ff */
[----:B------:R-:W-:Y:S01]  /*0500*/  IMAD.MOV.U32 R6, RZ, RZ, R10 ;  /* 0x000000ffff067224 */ /* 0x000fe200078e000a */
[----:B------:R-:W-:Y:S06]  /*0510*/  BRA.U !UP0, `(.L_x_20) ;  /* 0x00000001084c7547 */ /* 0x000fec000b800000 */
[----:B------:R-:W-:Y:S01]  /*0520*/  IMAD R10, R9, R9, R9 ;  /* 0x00000009090a7224 */ /* 0x000fe200078e0209 */
[----:B------:R-:W-:Y:S01]  /*0530*/  IADD3 R11, PT, PT, R13, 0x1, RZ ;  /* 0x000000010d0b7810 */ /* 0x000fe20007ffe0ff */
[----:B------:R-:W-:-:S03]  /*0540*/  UISETP.NE.AND UP0, UPT, UR12, 0x2, UPT ;  /* 0x000000020c00788c */ /* 0x000fc6000bf05270 */
[----:B------:R-:W-:-:S05]  /*0550*/  IADD3 R10, PT, PT, R9, UR11, R10 ;  /* 0x0000000b090a7c10 */ /* 0x000fca000fffe00a */
[----:B------:R-:W-:-:S05]  /*0560*/  VIADD R10, R10, 0x1 ;  /* 0x000000010a0a7836 */ /* 0x000fca0000000000 */
[----:B------:R-:W-:Y:S01]  /*0570*/  ISETP.NE.AND P0, PT, R10, UR10, PT ;  /* 0x0000000a0a007c0c */ /* 0x000fe2000bf05270 */
[----:B------:R-:W-:-:S03]  /*0580*/  VIADD R10, R6, 0x1 ;  /* 0x00000001060a7836 */ /* 0x000fc60000000000 */
[----:B------:R-:W-:-:S13]  /*0590*/  ISETP.EQ.AND P0, PT, R11, R8, !P0 ;  /* 0x000000080b00720c */ /* 0x000fda0004702270 */
[----:B------:R-:W-:-:S05]  /*05a0*/  @!P0 IMAD.MOV R10, RZ, RZ, R6 ;  /* 0x000000ffff0a8224 */ /* 0x000fca00078e0206 */
[----:B------:R-:W-:Y:S01]  /*05b0*/  MOV R6, R10 ;  /* 0x0000000a00067202 */ /* 0x000fe20000000f00 */
[----:B------:R-:W-:Y:S06]  /*05c0*/  BRA.U !UP0, `(.L_x_20) ;  /* 0x0000000108207547 */ /* 0x000fec000b800000 */
[----:B------:R-:W-:-:S04]  /*05d0*/  VIADD R9, R9, 0x2 ;  /* 0x0000000209097836 */ /* 0x000fc80000000000 */
[----:B------:R-:W-:Y:S02]  /*05e0*/  IMAD R10, R9, R9, UR11 ;  /* 0x0000000b090a7e24 */ /* 0x000fe4000f8e0209 */
[----:B------:R-:W-:-:S03]  /*05f0*/  VIADD R9, R13, 0x2 ;  /* 0x000000020d097836 */ /* 0x000fc60000000000 */
[----:B------:R-:W-:-:S04]  /*0600*/  ISETP.NE.AND P0, PT, R10, UR10, PT ;  /* 0x0000000a0a007c0c */ /* 0x000fc8000bf05270 */
[----:B------:R-:W-:Y:S02]  /*0610*/  ISETP.EQ.AND P0, PT, R9, R8, !P0 ;  /* 0x000000080900720c */ /* 0x000fe40004702270 */
[----:B------:R-:W-:-:S11]  /*0620*/  IADD3 R9, PT, PT, R6, 0x1, RZ ;  /* 0x0000000106097810 */ /* 0x000fd60007ffe0ff */
[----:B------:R-:W-:-:S04]  /*0630*/  @!P0 IMAD.MOV R9, RZ, RZ, R6 ;  /* 0x000000ffff098224 */ /* 0x000fc800078e0206 */
[----:B------:R-:W-:-:S07]  /*0640*/  IMAD.MOV.U32 R6, RZ, RZ, R9 ;  /* 0x000000ffff067224 */ /* 0x000fce00078e0009 */
.L_x_20:
[----:B------:R-:W-:-:S04]  /*0650*/  UIADD3 UR5, UPT, UPT, UR4, 0x1, URZ ;  /* 0x0000000104057890 */ /* 0x000fc8000fffe0ff */
[----:B------:R-:W-:-:S09]  /*0660*/  UISETP.NE.AND UP0, UPT, UR5, UR7, UPT ;  /* 0x000000070500728c */ /* 0x000fd2000bf05270 */
[----:B------:R-:W-:Y:S05]  /*0670*/  BRA.U UP0, `(.L_x_23) ;  /* 0xfffffff900cc7547 */ /* 0x000fea000b83ffff */
.L_x_19:
[----:B------:R-:W-:-:S04]  /*0680*/  UIADD3 UR7, UPT, UPT, UR7, 0x1, URZ ;  /* 0x0000000107077890 */ /* 0x000fc8000fffe0ff */
[----:B------:R-:W-:-:S09]  /*0690*/  UISETP.NE.AND UP0, UPT, UR7, 0x190, UPT ;  /* 0x000001900700788c */ /* 0x000fd2000bf05270 */
[----:B------:R-:W-:Y:S05]  /*06a0*/  BRA.U UP0, `(.L_x_24) ;  /* 0xfffffff900ac7547 */ /* 0x000fea000b83ffff */
[----:B------:R-:W0:Y:S01]  /*06b0*/  LDCU UR4, c[0x0][0x384] ;  /* 0x00007080ff0477ac */ /* 0x000e220008000800 */
[----:B------:R-:W-:Y:S01]  /*06c0*/  IADD3 R5, PT, PT, R5, 0x1, RZ ;  /* 0x0000000105057810 */ /* 0x000fe20007ffe0ff */
[----:B------:R-:W-:-:S05]  /*06d0*/  IMAD.WIDE R8, R7, 0x4, R2 ;  /* 0x0000000407087825 */ /* 0x000fca00078e0202 */
[----:B------:R1:W-:Y:S01]  /*06e0*/  STG.E desc[UR8][R8.64], R6 ;  /* 0x0000000608007986 */ /* 0x0003e2000c101908 */
[----:B0-----:R-:W-:-:S13]  /*06f0*/  ISETP.NE.AND P0, PT, R5, UR4, PT ;  /* 0x0000000405007c0c */ /* 0x001fda000bf05270 */
[----:B-1----:R-:W-:Y:S05]  /*0700*/  @!P0 EXIT ;  /* 0x000000000000894d */ /* 0x002fea0003800000 */
[----:B------:R-:W-:Y:S05]  /*0710*/  BRA `(.L_x_25) ;  /* 0xfffffff800807947 */ /* 0x000fea000383ffff */
.L_x_18:
[----:B------:R-:W-:-:S13]  /*0720*/  ISETP.GE.AND P0, PT, R9, 0x1, PT ;  /* 0x000000010900780c */ /* 0x000fda0003f06270 */
[----:B------:R-:W-:Y:S05]  /*0730*/  @!P0 EXIT ;  /* 0x000000000000894d */ /* 0x000fea0003800000 */
[----:B------:R-:W0:Y:S02]  /*0740*/  S2R R5, SR_TID.X ;  /* 0x0000000000057919 */ /* 0x000e240000002100 */
[----:B0-----:R-:W-:Y:S02]  /*0750*/  IADD3 R7, PT, PT, R6, UR5, R5 ;  /* 0x0000000506077c10 */ /* 0x001fe4000fffe005 */
[----:B------:R-:W-:Y:S01]  /*0760*/  IADD3 R8, PT, PT, R5, UR5, R6 ;  /* 0x0000000505087c10 */ /* 0x000fe2000fffe006 */
[----:B------:R-:W-:Y:S02]  /*0770*/  IMAD.MOV.U32 R6, RZ, RZ, RZ ;  /* 0x000000ffff067224 */ /* 0x000fe400078e00ff */
[----:B------:R-:W-:Y:S01]  /*0780*/  VIADD R7, R7, 0xfffffffc ;  /* 0xfffffffc07077836 */ /* 0x000fe20000000000 */
[----:B------:R-:W-:-:S07]  /*0790*/  IADD3 R8, PT, PT, -R8, 0x4, RZ ;  /* 0x0000000408087810 */ /* 0x000fce0007ffe1ff */
.L_x_34:
[----:B0-----:R-:W0:Y:S01]  /*07a0*/  LDCU UR4, c[0x0][0x384] ;  /* 0x00007080ff0477ac */ /* 0x001e220008000800 */
[C---:B------:R-:W-:Y:S01]  /*07b0*/  LEA R15, R6.reuse, R5, 0x7 ;  /* 0x00000005060f7211 */ /* 0x040fe200078e38ff */
[----:B------:R-:W-:Y:S01]  /*07c0*/  IMAD.MOV.U32 R9, RZ, RZ, R6 ;  /* 0x000000ffff097224 */ /* 0x000fe200078e0006 */
[----:B------:R-:W-:Y:S01]  /*07d0*/  BSSY.RECONVERGENT B0, `(.L_x_26) ;  /* 0x0000066000007945 */ /* 0x000fe20003800200 */
[----:B------:R-:W-:Y:S01]  /*07e0*/  VIADD R6, R6, 0x1 ;  /* 0x0000000106067836 */ /* 0x000fe20000000000 */
[----:B------:R-:W-:-:S04]  /*07f0*/  ISETP.GE.AND P0, PT, R15, R4, PT ;  /* 0x000000040f00720c */ /* 0x000fc80003f06270 */
[----:B0-----:R-:W-:-:S09]  /*0800*/  ISETP.NE.AND P2, PT, R6, UR4, PT ;  /* 0x0000000406007c0c */ /* 0x001fd2000bf45270 */
[----:B------:R-:W-:Y:S05]  /*0810*/  @P0 BRA `(.L_x_27) ;  /* 0x0000000400840947 */ /* 0x000fea0003800000 */
[C---:B------:R-:W-:Y:S01]  /*0820*/  LEA R21, R9.reuse, R7, 0x7 ;  /* 0x0000000709157211 */ /* 0x040fe200078e38ff */
[----:B------:R-:W-:Y:S01]  /*0830*/  IMAD R20, R9, -0x80, R8 ;  /* 0xffffff8009147824 */ /* 0x000fe200078e0208 */
[----:B------:R-:W-:Y:S01]  /*0840*/  UMOV UR4, 0x1 ;  /* 0x0000000100047882 */ /* 0x000fe20000000000 */
[----:B------:R-:W-:Y:S02]  /*0850*/  IMAD.IADD R12, R0, 0x1, R15 ;  /* 0x00000001000c7824 */ /* 0x000fe400078e020f */
[----:B------:R-:W-:-:S07]  /*0860*/  IMAD.MOV.U32 R9, RZ, RZ, RZ ;  /* 0x000000ffff097224 */ /* 0x000fce00078e00ff */
.L_x_33:
[----:B------:R-:W-:-:S09]  /*0870*/  UISETP.GE.U32.AND UP0, UPT, UR4, 0x2, UPT ;  /* 0x000000020400788c */ /* 0x000fd2000bf06070 */
[----:B------:R-:W-:Y:S05]  /*0880*/  BRA.U !UP0, `(.L_x_28) ;  /* 0x0000000508547547 */ /* 0x000fea000b800000 */
[----:B------:R-:W-:Y:S01]  /*0890*/  HFMA2 R10, -RZ, RZ, 0, 0 ;  /* 0x00000000ff0a7431 */ /* 0x000fe200000001ff */
[----:B------:R-:W-:Y:S01]  /*08a0*/  IADD3 R13, PT, PT, R21, -UR4, RZ ;  /* 0x80000004150d7c10 */ /* 0x000fe2000fffe0ff */
[----:B------:R-:W-:Y:S01]  /*08b0*/  VIADD R11, R20, UR4 ;  /* 0x00000004140b7c36 */ /* 0x000fe20008000000 */
[----:B------:R-:W-:Y:S01]  /*08c0*/  UIMAD UR5, UR4, UR4, URZ ;  /* 0x00000004040572a4 */ /* 0x000fe2000f8e02ff */
[----:B------:R-:W-:-:S11]  /*08d0*/  IMAD.MOV.U32 R14, RZ, RZ, 0x1 ;  /* 0x00000001ff0e7424 */ /* 0x000fd600078e00ff */
.L_x_32:
        /* <DEDUP_REMOVED lines=15> */
.L_x_31:
[C---:B------:R-:W-:Y:S01]  /*09d0*/  IADD3 R19, PT, PT, R17.reuse, -0x1, RZ ;  /* 0xffffffff11137810 */ /* 0x040fe20007ffe0ff */
[----:B------:R-:W-:Y:S01]  /*09e0*/  IMAD R18, R17, R17, R17 ;  /* 0x0000001111127224 */ /* 0x000fe200078e0211 */
[----:B------:R-:W-:Y:S01]  /*09f0*/  IADD3 R16, PT, PT, R16, 0x4, RZ ;  /* 0x0000000410107810 */ /* 0x000fe20007ffe0ff */
[----:B------:R-:W-:Y:S02]  /*0a00*/  VIADD R25, R9, 0x1 ;  /* 0x0000000109197836 */ /* 0x000fe40000000000 */
[----:B------:R-:W-:Y:S01]  /*0a10*/  IMAD R19, R19, R19, R14 ;  /* 0x0000001313137224 */ /* 0x000fe200078e020e */
[----:B------:R-:W-:-:S04]  /*0a20*/  IADD3 R18, PT, PT, R14, R17, R18 ;  /* 0x000000110e127210 */ /* 0x000fc80007ffe012 */
[----:B------:R-:W-:Y:S01]  /*0a30*/  ISETP.NE.AND P1, PT, R19, UR5, PT ;  /* 0x0000000513007c0c */ /* 0x000fe2000bf25270 */
[----:B------:R-:W-:Y:S02]  /*0a40*/  IMAD R19, R17, R17, R14 ;  /* 0x0000001111137224 */ /* 0x000fe400078e020e */
[----:B------:R-:W-:Y:S01]  /*0a50*/  VIADD R18, R18, 0x1 ;  /* 0x0000000112127836 */ /* 0x000fe20000000000 */
[----:B------:R-:W-:Y:S02]  /*0a60*/  ISETP.EQ.AND P1, PT, R23, 0x3, !P1 ;  /* 0x000000031700780c */ /* 0x000fe40004f22270 */
[----:B------:R-:W-:Y:S02]  /*0a70*/  ISETP.NE.AND P0, PT, R19, UR5, PT ;  /* 0x0000000513007c0c */ /* 0x000fe4000bf05270 */
[----:B------:R-:W-:Y:S01]  /*0a80*/  ISETP.NE.AND P3, PT, R18, UR5, PT ;  /* 0x0000000512007c0c */ /* 0x000fe2000bf65270 */
[C---:B------:R-:W-:Y:S01]  /*0a90*/  VIADD R18, R24.reuse, 0x2 ;  /* 0x0000000218127836 */ /* 0x040fe20000000000 */
[C---:B------:R-:W-:Y:S01]  /*0aa0*/  ISETP.EQ.AND P0, PT, R24.reuse, -0x2, !P0 ;  /* 0xfffffffe1800780c */ /* 0x040fe20004702270 */
[----:B------:R-:W-:Y:S01]  /*0ab0*/  VIADD R24, R24, 0xfffffffc ;  /* 0xfffffffc18187836 */ /* 0x000fe20000000000 */
[----:B------:R-:W-:-:S02]  /*0ac0*/  IADD3 R19, PT, PT, R17, 0x2, RZ ;  /* 0x0000000211137810 */ /* 0x000fc40007ffe0ff */
[----:B------:R-:W-:Y:S02]  /*0ad0*/  IADD3 R17, PT, PT, R17, 0x4, RZ ;  /* 0x0000000411117810 */ /* 0x000fe40007ffe0ff */
[----:B------:R-:W-:Y:S01]  /*0ae0*/  IADD3 R23, PT, PT, R23, 0x4, RZ ;  /* 0x0000000417177810 */ /* 0x000fe20007ffe0ff */
[----:B------:R-:W-:Y:S01]  /*0af0*/  @!P1 IMAD.MOV R25, RZ, RZ, R9 ;  /* 0x000000ffff199224 */ /* 0x000fe200078e0209 */
[----:B------:R-:W-:Y:S01]  /*0b00*/  ISETP.EQ.AND P1, PT, R18, 0x1, !P3 ;  /* 0x000000011200780c */ /* 0x000fe20005f22270 */
[----:B------:R-:W-:-:S03]  /*0b10*/  IMAD R19, R19, R19, R14 ;  /* 0x0000001313137224 */ /* 0x000fc600078e020e */
[----:B------:R-:W-:Y:S01]  /*0b20*/  IADD3 R9, PT, PT, R25, 0x1, RZ ;  /* 0x0000000119097810 */ /* 0x000fe20007ffe0ff */
[----:B------:R-:W-:Y:S01]  /*0b30*/  @!P0 IMAD.MOV R9, RZ, RZ, R25 ;  /* 0x000000ffff098224 */ /* 0x000fe200078e0219 */
[----:B------:R-:W-:-:S04]  /*0b40*/  ISETP.NE.AND P3, PT, R19, UR5, PT ;  /* 0x0000000513007c0c */ /* 0x000fc8000bf65270 */
[----:B------:R-:W-:Y:S01]  /*0b50*/  ISETP.EQ.AND P0, PT, R18, 0x2, !P3 ;  /* 0x000000021200780c */ /* 0x000fe20005f02270 */
[----:B------:R-:W-:Y:S02]  /*0b60*/  VIADD R18, R9, 0x1 ;  /* 0x0000000109127836 */ /* 0x000fe40000000000 */
[----:B------:R-:W-:Y:S01]  /*0b70*/  @!P1 IMAD.MOV R18, RZ, RZ, R9 ;  /* 0x000000ffff129224 */ /* 0x000fe200078e0209 */
[----:B------:R-:W-:-:S03]  /*0b80*/  ISETP.NE.AND P1, PT, R16, RZ, PT ;  /* 0x000000ff1000720c */ /* 0x000fc60003f25270 */
[----:B------:R-:W-:-:S06]  /*0b90*/  VIADD R9, R18, 0x1 ;  /* 0x0000000112097836 */ /* 0x000fcc0000000000 */
[----:B------:R-:W-:-:S04]  /*0ba0*/  @!P0 IMAD.MOV R9, RZ, RZ, R18 ;  /* 0x000000ffff098224 */ /* 0x000fc800078e0212 */
[----:B------:R-:W-:Y:S05]  /*0bb0*/  @P1 BRA `(.L_x_31) ;  /* 0xfffffffc00841947 */ /* 0x000fea000383ffff */
[----:B------:R-:W-:-:S07]  /*0bc0*/  VIADD R17, R17, 0xffffffff ;  /* 0xffffffff11117836 */ /* 0x000fce0000000000 */
.L_x_30:
        /* <DEDUP_REMOVED lines=11> */
[-C--:B------:R-:W-:Y:S01]  /*0c80*/  IMAD R16, R17, R17.reuse, R17 ;  /* 0x0000001111107224 */ /* 0x080fe200078e0211 */
[----:B------:R-:W-:Y:S02]  /*0c90*/  IADD3 R19, PT, PT, R23, 0x1, RZ ;  /* 0x0000000117137810 */ /* 0x000fe40007ffe0ff */
[----:B------:R-:W-:Y:S02]  /*0ca0*/  ISETP.NE.AND P1, PT, R22, 0x2, PT ;  /* 0x000000021600780c */ /* 0x000fe40003f25270 */
[----:B------:R-:W-:-:S05]  /*0cb0*/  IADD3 R16, PT, PT, R14, R17, R16 ;  /* 0x000000110e107210 */ /* 0x000fca0007ffe010 */
[----:B------:R-:W-:-:S05]  /*0cc0*/  VIADD R16, R16, 0x1 ;  /* 0x0000000110107836 */ /* 0x000fca0000000000 */
[----:B------:R-:W-:Y:S01]  /*0cd0*/  ISETP.NE.AND P0, PT, R16, UR5, PT ;  /* 0x0000000510007c0c */ /* 0x000fe2000bf05270 */
[----:B------:R-:W-:-:S03]  /*0ce0*/  VIADD R16, R9, 0x1 ;  /* 0x0000000109107836 */ /* 0x000fc60000000000 */
[----:B------:R-:W-:-:S13]  /*0cf0*/  ISETP.EQ.AND P0, PT, R19, R12, !P0 ;  /* 0x0000000c1300720c */ /* 0x000fda0004702270 */
[----:B------:R-:W-:-:S05]  /*0d00*/  @!P0 IMAD.MOV R16, RZ, RZ, R9 ;  /* 0x000000ffff108224 */ /* 0x000fca00078e0209 */
[----:B------:R-:W-:Y:S01]  /*0d10*/  MOV R9, R16 ;  /* 0x0000001000097202 */ /* 0x000fe20000000f00 */
[----:B------:R-:W-:Y:S06]  /*0d20*/  @!P1 BRA `(.L_x_29) ;  /* 0x0000000000209947 */ /* 0x000fec0003800000 */
[----:B------:R-:W-:-:S04]  /*0d30*/  VIADD R17, R17, 0x2 ;  /* 0x0000000211117836 */ /* 0x000fc80000000000 */
[----:B------:R-:W-:Y:S02]  /*0d40*/  IMAD R14, R17, R17, R14 ;  /* 0x00000011110e7224 */ /* 0x000fe400078e020e */
[----:B------:R-:W-:-:S03]  /*0d50*/  VIADD R17, R23, 0x2 ;  /* 0x0000000217117836 */ /* 0x000fc60000000000 */
[----:B------:R-:W-:Y:S02]  /*0d60*/  ISETP.NE.AND P0, PT, R14, UR5, PT ;  /* 0x000000050e007c0c */ /* 0x000fe4000bf05270 */
[----:B------:R-:W-:Y:S02]  /*0d70*/  IADD3 R14, PT, PT, R9, 0x1, RZ ;  /* 0x00000001090e7810 */ /* 0x000fe40007ffe0ff */
[----:B------:R-:W-:-:S13]  /*0d80*/  ISETP.EQ.AND P0, PT, R17, R12, !P0 ;  /* 0x0000000c1100720c */ /* 0x000fda0004702270 */
[----:B------:R-:W-:-:S04]  /*0d90*/  @!P0 IMAD.MOV R14, RZ, RZ, R9 ;  /* 0x000000ffff0e8224 */ /* 0x000fc800078e0209 */
[----:B------:R-:W-:-:S07]  /*0da0*/  IMAD.MOV.U32 R9, RZ, RZ, R14 ;  /* 0x000000ffff097224 */ /* 0x000fce00078e000e */
.L_x_29:
[----:B------:R-:W-:-:S04]  /*0db0*/  IADD3 R14, PT, PT, R10, 0x1, RZ ;  /* 0x000000010a0e7810 */ /* 0x000fc80007ffe0ff */
[----:B------:R-:W-:-:S13]  /*0dc0*/  ISETP.NE.AND P0, PT, R14, UR4, PT ;  /* 0x000000040e007c0c */ /* 0x000fda000bf05270 */
[----:B------:R-:W-:Y:S05]  /*0dd0*/  @P0 BRA `(.L_x_32) ;  /* 0xfffffff800c00947 */ /* 0x000fea000383ffff */
.L_x_28:
[----:B------:R-:W-:-:S04]  /*0de0*/  UIADD3 UR4, UPT, UPT, UR4, 0x1, URZ ;  /* 0x0000000104047890 */ /* 0x000fc8000fffe0ff */
[----:B------:R-:W-:-:S09]  /*0df0*/  UISETP.NE.AND UP0, UPT, UR4, 0x190, UPT ;  /* 0x000001900400788c */ /* 0x000fd2000bf05270 */
[----:B------:R-:W-:Y:S05]  /*0e00*/  BRA.U UP0, `(.L_x_33) ;  /* 0xfffffff900987547 */ /* 0x000fea000b83ffff */
[----:B------:R-:W-:-:S05]  /*0e10*/  IMAD.WIDE R10, R15, 0x4, R2 ;  /* 0x000000040f0a7825 */ /* 0x000fca00078e0202 */
[----:B------:R0:W-:Y:S02]  /*0e20*/  STG.E desc[UR8][R10.64], R9 ;  /* 0x000000090a007986 */ /* 0x0001e4000c101908 */
.L_x_27:
[----:B------:R-:W-:Y:S05]  /*0e30*/  BSYNC.RECONVERGENT B0 ;  /* 0x0000000000007941 */ /* 0x000fea0003800200 */
.L_x_26:
[----:B------:R-:W-:Y:S05]  /*0e40*/  @P2 BRA `(.L_x_34) ;  /* 0xfffffff800542947 */ /* 0x000fea000383ffff */
[----:B------:R-:W-:Y:S05]  /*0e50*/  EXIT ;  /* 0x000000000000794d */ /* 0x000fea0003800000 */
.L_x_35:
        /* <DEDUP_REMOVED lines=10> */
.L_x_729:


//--------------------- .text._ZN3cub18CUB_300001_SM_10006detail8for_each13static_kernelINS2_12policy_hub_t12policy_500_tEmN6thrust24THRUST_300001_SM_1000_NS8cuda_cub20__uninitialized_fill7functorINS7_10device_ptrIiEEiEEEEvT0_T1_ --------------------------
	.section	.text._ZN3cub18CUB_300001_SM_10006detail8for_each13static_kernelINS2_12policy_hub_t12policy_500_tEmN6thrust24THRUST_300001_SM_1000_NS8cuda_cub20__uninitialized_fill7functorINS7_10device_ptrIiEEiEEEEvT0_T1_,"ax",@progbits
	.align	128
        .global         _ZN3cub18CUB_300001_SM_10006detail8for_each13static_kernelINS2_12policy_hub_t12policy_500_tEmN6thrust24THRUST_300001_SM_1000_NS8cuda_cub20__uninitialized_fill7functorINS7_10device_ptrIiEEiEEEEvT0_T1_
        .type           _ZN3cub18CUB_300001_SM_10006detail8for_each13static_kernelINS2_12policy_hub_t12policy_500_tEmN6thrust24THRUST_300001_SM_1000_NS8cuda_cub20__uninitialized_fill7functorINS7_10device_ptrIiEEiEEEEvT0_T1_,@function
        .size           _ZN3cub18CUB_300001_SM_10006detail8for_each13static_kernelINS2_12policy_hub_t12policy_500_tEmN6thrust24THRUST_300001_SM_1000_NS8cuda_cub20__uninitialized_fill7functorINS7_10device_ptrIiEEiEEEEvT0_T1_,(.L_x_730 - _ZN3cub18CUB_300001_SM_10006detail8for_each13static_kernelINS2_12policy_hub_t12policy_500_tEmN6thrust24THRUST_300001_SM_1000_NS8cuda_cub20__uninitialized_fill7functorINS7_10device_ptrIiEEiEEEEvT0_T1_)
        .other          _ZN3cub18CUB_300001_SM_10006detail8for_each13static_kernelINS2_12policy_hub_t12policy_500_tEmN6thrust24THRUST_300001_SM_1000_NS8cuda_cub20__uninitialized_fill7functorINS7_10device_ptrIiEEiEEEEvT0_T1_,@"STO_CUDA_ENTRY STV_DEFAULT"
_ZN3cub18CUB_300001_SM_10006detail8for_each13static_kernelINS2_12policy_hub_t12policy_500_tEmN6thrust24THRUST_300001_SM_1000_NS8cuda_cub20__uninitialized_fill7functorINS7_10device_ptrIiEEiEEEEvT0_T1_:
.text._ZN3cub18CUB_300001_SM_10006detail8for_each13static_kernelINS2_12policy_hub_t12policy_500_tEmN6thrust24THRUST_300001_SM_1000_NS8cuda_cub20__uninitialized_fill7functorINS7_10device_ptrIiEEiEEEEvT0_T1_:
[----:B------:R-:W-:Y:S08]  /*0000*/  LDC R1, c[0x0][0x37c] ;  /* 0x0000df00ff017b82 */ /* 0x000ff00000000800 */
[----:B------:R-:W0:Y:S01]  /*0010*/  S2UR UR4, SR_CTAID.X ;  /* 0x00000000000479c3 */ /* 0x000e220000002500 */
[----:B------:R-:W1:Y:S01]  /*0020*/  LDCU.64 UR6, c[0x0][0x380] ;  /* 0x00007000ff0677ac */ /* 0x000e620008000a00 */
[----:B------:R-:W2:Y:S01]  /*0030*/  LDCU.64 UR8, c[0x0][0x358] ;  /* 0x00006b00ff0877ac */ /* 0x000ea20008000a00 */
[----:B0-----:R-:W-:-:S04]  /*0040*/  UIMAD.WIDE.U32 UR4, UR4, 0x200, URZ ;  /* 0x00000200040478a5 */ /* 0x001fc8000f8e00ff */
[----:B-1----:R-:W-:-:S04]  /*0050*/  UIADD3 UR6, UP0, UPT, -UR4, UR6, URZ ;  /* 0x0000000604067290 */ /* 0x002fc8000ff1e1ff */
[----:B------:R-:W-:Y:S02]  /*0060*/  UIADD3.X UR7, UPT, UPT, ~UR5, UR7, URZ, UP0, !UPT ;  /* 0x0000000705077290 */ /* 0x000fe400087fe5ff */
[----:B------:R-:W-:-:S04]  /*0070*/  UISETP.GE.U32.AND UP0, UPT, UR6, 0x200, UPT ;  /* 0x000002000600788c */ /* 0x000fc8000bf06070 */
[----:B------:R-:W-:-:S09]  /*0080*/  UISETP.GE.U32.AND.EX UP0, UPT, UR7, URZ, UPT, UP0 ;  /* 0x000000ff0700728c */ /* 0x000fd2000bf06100 */
[----:B--2---:R-:W-:Y:S05]  /*0090*/  BRA.U !UP0, `(.L_x_36) ;  /* 0x0000000108287547 */ /* 0x004fea000b800000 */
[----:B------:R-:W0:Y:S01]  /*00a0*/  S2R R0, SR_TID.X ;  /* 0x0000000000007919 */ /* 0x000e220000002100 */
[----:B------:R-:W1:Y:S01]  /*00b0*/  LDCU.64 UR6, c[0x0][0x388] ;  /* 0x00007100ff0677ac */ /* 0x000e620008000a00 */
[----:B------:R-:W2:Y:S01]  /*00c0*/  LDC R5, c[0x0][0x390] ;  /* 0x0000e400ff057b82 */ /* 0x000ea20000000800 */
[----:B0-----:R-:W-:-:S05]  /*00d0*/  IADD3 R0, P0, PT, R0, UR4, RZ ;  /* 0x0000000400007c10 */ /* 0x001fca000ff1e0ff */
[----:B------:R-:W-:Y:S01]  /*00e0*/  IMAD.X R3, RZ, RZ, UR5, P0 ;  /* 0x00000005ff037e24 */ /* 0x000fe200080e06ff */
[----:B-1----:R-:W-:-:S04]  /*00f0*/  LEA R2, P0, R0, UR6, 0x2 ;  /* 0x0000000600027c11 */ /* 0x002fc8000f8010ff */
[----:B------:R-:W-:-:S05]  /*0100*/  LEA.HI.X R3, R0, UR7, R3, 0x2, P0 ;  /* 0x0000000700037c11 */ /* 0x000fca00080f1403 */
[----:B--2---:R-:W-:Y:S04]  /*0110*/  STG.E desc[UR8][R2.64], R5 ;  /* 0x0000000502007986 */ /* 0x004fe8000c101908 */
[----:B------:R-:W-:Y:S01]  /*0120*/  STG.E desc[UR8][R2.64+0x400], R5 ;  /* 0x0004000502007986 */ /* 0x000fe2000c101908 */
[----:B------:R-:W-:Y:S05]  /*0130*/  EXIT ;  /* 0x000000000000794d */ /* 0x000fea0003800000 */
.L_x_36:
[----:B------:R-:W0:Y:S01]  /*0140*/  S2R R0, SR_TID.X ;  /* 0x0000000000007919 */ /* 0x000e220000002100 */
[----:B------:R-:W-:Y:S01]  /*0150*/  IMAD.U32 R2, RZ, RZ, UR7 ;  /* 0x00000007ff027e24 */ /* 0x000fe2000f8e00ff */
[----:B------:R-:W1:Y:S01]  /*0160*/  LDCU.64 UR10, c[0x0][0x388] ;  /* 0x00007100ff0a77ac */ /* 0x000e620008000a00 */
[----:B------:R-:W-:Y:S01]  /*0170*/  IMAD.U32 R4, RZ, RZ, UR7 ;  /* 0x00000007ff047e24 */ /* 0x000fe2000f8e00ff */
[----:B0-----:R-:W-:-:S04]  /*0180*/  ISETP.LT.U32.AND P0, PT, R0, UR6, PT ;  /* 0x0000000600007c0c */ /* 0x001fc8000bf01070 */
[----:B------:R-:W-:Y:S01]  /*0190*/  ISETP.GT.U32.AND.EX P0, PT, R2, RZ, PT, P0 ;  /* 0x000000ff0200720c */ /* 0x000fe20003f04100 */
[C---:B------:R-:W-:Y:S01]  /*01a0*/  VIADD R2, R0.reuse, 0x100 ;  /* 0x0000010000027836 */ /* 0x040fe20000000000 */
[----:B------:R-:W-:-:S04]  /*01b0*/  IADD3 R0, P2, PT, R0, UR4, RZ ;  /* 0x0000000400007c10 */ /* 0x000fc8000ff5e0ff */
[----:B------:R-:W-:Y:S01]  /*01c0*/  ISETP.LT.U32.AND P1, PT, R2, UR6, PT ;  /* 0x0000000602007c0c */ /* 0x000fe2000bf21070 */
[----:B------:R-:W-:Y:S01]  /*01d0*/  IMAD.X R3, RZ, RZ, UR5, P2 ;  /* 0x00000005ff037e24 */ /* 0x000fe200090e06ff */
[----:B-1----:R-:W-:Y:S02]  /*01e0*/  LEA R2, P2, R0, UR10, 0x2 ;  /* 0x0000000a00027c11 */ /* 0x002fe4000f8410ff */
[----:B------:R-:W-:Y:S02]  /*01f0*/  ISETP.GT.U32.AND.EX P1, PT, R4, RZ, PT, P1 ;  /* 0x000000ff0400720c */ /* 0x000fe40003f24110 */
[----:B------:R-:W-:Y:S01]  /*0200*/  LEA.HI.X R3, R0, UR11, R3, 0x2, P2 ;  /* 0x0000000b00037c11 */ /* 0x000fe200090f1403 */
[----:B------:R-:W0:Y:S04]  /*0210*/  @P0 LDC R5, c[0x0][0x390] ;  /* 0x0000e400ff050b82 */ /* 0x000e280000000800 */
[----:B0-----:R0:W-:Y:S06]  /*0220*/  @P0 STG.E desc[UR8][R2.64], R5 ;  /* 0x0000000502000986 */ /* 0x0011ec000c101908 */
[----:B------:R-:W-:Y:S05]  /*0230*/  @!P1 EXIT ;  /* 0x000000000000994d */ /* 0x000fea0003800000 */
[----:B0-----:R-:W0:Y:S02]  /*0240*/  LDC R5, c[0x0][0x390] ;  /* 0x0000e400ff057b82 */ /* 0x001e240000000800 */
[----:B0-----:R-:W-:Y:S01]  /*0250*/  STG.E desc[UR8][R2.64+0x400], R5 ;  /* 0x0004000502007986 */ /* 0x001fe2000c101908 */
[----:B------:R-:W-:Y:S05]  /*0260*/  EXIT ;  /* 0x000000000000794d */ /* 0x000fea0003800000 */
.L_x_37:
        /* <DEDUP_REMOVED lines=9> */
.L_x_730:


//--------------------- .text._ZN3cub18CUB_300001_SM_10006detail11EmptyKernelIvEEvv --------------------------
	.section	.text._ZN3cub18CUB_300001_SM_10006detail11EmptyKernelIvEEvv,"ax",@progbits
	.align	128
        .global         _ZN3cub18CUB_300001_SM_10006detail11EmptyKernelIvEEvv
        .type           _ZN3cub18CUB_300001_SM_10006detail11EmptyKernelIvEEvv,@function
        .size           _ZN3cub18CUB_300001_SM_10006detail11EmptyKernelIvEEvv,(.L_x_731 - _ZN3cub18CUB_300001_SM_10006detail11EmptyKernelIvEEvv)
        .other          _ZN3cub18CUB_300001_SM_10006detail11EmptyKernelIvEEvv,@"STO_CUDA_ENTRY STV_DEFAULT"
_ZN3cub18CUB_300001_SM_10006detail11EmptyKernelIvEEvv:
.text._ZN3cub18CUB_300001_SM_10006detail11EmptyKernelIvEEvv:
[----:B------:R-:W-:Y:S01]  /*0000*/  LDC R1, c[0x0][0x37c] ;  /* 0x0000df00ff017b82 */ /* 0x000fe20000000800 */
[----:B------:R-:W-:Y:S05]  /*0010*/  EXIT ;  /* 0x000000000000794d */ /* 0x000fea0003800000 */
.L_x_38:
        /* <DEDUP_REMOVED lines=14> */
.L_x_731:


//--------------------- .text._ZN6thrust24THRUST_300001_SM_1000_NS8cuda_cub4core6detail13_kernel_agentINS1_8__reduce11ReduceAgentIPN4cuda3std3__45tupleIJilEEESC_SB_lNS1_9__extrema9arg_max_fIilNS9_4lessIiEEEEEEJSC_SC_iSH_EEEvDpT0_ --------------------------
	.section	.text._ZN6thrust24THRUST_300001_SM_1000_NS8cuda_cub4core6detail13_kernel_agentINS1_8__reduce11ReduceAgentIPN4cuda3std3__45tupleIJilEEESC_SB_lNS1_9__extrema9arg_max_fIilNS9_4lessIiEEEEEEJSC_SC_iSH_EEEvDpT0_,"ax",@progbits
	.align	128
        .global         _ZN6thrust24THRUST_300001_SM_1000_NS8cuda_cub4core6detail13_kernel_agentINS1_8__reduce11ReduceAgentIPN4cuda3std3__45tupleIJilEEESC_SB_lNS1_9__extrema9arg_max_fIilNS9_4lessIiEEEEEEJSC_SC_iSH_EEEvDpT0_
        .type           _ZN6thrust24THRUST_300001_SM_1000_NS8cuda_cub4core6detail13_kernel_agentINS1_8__reduce11ReduceAgentIPN4cuda3std3__45tupleIJilEEESC_SB_lNS1_9__extrema9arg_max_fIilNS9_4lessIiEEEEEEJSC_SC_iSH_EEEvDpT0_,@function
        .size           _ZN6thrust24THRUST_300001_SM_1000_NS8cuda_cub4core6detail13_kernel_agentINS1_8__reduce11ReduceAgentIPN4cuda3std3__45tupleIJilEEESC_SB_lNS1_9__extrema9arg_max_fIilNS9_4lessIiEEEEEEJSC_SC_iSH_EEEvDpT0_,(.L_x_732 - _ZN6thrust24THRUST_300001_SM_1000_NS8cuda_cub4core6detail13_kernel_agentINS1_8__reduce11ReduceAgentIPN4cuda3std3__45tupleIJilEEESC_SB_lNS1_9__extrema9arg_max_fIilNS9_4lessIiEEEEEEJSC_SC_iSH_EEEvDpT0_)
        .other          _ZN6thrust24THRUST_300001_SM_1000_NS8cuda_cub4core6detail13_kernel_agentINS1_8__reduce11ReduceAgentIPN4cuda3std3__45tupleIJilEEESC_SB_lNS1_9__extrema9arg_max_fIilNS9_4lessIiEEEEEEJSC_SC_iSH_EEEvDpT0_,@"STO_CUDA_ENTRY STV_DEFAULT"
_ZN6thrust24THRUST_300001_SM_1000_NS8cuda_cub4core6detail13_kernel_agentINS1_8__reduce11ReduceAgentIPN4cuda3std3__45tupleIJilEEESC_SB_lNS1_9__extrema9arg_max_fIilNS9_4lessIiEEEEEEJSC_SC_iSH_EEEvDpT0_:
.text._ZN6thrust24THRUST_300001_SM_1000_NS8cuda_cub4core6detail13_kernel_agentINS1_8__reduce11ReduceAgentIPN4cuda3std3__45tupleIJilEEESC_SB_lNS1_9__extrema9arg_max_fIilNS9_4lessIiEEEEEEJSC_SC_iSH_EEEvDpT0_:
[----:B------:R-:W-:Y:S01]  /*0000*/  LDC R1, c[0x0][0x37c] ;  /* 0x0000df00ff017b82 */ /* 0x000fe20000000800 */
[----:B------:R-:W0:Y:S02]  /*0010*/  LDCU UR8, c[0x0][0x390] ;  /* 0x00007200ff0877ac */ /* 0x000e240008000800 */
[----:B0-----:R-:W-:-:S13]  /*0020*/  ISETP.NE.AND P0, PT, RZ, UR8, PT ;  /* 0x00000008ff007c0c */ /* 0x001fda000bf05270 */
[----:B------:R-:W-:Y:S05]  /*0030*/  @!P0 EXIT ;  /* 0x000000000000894d */ /* 0x000fea0003800000 */
[----:B------:R-:W-:Y:S01]  /*0040*/  UISETP.GT.AND UP0, UPT, UR8, 0x4ff, UPT ;  /* 0x000004ff0800788c */ /* 0x000fe2000bf04270 */
[----:B------:R-:W-:Y:S01]  /*0050*/  BSSY.RECONVERGENT B0, `(.L_x_39) ;  /* 0x00005bf000007945 */ /* 0x000fe20003800200 */
[----:B------:R-:W0:Y:S07]  /*0060*/  LDCU.64 UR10, c[0x0][0x358] ;  /* 0x00006b00ff0a77ac */ /* 0x000e2e0008000a00 */
[----:B------:R-:W-:Y:S05]  /*0070*/  BRA.U UP0, `(.L_x_40) ;  /* 0x0000003100807547 */ /* 0x000fea000b800000 */
[----:B------:R-:W1:Y:S01]  /*0080*/  S2R R0, SR_TID.X ;  /* 0x0000000000007919 */ /* 0x000e620000002100 */
[----:B------:R-:W2:Y:S01]  /*0090*/  LDCU UR4, c[0x0][0x390] ;  /* 0x00007200ff0477ac */ /* 0x000ea20008000800 */
[----:B------:R-:W-:Y:S01]  /*00a0*/  BSSY.RECONVERGENT B1, `(.L_x_41) ;  /* 0x000000b000017945 */ /* 0x000fe20003800200 */
[----:B------:R-:W-:Y:S01]  /*00b0*/  IMAD.MOV.U32 R4, RZ, RZ, RZ ;  /* 0x000000ffff047224 */ /* 0x000fe200078e00ff */
[----:B------:R-:W-:Y:S02]  /*00c0*/  CS2R R2, SRZ ;  /* 0x0000000000027805 */ /* 0x000fe4000001ff00 */
[----:B-1----:R-:W-:Y:S01]  /*00d0*/  ISETP.GE.AND P0, PT, R0, UR8, PT ;  /* 0x0000000800007c0c */ /* 0x002fe2000bf06270 */
[----:B------:R-:W-:-:S12]  /*00e0*/  IMAD.MOV.U32 R5, RZ, RZ, R0 ;  /* 0x000000ffff057224 */ /* 0x000fd800078e0000 */
[----:B--2---:R-:W-:Y:S05]  /*00f0*/  @P0 BRA `(.L_x_42) ;  /* 0x0000000000140947 */ /* 0x004fea0003800000 */
[----:B------:R-:W1:Y:S02]  /*0100*/  LDC.64 R6, c[0x0][0x380] ;  /* 0x0000e000ff067b82 */ /* 0x000e640000000a00 */
[----:B-1----:R-:W-:-:S05]  /*0110*/  IMAD.WIDE.U32 R6, R0, 0x10, R6 ;  /* 0x0000001000067825 */ /* 0x002fca00078e0006 */
[----:B0-----:R1:W5:Y:S04]  /*0120*/  LDG.E.CONSTANT R4, desc[UR10][R6.64] ;  /* 0x0000000a06047981 */ /* 0x001368000c1e9900 */
[----:B------:R1:W5:Y:S01]  /*0130*/  LDG.E.64.CONSTANT R2, desc[UR10][R6.64+0x8] ;  /* 0x0000080a06027981 */ /* 0x000362000c1e9b00 */
[----:B------:R-:W-:-:S07]  /*0140*/  VIADD R5, R0, 0x100 ;  /* 0x0000010000057836 */ /* 0x000fce0000000000 */
.L_x_42:
[----:B0-----:R-:W-:Y:S05]  /*0150*/  BSYNC.RECONVERGENT B1 ;  /* 0x0000000000017941 */ /* 0x001fea0003800200 */
.L_x_41:
[----:B------:R-:W-:Y:S01]  /*0160*/  ISETP.GE.AND P0, PT, R5, UR8, PT ;  /* 0x0000000805007c0c */ /* 0x000fe2000bf06270 */
[----:B------:R-:W-:-:S12]  /*0170*/  BSSY.RECONVERGENT B1, `(.L_x_43) ;  /* 0x0000088000017945 */ /* 0x000fd80003800200 */
[----:B------:R-:W-:Y:S05]  /*0180*/  @P0 BRA `(.L_x_44) ;  /* 0x0000000800180947 */ /* 0x000fea0003800000 */
[----:B-1----:R-:W-:Y:S01]  /*0190*/  LOP3.LUT R6, RZ, R5, RZ, 0x33, !PT ;  /* 0x00000005ff067212 */ /* 0x002fe200078e33ff */
[----:B------:R-:W-:Y:S04]  /*01a0*/  BSSY.RECONVERGENT B2, `(.L_x_45) ;  /* 0x000002b000027945 */ /* 0x000fe80003800200 */
[----:B------:R-:W-:-:S05]  /*01b0*/  VIADD R12, R6, UR8 ;  /* 0x00000008060c7c36 */ /* 0x000fca0008000000 */
[----:B------:R-:W-:-:S04]  /*01c0*/  LOP3.LUT R6, R12, 0x300, RZ, 0xc0, !PT ;  /* 0x000003000c067812 */ /* 0x000fc800078ec0ff */
[----:B------:R-:W-:-:S13]  /*01d0*/  ISETP.NE.AND P0, PT, R6, 0x300, PT ;  /* 0x000003000600780c */ /* 0x000fda0003f05270 */
[----:B------:R-:W-:Y:S05]  /*01e0*/  @!P0 BRA `(.L_x_46) ;  /* 0x0000000000988947 */ /* 0x000fea0003800000 */
[----:B------:R-:W0:Y:S01]  /*01f0*/  LDC.64 R6, c[0x0][0x380] ;  /* 0x0000e000ff067b82 */ /* 0x000e220000000a00 */
[----:B------:R-:W-:-:S04]  /*0200*/  LEA.HI R8, R12, 0x1, RZ, 0x18 ;  /* 0x000000010c087811 */ /* 0x000fc800078fc0ff */
[----:B------:R-:W-:-:S05]  /*0210*/  LOP3.LUT R8, R8, 0x3, RZ, 0xc0, !PT ;  /* 0x0000000308087812 */ /* 0x000fca00078ec0ff */
[----:B------:R-:W-:Y:S02]  /*0220*/  IMAD.MOV R10, RZ, RZ, -R8 ;  /* 0x000000ffff0a7224 */ /* 0x000fe400078e0a08 */
[----:B0-----:R-:W-:-:S04]  /*0230*/  IMAD.WIDE.U32 R6, R5, 0x10, R6 ;  /* 0x0000001005067825 */ /* 0x001fc800078e0006 */
[----:B------:R-:W-:-:S07]  /*0240*/  IMAD.MOV.U32 R11, RZ, RZ, R6 ;  /* 0x000000ffff0b7224 */ /* 0x000fce00078e0006 */
.L_x_49:
[----:B------:R-:W-:-:S05]  /*0250*/  IMAD.MOV.U32 R6, RZ, RZ, R11 ;  /* 0x000000ffff067224 */ /* 0x000fca00078e000b */
[----:B------:R-:W2:Y:S04]  /*0260*/  LDG.E.CONSTANT R14, desc[UR10][R6.64] ;  /* 0x0000000a060e7981 */ /* 0x000ea8000c1e9900 */
[----:B------:R-:W3:Y:S01]  /*0270*/  LDG.E.64.CONSTANT R8, desc[UR10][R6.64+0x8] ;  /* 0x0000080a06087981 */ /* 0x000ee2000c1e9b00 */
[----:B------:R-:W-:Y:S01]  /*0280*/  VIADD R10, R10, 0x1 ;  /* 0x000000010a0a7836 */ /* 0x000fe20000000000 */
[----:B------:R-:W-:Y:S01]  /*0290*/  BSSY.RECONVERGENT B3, `(.L_x_47) ;  /* 0x0000018000037945 */ /* 0x000fe20003800200 */
[----:B-----5:R-:W-:Y:S01]  /*02a0*/  IMAD.MOV.U32 R17, RZ, RZ, R3 ;  /* 0x000000ffff117224 */ /* 0x020fe200078e0003 */
[----:B------:R-:W-:Y:S01]  /*02b0*/  IADD3 R11, P3, PT, R6, 0x1000, RZ ;  /* 0x00001000060b7810 */ /* 0x000fe20007f7e0ff */
[----:B------:R-:W-:Y:S01]  /*02c0*/  IMAD.MOV.U32 R15, RZ, RZ, R2 ;  /* 0x000000ffff0f7224 */ /* 0x000fe200078e0002 */
[----:B------:R-:W-:Y:S01]  /*02d0*/  ISETP.NE.AND P2, PT, R10, RZ, PT ;  /* 0x000000ff0a00720c */ /* 0x000fe20003f45270 */
[----:B------:R-:W-:Y:S01]  /*02e0*/  IMAD.MOV.U32 R13, RZ, RZ, R4 ;  /* 0x000000ffff0d7224 */ /* 0x000fe200078e0004 */
[----:B--2---:R-:W-:Y:S01]  /*02f0*/  ISETP.GE.AND P0, PT, R4, R14, PT ;  /* 0x0000000e0400720c */ /* 0x004fe20003f06270 */
[----:B------:R-:W-:-:S02]  /*0300*/  IMAD.MOV.U32 R4, RZ, RZ, R14 ;  /* 0x000000ffff047224 */ /* 0x000fc400078e000e */
[----:B---3--:R-:W-:Y:S02]  /*0310*/  IMAD.MOV.U32 R2, RZ, RZ, R8 ;  /* 0x000000ffff027224 */ /* 0x008fe400078e0008 */
[----:B------:R-:W-:-:S08]  /*0320*/  IMAD.MOV.U32 R3, RZ, RZ, R9 ;  /* 0x000000ffff037224 */ /* 0x000fd000078e0009 */
[----:B------:R-:W-:Y:S05]  /*0330*/  @!P0 BRA `(.L_x_48) ;  /* 0x0000000000348947 */ /* 0x000fea0003800000 */
[----:B------:R-:W-:Y:S01]  /*0340*/  ISETP.GE.AND P4, PT, R14, R13, PT ;  /* 0x0000000d0e00720c */ /* 0x000fe20003f86270 */
[----:B------:R-:W-:Y:S02]  /*0350*/  IMAD.MOV.U32 R4, RZ, RZ, R13 ;  /* 0x000000ffff047224 */ /* 0x000fe400078e000d */
[----:B------:R-:W-:Y:S02]  /*0360*/  IMAD.MOV.U32 R2, RZ, RZ, R15 ;  /* 0x000000ffff027224 */ /* 0x000fe400078e000f */
[----:B------:R-:W-:-:S08]  /*0370*/  IMAD.MOV.U32 R3, RZ, RZ, R17 ;  /* 0x000000ffff037224 */ /* 0x000fd000078e0011 */
[CC--:B------:R-:W-:Y:S02]  /*0380*/  @P4 ISETP.LT.U32.AND P1, PT, R15.reuse, R8.reuse, PT ;  /* 0x000000080f00420c */ /* 0x0c0fe40003f21070 */
[-C--:B------:R-:W-:Y:S02]  /*0390*/  @P4 ISETP.GE.U32.AND P0, PT, R15, R8.reuse, PT ;  /* 0x000000080f00420c */ /* 0x080fe40003f06070 */
[CC--:B------:R-:W-:Y:S02]  /*03a0*/  @P4 ISETP.LT.AND.EX P1, PT, R17.reuse, R9.reuse, PT, P1 ;  /* 0x000000091100420c */ /* 0x0c0fe40003f21310 */
[-C--:B------:R-:W-:Y:S02]  /*03b0*/  @P4 ISETP.GE.AND.EX P0, PT, R17, R9.reuse, PT, P0 ;  /* 0x000000091100420c */ /* 0x080fe40003f06300 */
[----:B------:R-:W-:Y:S02]  /*03c0*/  @P4 SEL R8, R15, R8, P1 ;  /* 0x000000080f084207 */ /* 0x000fe40000800000 */
[----:B------:R-:W-:-:S02]  /*03d0*/  @P4 SEL R9, R17, R9, P1 ;  /* 0x0000000911094207 */ /* 0x000fc40000800000 */
[----:B------:R-:W-:Y:S01]  /*03e0*/  @P4 SEL R4, R13, R14, !P0 ;  /* 0x0000000e0d044207 */ /* 0x000fe20004000000 */
[----:B------:R-:W-:Y:S02]  /*03f0*/  @P4 IMAD.MOV.U32 R2, RZ, RZ, R8 ;  /* 0x000000ffff024224 */ /* 0x000fe400078e0008 */
[----:B------:R-:W-:-:S07]  /*0400*/  @P4 IMAD.MOV.U32 R3, RZ, RZ, R9 ;  /* 0x000000ffff034224 */ /* 0x000fce00078e0009 */
.L_x_48:
[----:B------:R-:W-:Y:S05]  /*0410*/  BSYNC.RECONVERGENT B3 ;  /* 0x0000000000037941 */ /* 0x000fea0003800200 */
.L_x_47:
[----:B------:R-:W-:Y:S02]  /*0420*/  IMAD.X R7, RZ, RZ, R7, P3 ;  /* 0x000000ffff077224 */ /* 0x000fe400018e0607 */
[----:B------:R-:W-:Y:S01]  /*0430*/  VIADD R5, R5, 0x100 ;  /* 0x0000010005057836 */ /* 0x000fe20000000000 */
[----:B------:R-:W-:Y:S06]  /*0440*/  @P2 BRA `(.L_x_49) ;  /* 0xfffffffc00802947 */ /* 0x000fec000383ffff */
.L_x_46:
[----:B------:R-:W-:Y:S05]  /*0450*/  BSYNC.RECONVERGENT B2 ;  /* 0x0000000000027941 */ /* 0x000fea0003800200 */
.L_x_45:
[----:B------:R-:W0:Y:S01]  /*0460*/  LDC.64 R8, c[0x0][0x380] ;  /* 0x0000e000ff087b82 */ /* 0x000e220000000a00 */
[----:B------:R-:W-:-:S13]  /*0470*/  ISETP.GE.U32.AND P0, PT, R12, 0x300, PT ;  /* 0x000003000c00780c */ /* 0x000fda0003f06070 */
[----:B------:R-:W-:Y:S05]  /*0480*/  @!P0 BRA `(.L_x_44) ;  /* 0x0000000400588947 */ /* 0x000fea0003800000 */
.L_x_58:
[----:B0-----:R-:W-:-:S05]  /*0490*/  IMAD.WIDE R18, R5, 0x10, R8 ;  /* 0x0000001005127825 */ /* 0x001fca00078e0208 */
[----:B------:R-:W2:Y:S04]  /*04a0*/  LDG.E.CONSTANT R21, desc[UR10][R18.64] ;  /* 0x0000000a12157981 */ /* 0x000ea8000c1e9900 */
[----:B------:R-:W3:Y:S04]  /*04b0*/  LDG.E.64.CONSTANT R14, desc[UR10][R18.64+0x8] ;  /* 0x0000080a120e7981 */ /* 0x000ee8000c1e9b00 */
[----:B-----5:R0:W5:Y:S04]  /*04c0*/  LDG.E.CONSTANT R27, desc[UR10][R18.64+0x1000] ;  /* 0x0010000a121b7981 */ /* 0x020168000c1e9900 */
[----:B------:R0:W5:Y:S04]  /*04d0*/  LDG.E.CONSTANT R16, desc[UR10][R18.64+0x2000] ;  /* 0x0020000a12107981 */ /* 0x000168000c1e9900 */
[----:B------:R0:W5:Y:S04]  /*04e0*/  LDG.E.CONSTANT R17, desc[UR10][R18.64+0x3000] ;  /* 0x0030000a12117981 */ /* 0x000168000c1e9900 */
[----:B------:R0:W5:Y:S04]  /*04f0*/  LDG.E.64.CONSTANT R12, desc[UR10][R18.64+0x1008] ;  /* 0x0010080a120c7981 */ /* 0x000168000c1e9b00 */
[----:B------:R0:W5:Y:S04]  /*0500*/  LDG.E.64.CONSTANT R6, desc[UR10][R18.64+0x2008] ;  /* 0x0020080a12067981 */ /* 0x000168000c1e9b00 */
[----:B------:R0:W5:Y:S01]  /*0510*/  LDG.E.64.CONSTANT R10, desc[UR10][R18.64+0x3008] ;  /* 0x0030080a120a7981 */ /* 0x000162000c1e9b00 */
[----:B------:R-:W-:Y:S01]  /*0520*/  BSSY.RECONVERGENT B2, `(.L_x_50) ;  /* 0x0000011000027945 */ /* 0x000fe20003800200 */
[----:B--2---:R-:W-:Y:S01]  /*0530*/  ISETP.GE.AND P0, PT, R4, R21, PT ;  /* 0x000000150400720c */ /* 0x004fe20003f06270 */
[----:B------:R-:W-:-:S02]  /*0540*/  IMAD.MOV.U32 R20, RZ, RZ, R21 ;  /* 0x000000ffff147224 */ /* 0x000fc400078e0015 */
[----:B---3--:R-:W-:Y:S02]  /*0550*/  IMAD.MOV.U32 R23, RZ, RZ, R14 ;  /* 0x000000ffff177224 */ /* 0x008fe400078e000e */
[----:B------:R-:W-:-:S08]  /*0560*/  IMAD.MOV.U32 R25, RZ, RZ, R15 ;  /* 0x000000ffff197224 */ /* 0x000fd000078e000f */
[----:B0-----:R-:W-:Y:S05]  /*0570*/  @!P0 BRA `(.L_x_51) ;  /* 0x00000000002c8947 */ /* 0x001fea0003800000 */
[----:B------:R-:W-:Y:S01]  /*0580*/  ISETP.GE.AND P2, PT, R21, R4, PT ;  /* 0x000000041500720c */ /* 0x000fe20003f46270 */
[----:B------:R-:W-:Y:S02]  /*0590*/  IMAD.MOV.U32 R23, RZ, RZ, R2 ;  /* 0x000000ffff177224 */ /* 0x000fe400078e0002 */
[----:B------:R-:W-:Y:S02]  /*05a0*/  IMAD.MOV.U32 R25, RZ, RZ, R3 ;  /* 0x000000ffff197224 */ /* 0x000fe400078e0003 */
[----:B------:R-:W-:-:S08]  /*05b0*/  IMAD.MOV.U32 R20, RZ, RZ, R4 ;  /* 0x000000ffff147224 */ /* 0x000fd000078e0004 */
[CC--:B------:R-:W-:Y:S02]  /*05c0*/  @P2 ISETP.GE.U32.AND P0, PT, R2.reuse, R14.reuse, PT ;  /* 0x0000000e0200220c */ /* 0x0c0fe40003f06070 */
[-C--:B------:R-:W-:Y:S02]  /*05d0*/  @P2 ISETP.LT.U32.AND P1, PT, R2, R14.reuse, PT ;  /* 0x0000000e0200220c */ /* 0x080fe40003f21070 */
[CC--:B------:R-:W-:Y:S02]  /*05e0*/  @P2 ISETP.GE.AND.EX P0, PT, R3.reuse, R15.reuse, PT, P0 ;  /* 0x0000000f0300220c */ /* 0x0c0fe40003f06300 */
[----:B------:R-:W-:Y:S02]  /*05f0*/  @P2 ISETP.LT.AND.EX P1, PT, R3, R15, PT, P1 ;  /* 0x0000000f0300220c */ /* 0x000fe40003f21310 */
[----:B------:R-:W-:Y:S02]  /*0600*/  @P2 SEL R20, R4, R21, !P0 ;  /* 0x0000001504142207 */ /* 0x000fe40004000000 */
[----:B------:R-:W-:-:S02]  /*0610*/  @P2 SEL R23, R2, R14, P1 ;  /* 0x0000000e02172207 */ /* 0x000fc40000800000 */
[----:B------:R-:W-:-:S07]  /*0620*/  @P2 SEL R25, R3, R15, P1 ;  /* 0x0000000f03192207 */ /* 0x000fce0000800000 */
.L_x_51:
[----:B------:R-:W-:Y:S05]  /*0630*/  BSYNC.RECONVERGENT B2 ;  /* 0x0000000000027941 */ /* 0x000fea0003800200 */
.L_x_50:
[----:B-----5:R-:W-:Y:S01]  /*0640*/  ISETP.GE.AND P0, PT, R20, R27, PT ;  /* 0x0000001b1400720c */ /* 0x020fe20003f06270 */
[----:B------:R-:W-:Y:S01]  /*0650*/  BSSY.RECONVERGENT B2, `(.L_x_52) ;  /* 0x0000010000027945 */ /* 0x000fe20003800200 */
[----:B------:R-:W-:Y:S02]  /*0660*/  IMAD.MOV.U32 R3, RZ, RZ, R27 ;  /* 0x000000ffff037224 */ /* 0x000fe400078e001b */
[----:B------:R-:W-:Y:S02]  /*0670*/  IMAD.MOV.U32 R19, RZ, RZ, R12 ;  /* 0x000000ffff137224 */ /* 0x000fe400078e000c */
[----:B------:R-:W-:-:S07]  /*0680*/  IMAD.MOV.U32 R21, RZ, RZ, R13 ;  /* 0x000000ffff157224 */ /* 0x000fce00078e000d */
[----:B------:R-:W-:Y:S05]  /*0690*/  @!P0 BRA `(.L_x_53) ;  /* 0x00000000002c8947 */ /* 0x000fea0003800000 */
        /* <DEDUP_REMOVED lines=11> */
.L_x_53:
[----:B------:R-:W-:Y:S05]  /*0750*/  BSYNC.RECONVERGENT B2 ;  /* 0x0000000000027941 */ /* 0x000fea0003800200 */
.L_x_52:
[----:B------:R-:W-:Y:S01]  /*0760*/  ISETP.GE.AND P0, PT, R3, R16, PT ;  /* 0x000000100300720c */ /* 0x000fe20003f06270 */
        /* <DEDUP_REMOVED lines=10> */
[----:B------:R-:W-:Y:S02]  /*0810*/  @P2 ISETP.LT.U32.AND P1, PT, R19, R6, PT ;  /* 0x000000061300220c */ /* 0x000fe40003f21070 */
[CC--:B------:R-:W-:Y:S02]  /*0820*/  @P2 ISETP.GE.AND.EX P0, PT, R21.reuse, R7.reuse, PT, P0 ;  /* 0x000000071500220c */ /* 0x0c0fe40003f06300 */
[----:B------:R-:W-:Y:S02]  /*0830*/  @P2 ISETP.LT.AND.EX P1, PT, R21, R7, PT, P1 ;  /* 0x000000071500220c */ /* 0x000fe40003f21310 */
[----:B------:R-:W-:Y:S02]  /*0840*/  @P2 SEL R12, R3, R16, !P0 ;  /* 0x00000010030c2207 */ /* 0x000fe40004000000 */
[----:B------:R-:W-:-:S02]  /*0850*/  @P2 SEL R13, R19, R6, P1 ;  /* 0x00000006130d2207 */ /* 0x000fc40000800000 */
[----:B------:R-:W-:-:S07]  /*0860*/  @P2 SEL R15, R21, R7, P1 ;  /* 0x00000007150f2207 */ /* 0x000fce0000800000 */
.L_x_55:
[----:B------:R-:W-:Y:S05]  /*0870*/  BSYNC.RECONVERGENT B2 ;  /* 0x0000000000027941 */ /* 0x000fea0003800200 */
.L_x_54:
        /* <DEDUP_REMOVED lines=19> */
.L_x_57:
[----:B------:R-:W-:Y:S05]  /*09b0*/  BSYNC.RECONVERGENT B2 ;  /* 0x0000000000027941 */ /* 0x000fea0003800200 */
.L_x_56:
[----:B------:R-:W-:-:S05]  /*09c0*/  VIADD R5, R5, 0x400 ;  /* 0x0000040005057836 */ /* 0x000fca0000000000 */
[----:B------:R-:W-:-:S13]  /*09d0*/  ISETP.GE.AND P0, PT, R5, UR4, PT ;  /* 0x0000000405007c0c */ /* 0x000fda000bf06270 */
[----:B------:R-:W-:Y:S05]  /*09e0*/  @!P0 BRA `(.L_x_58) ;  /* 0xfffffff800a88947 */ /* 0x000fea000383ffff */
.L_x_44:
[----:B------:R-:W-:Y:S05]  /*09f0*/  BSYNC.RECONVERGENT B1 ;  /* 0x0000000000017941 */ /* 0x000fea0003800200 */
.L_x_43:
[----:B------:R-:W2:Y:S02]  /*0a00*/  LDCU UR6, c[0x0][0x390] ;  /* 0x00007200ff0677ac */ /* 0x000ea40008000800 */
[----:B--2---:R-:W-:-:S09]  /*0a10*/  UISETP.GE.AND UP0, UPT, UR6, 0x100, UPT ;  /* 0x000001000600788c */ /* 0x004fd2000bf06270 */
[----:B------:R-:W-:Y:S05]  /*0a20*/  BRA.U !UP0, `(.L_x_59) ;  /* 0x00000011088c7547 */ /* 0x000fea000b800000 */
[----:B0-----:R-:W0:Y:S01]  /*0a30*/  S2R R8, SR_LANEID ;  /* 0x0000000000087919 */ /* 0x001e220000000000 */
[----:B------:R-:W-:Y:S01]  /*0a40*/  BSSY.RECONVERGENT B1, `(.L_x_60) ;  /* 0x000001b000017945 */ /* 0x000fe20003800200 */
[----:B-1---5:R-:W-:Y:S01]  /*0a50*/  IMAD.MOV.U32 R6, RZ, RZ, R2 ;  /* 0x000000ffff067224 */ /* 0x022fe200078e0002 */
[----:B------:R1:W2:Y:S01]  /*0a60*/  SHFL.DOWN PT, R9, R4, 0x1, 0x1f ;  /* 0x08201f0004097f89 */ /* 0x0002a200000e0000 */
[----:B------:R-:W-:Y:S02]  /*0a70*/  IMAD.MOV.U32 R7, RZ, RZ, R3 ;  /* 0x000000ffff077224 */ /* 0x000fe400078e0003 */
[----:B------:R-:W-:Y:S01]  /*0a80*/  IMAD.MOV.U32 R5, RZ, RZ, R4 ;  /* 0x000000ffff057224 */ /* 0x000fe200078e0004 */
[----:B------:R1:W3:Y:S04]  /*0a90*/  SHFL.DOWN PT, R11, R2, 0x1, 0x1f ;  /* 0x08201f00020b7f89 */ /* 0x0002e800000e0000 */
[----:B------:R1:W4:Y:S01]  /*0aa0*/  SHFL.DOWN PT, R13, R3, 0x1, 0x1f ;  /* 0x08201f00030d7f89 */ /* 0x00032200000e0000 */
[----:B0-----:R-:W-:-:S02]  /*0ab0*/  ISETP.GT.AND P0, PT, R8, 0x1e, PT ;  /* 0x0000001e0800780c */ /* 0x001fc40003f04270 */
[C---:B------:R-:W-:Y:S02]  /*0ac0*/  ISETP.GT.AND P1, PT, R8.reuse, 0x1d, PT ;  /* 0x0000001d0800780c */ /* 0x040fe40003f24270 */
[----:B------:R-:W-:-:S09]  /*0ad0*/  ISETP.GT.AND P3, PT, R8, 0x1b, PT ;  /* 0x0000001b0800780c */ /* 0x000fd20003f64270 */
[----:B-1234-:R-:W-:Y:S05]  /*0ae0*/  @P0 BRA `(.L_x_61) ;  /* 0x0000000000400947 */ /* 0x01efea0003800000 */
[----:B------:R-:W-:Y:S01]  /*0af0*/  ISETP.GE.AND P0, PT, R4, R9, PT ;  /* 0x000000090400720c */ /* 0x000fe20003f06270 */
[----:B------:R-:W-:Y:S02]  /*0b00*/  IMAD.MOV.U32 R6, RZ, RZ, R11 ;  /* 0x000000ffff067224 */ /* 0x000fe400078e000b */
[----:B------:R-:W-:Y:S02]  /*0b10*/  IMAD.MOV.U32 R7, RZ, RZ, R13 ;  /* 0x000000ffff077224 */ /* 0x000fe400078e000d */
[----:B------:R-:W-:-:S08]  /*0b20*/  IMAD.MOV.U32 R5, RZ, RZ, R9 ;  /* 0x000000ffff057224 */ /* 0x000fd000078e0009 */
        /* <DEDUP_REMOVED lines=12> */
.L_x_61:
[----:B------:R-:W-:Y:S05]  /*0bf0*/  BSYNC.RECONVERGENT B1 ;  /* 0x0000000000017941 */ /* 0x000fea0003800200 */
.L_x_60:
[----:B------:R0:W1:Y:S01]  /*0c00*/  SHFL.DOWN PT, R10, R5, 0x2, 0x1f ;  /* 0x08401f00050a7f89 */ /* 0x00006200000e0000 */
[----:B------:R-:W-:Y:S01]  /*0c10*/  BSSY.RECONVERGENT B1, `(.L_x_62) ;  /* 0x000001a000017945 */ /* 0x000fe20003800200 */
[C---:B------:R-:W-:Y:S01]  /*0c20*/  ISETP.GT.AND P5, PT, R8.reuse, 0x17, PT ;  /* 0x000000170800780c */ /* 0x040fe20003fa4270 */
[----:B------:R-:W-:Y:S01]  /*0c30*/  IMAD.MOV.U32 R4, RZ, RZ, R6 ;  /* 0x000000ffff047224 */ /* 0x000fe200078e0006 */
[----:B------:R0:W2:Y:S01]  /*0c40*/  SHFL.DOWN PT, R3, R6, 0x2, 0x1f ;  /* 0x08401f0006037f89 */ /* 0x0000a200000e0000 */
[C---:B------:R-:W-:Y:S01]  /*0c50*/  ISETP.GT.AND P4, PT, R8.reuse, 0xf, PT ;  /* 0x0000000f0800780c */ /* 0x040fe20003f84270 */
[----:B------:R-:W-:Y:S01]  /*0c60*/  IMAD.MOV.U32 R2, RZ, RZ, R5 ;  /* 0x000000ffff027224 */ /* 0x000fe200078e0005 */
[----:B------:R-:W-:Y:S01]  /*0c70*/  ISETP.NE.AND P2, PT, R8, RZ, PT ;  /* 0x000000ff0800720c */ /* 0x000fe20003f45270 */
[----:B------:R0:W3:Y:S01]  /*0c80*/  SHFL.DOWN PT, R12, R7, 0x2, 0x1f ;  /* 0x08401f00070c7f89 */ /* 0x0000e200000e0000 */
[----:B------:R-:W-:Y:S01]  /*0c90*/  IMAD.MOV.U32 R8, RZ, RZ, R7 ;  /* 0x000000ffff087224 */ /* 0x000fe200078e0007 */
[----:B------:R-:W-:Y:S10]  /*0ca0*/  @P1 BRA `(.L_x_63) ;  /* 0x0000000000401947 */ /* 0x000ff40003800000 */
[----:B-1----:R-:W-:Y:S01]  /*0cb0*/  ISETP.GE.AND P0, PT, R5, R10, PT ;  /* 0x0000000a0500720c */ /* 0x002fe20003f06270 */
[----:B--2---:R-:W-:Y:S02]  /*0cc0*/  IMAD.MOV.U32 R4, RZ, RZ, R3 ;  /* 0x000000ffff047224 */ /* 0x004fe400078e0003 */
[----:B---3--:R-:W-:Y:S02]  /*0cd0*/  IMAD.MOV.U32 R8, RZ, RZ, R12 ;  /* 0x000000ffff087224 */ /* 0x008fe400078e000c */
[----:B------:R-:W-:-:S08]  /*0ce0*/  IMAD.MOV.U32 R2, RZ, RZ, R10 ;  /* 0x000000ffff027224 */ /* 0x000fd000078e000a */
[----:B------:R-:W-:Y:S05]  /*0cf0*/  @!P0 BRA `(.L_x_63) ;  /* 0x00000000002c8947 */ /* 0x000fea0003800000 */
[----:B------:R-:W-:Y:S01]  /*0d00*/  ISETP.GE.AND P6, PT, R10, R5, PT ;  /* 0x000000050a00720c */ /* 0x000fe20003fc6270 */
[----:B------:R-:W-:Y:S02]  /*0d10*/  IMAD.MOV.U32 R4, RZ, RZ, R6 ;  /* 0x000000ffff047224 */ /* 0x000fe400078e0006 */
[----:B------:R-:W-:Y:S02]  /*0d20*/  IMAD.MOV.U32 R8, RZ, RZ, R7 ;  /* 0x000000ffff087224 */ /* 0x000fe400078e0007 */
[----:B------:R-:W-:-:S08]  /*0d30*/  IMAD.MOV.U32 R2, RZ, RZ, R5 ;  /* 0x000000ffff027224 */ /* 0x000fd000078e0005 */
[CC--:B------:R-:W-:Y:S02]  /*0d40*/  @P6 ISETP.GE.U32.AND P1, PT, R6.reuse, R3.reuse, PT ;  /* 0x000000030600620c */ /* 0x0c0fe40003f26070 */
[CC--:B------:R-:W-:Y:S02]  /*0d50*/  @P6 ISETP.LT.U32.AND P0, PT, R6.reuse, R3.reuse, PT ;  /* 0x000000030600620c */ /* 0x0c0fe40003f01070 */
[CC--:B------:R-:W-:Y:S02]  /*0d60*/  @P6 ISETP.GE.AND.EX P1, PT, R7.reuse, R12.reuse, PT, P1 ;  /* 0x0000000c0700620c */ /* 0x0c0fe40003f26310 */
[----:B------:R-:W-:Y:S02]  /*0d70*/  @P6 ISETP.LT.AND.EX P0, PT, R7, R12, PT, P0 ;  /* 0x0000000c0700620c */ /* 0x000fe40003f01300 */
[----:B------:R-:W-:Y:S02]  /*0d80*/  @P6 SEL R2, R5, R10, !P1 ;  /* 0x0000000a05026207 */ /* 0x000fe40004800000 */
[----:B------:R-:W-:-:S02]  /*0d90*/  @P6 SEL R4, R6, R3, P0 ;  /* 0x0000000306046207 */ /* 0x000fc40000000000 */
[----:B------:R-:W-:-:S07]  /*0da0*/  @P6 SEL R8, R7, R12, P0 ;  /* 0x0000000c07086207 */ /* 0x000fce0000000000 */
.L_x_63:
[----:B------:R-:W-:Y:S05]  /*0db0*/  BSYNC.RECONVERGENT B1 ;  /* 0x0000000000017941 */ /* 0x000fea0003800200 */
.L_x_62:
[----:B0-----:R0:W4:Y:S01]  /*0dc0*/  SHFL.DOWN PT, R5, R2, 0x4, 0x1f ;  /* 0x08801f0002057f89 */ /* 0x00112200000e0000 */
[----:B------:R-:W-:Y:S01]  /*0dd0*/  BSSY.RECONVERGENT B1, `(.L_x_64) ;  /* 0x0000017000017945 */ /* 0x000fe20003800200 */
[----:B------:R-:W-:Y:S02]  /*0de0*/  IMAD.MOV.U32 R6, RZ, RZ, R4 ;  /* 0x000000ffff067224 */ /* 0x000fe400078e0004 */
[----:B------:R0:W0:Y:S01]  /*0df0*/  SHFL.DOWN PT, R9, R4, 0x4, 0x1f ;  /* 0x08801f0004097f89 */ /* 0x00002200000e0000 */
[----:B------:R-:W-:Y:S02]  /*0e00*/  IMAD.MOV.U32 R7, RZ, RZ, R8 ;  /* 0x000000ffff077224 */ /* 0x000fe400078e0008 */
[----:B--2---:R-:W-:Y:S01]  /*0e10*/  IMAD.MOV.U32 R3, RZ, RZ, R2 ;  /* 0x000000ffff037224 */ /* 0x004fe200078e0002 */
[----:B------:R2:W0:Y:S01]  /*0e20*/  SHFL.DOWN PT, R11, R8, 0x4, 0x1f ;  /* 0x08801f00080b7f89 */ /* 0x00042200000e0000 */
[----:B------:R-:W-:Y:S05]  /*0e30*/  @P3 BRA `(.L_x_65) ;  /* 0x0000000000403947 */ /* 0x000fea0003800000 */
[----:B----4-:R-:W-:Y:S01]  /*0e40*/  ISETP.GE.AND P0, PT, R2, R5, PT ;  /* 0x000000050200720c */ /* 0x010fe20003f06270 */
[----:B0-----:R-:W-:Y:S02]  /*0e50*/  IMAD.MOV.U32 R6, RZ, RZ, R9 ;  /* 0x000000ffff067224 */ /* 0x001fe400078e0009 */
        /* <DEDUP_REMOVED lines=14> */
.L_x_65:
[----:B------:R-:W-:Y:S05]  /*0f40*/  BSYNC.RECONVERGENT B1 ;  /* 0x0000000000017941 */ /* 0x000fea0003800200 */
.L_x_64:
[----:B--2---:R2:W2:Y:S01]  /*0f50*/  SHFL.DOWN PT, R8, R3, 0x8, 0x1f ;  /* 0x09001f0003087f89 */ /* 0x0044a200000e0000 */
[----:B------:R-:W-:Y:S01]  /*0f60*/  BSSY.RECONVERGENT B1, `(.L_x_66) ;  /* 0x0000017000017945 */ /* 0x000fe20003800200 */
[----:B0-----:R-:W-:Y:S02]  /*0f70*/  IMAD.MOV.U32 R4, RZ, RZ, R6 ;  /* 0x000000ffff047224 */ /* 0x001fe400078e0006 */
[----:B------:R0:W0:Y:S01]  /*0f80*/  SHFL.DOWN PT, R9, R6, 0x8, 0x1f ;  /* 0x09001f0006097f89 */ /* 0x00002200000e0000 */
[----:B----4-:R-:W-:Y:S02]  /*0f90*/  IMAD.MOV.U32 R5, RZ, RZ, R7 ;  /* 0x000000ffff057224 */ /* 0x010fe400078e0007 */
[----:B------:R-:W-:Y:S01]  /*0fa0*/  IMAD.MOV.U32 R2, RZ, RZ, R3 ;  /* 0x000000ffff027224 */ /* 0x000fe200078e0003 */
[----:B-1----:R1:W4:Y:S01]  /*0fb0*/  SHFL.DOWN PT, R10, R7, 0x8, 0x1f ;  /* 0x09001f00070a7f89 */ /* 0x00232200000e0000 */
[----:B------:R-:W-:Y:S05]  /*0fc0*/  @P5 BRA `(.L_x_67) ;  /* 0x0000000000405947 */ /* 0x000fea0003800000 */
[----:B--2---:R-:W-:Y:S01]  /*0fd0*/  ISETP.GE.AND P0, PT, R3, R8, PT ;  /* 0x000000080300720c */ /* 0x004fe20003f06270 */
[----:B0-----:R-:W-:Y:S02]  /*0fe0*/  IMAD.MOV.U32 R4, RZ, RZ, R9 ;  /* 0x000000ffff047224 */ /* 0x001fe400078e0009 */
[----:B----4-:R-:W-:Y:S02]  /*0ff0*/  IMAD.MOV.U32 R5, RZ, RZ, R10 ;  /* 0x000000ffff057224 */ /* 0x010fe400078e000a */
        /* <DEDUP_REMOVED lines=13> */
.L_x_67:
[----:B------:R-:W-:Y:S05]  /*10d0*/  BSYNC.RECONVERGENT B1 ;  /* 0x0000000000017941 */ /* 0x000fea0003800200 */
.L_x_66:
[----:B--2---:R2:W2:Y:S01]  /*10e0*/  SHFL.DOWN PT, R3, R2, 0x10, 0x1f ;  /* 0x0a001f0002037f89 */ /* 0x0044a200000e0000 */
[----:B------:R-:W-:Y:S01]  /*10f0*/  BSSY.RECONVERGENT B1, `(.L_x_68) ;  /* 0x0000017000017945 */ /* 0x000fe20003800200 */
[----:B-1----:R-:W-:Y:S02]  /*1100*/  IMAD.MOV.U32 R7, RZ, RZ, R4 ;  /* 0x000000ffff077224 */ /* 0x002fe400078e0004 */
[----:B0-----:R0:W1:Y:S01]  /*1110*/  SHFL.DOWN PT, R9, R4, 0x10, 0x1f ;  /* 0x0a001f0004097f89 */ /* 0x00106200000e0000 */
[----:B------:R-:W-:Y:S02]  /*1120*/  IMAD.MOV.U32 R6, RZ, RZ, R5 ;  /* 0x000000ffff067224 */ /* 0x000fe400078e0005 */
[----:B------:R-:W-:Y:S01]  /*1130*/  IMAD.MOV.U32 R8, RZ, RZ, R2 ;  /* 0x000000ffff087224 */ /* 0x000fe200078e0002 */
[----:B----4-:R0:W4:Y:S01]  /*1140*/  SHFL.DOWN PT, R10, R5, 0x10, 0x1f ;  /* 0x0a001f00050a7f89 */ /* 0x01012200000e0000 */
[----:B------:R-:W-:Y:S05]  /*1150*/  @P4 BRA `(.L_x_69) ;  /* 0x0000000000404947 */ /* 0x000fea0003800000 */
[----:B--2---:R-:W-:Y:S01]  /*1160*/  ISETP.GE.AND P0, PT, R2, R3, PT ;  /* 0x000000030200720c */ /* 0x004fe20003f06270 */
[----:B-1----:R-:W-:Y:S02]  /*1170*/  IMAD.MOV.U32 R7, RZ, RZ, R9 ;  /* 0x000000ffff077224 */ /* 0x002fe400078e0009 */
        /* <DEDUP_REMOVED lines=14> */
.L_x_69:
[----:B------:R-:W-:Y:S05]  /*1260*/  BSYNC.RECONVERGENT B1 ;  /* 0x0000000000017941 */ /* 0x000fea0003800200 */
.L_x_68:
[----:B------:R-:W-:Y:S04]  /*1270*/  BSSY.RECONVERGENT B1, `(.L_x_70) ;  /* 0x000000c000017945 */ /* 0x000fe80003800200 */
[----:B------:R-:W-:Y:S05]  /*1280*/  @P2 BRA `(.L_x_71) ;  /* 0x0000000000282947 */ /* 0x000fea0003800000 */
[----:B0-----:R-:W0:Y:S01]  /*1290*/  S2R R4, SR_CgaCtaId ;  /* 0x0000000000047919 */ /* 0x001e220000008800 */
[----:B--2---:R-:W-:Y:S02]  /*12a0*/  MOV R3, 0x400 ;  /* 0x0000040000037802 */ /* 0x004fe40000000f00 */
[----:B------:R-:W-:-:S04]  /*12b0*/  SHF.R.U32.HI R2, RZ, 0x1, R0 ;  /* 0x00000001ff027819 */ /* 0x000fc80000011600 */
[----:B------:R-:W-:Y:S02]  /*12c0*/  LOP3.LUT R2, R2, 0x1f0, RZ, 0xc0, !PT ;  /* 0x000001f002027812 */ /* 0x000fe400078ec0ff */
[----:B0-----:R-:W-:-:S05]  /*12d0*/  LEA R3, R4, R3, 0x18 ;  /* 0x0000000304037211 */ /* 0x001fca00078ec0ff */
[----:B------:R-:W-:Y:S02]  /*12e0*/  IMAD.IADD R5, R2, 0x1, R3 ;  /* 0x0000000102057824 */ /* 0x000fe400078e0203 */
[----:B------:R-:W-:Y:S02]  /*12f0*/  IMAD.MOV.U32 R2, RZ, RZ, R7 ;  /* 0x000000ffff027224 */ /* 0x000fe400078e0007 */
[----:B------:R-:W-:Y:S01]  /*1300*/  IMAD.MOV.U32 R3, RZ, RZ, R6 ;  /* 0x000000ffff037224 */ /* 0x000fe200078e0006 */
[----:B------:R0:W-:Y:S04]  /*1310*/  STS [R5+0x8], R8 ;  /* 0x0000080805007388 */ /* 0x0001e80000000800 */
[----:B------:R0:W-:Y:S02]  /*1320*/  STS.64 [R5+0x10], R2 ;  /* 0x0000100205007388 */ /* 0x0001e40000000a00 */
.L_x_71:
[----:B------:R-:W-:Y:S05]  /*1330*/  BSYNC.RECONVERGENT B1 ;  /* 0x0000000000017941 */ /* 0x000fea0003800200 */
.L_x_70:
[----:B------:R-:W-:Y:S01]  /*1340*/  BAR.SYNC.DEFER_BLOCKING 0x0 ;  /* 0x0000000000007b1d */ /* 0x000fe20000010000 */
[----:B------:R-:W-:-:S13]  /*1350*/  ISETP.NE.AND P1, PT, R0, RZ, PT ;  /* 0x000000ff0000720c */ /* 0x000fda0003f25270 */
[----:B------:R-:W-:Y:S05]  /*1360*/  @P1 BRA `(.L_x_72) ;  /* 0x0000004800341947 */ /* 0x000fea0003800000 */
[----:B0-2---:R-:W0:Y:S01]  /*1370*/  S2R R3, SR_CgaCtaId ;  /* 0x0000000000037919 */ /* 0x005e220000008800 */
[----:B------:R-:W-:Y:S01]  /*1380*/  MOV R0, 0x400 ;  /* 0x0000040000007802 */ /* 0x000fe20000000f00 */
[----:B------:R-:W-:Y:S03]  /*1390*/  BSSY.RECONVERGENT B1, `(.L_x_73) ;  /* 0x0000016000017945 */ /* 0x000fe60003800200 */
[----:B0-----:R-:W-:-:S05]  /*13a0*/  LEA R24, R3, R0, 0x18 ;  /* 0x0000000003187211 */ /* 0x001fca00078ec0ff */
[----:B------:R-:W0:Y:S04]  /*13b0*/  LDS R5, [R24+0x18] ;  /* 0x0000180018057984 */ /* 0x000e280000000800 */
[----:B------:R2:W1:Y:S04]  /*13c0*/  LDS.64 R2, [R24+0x20] ;  /* 0x0000200018027984 */ /* 0x0004680000000a00 */
[----:B------:R2:W1:Y:S04]  /*13d0*/  LDS R21, [R24+0x28] ;  /* 0x0000280018157984 */ /* 0x0004680000000800 */
[----:B------:R2:W1:Y:S01]  /*13e0*/  LDS R18, [R24+0x38] ;  /* 0x0000380018127984 */ /* 0x0004620000000800 */
[----:B0-----:R-:W-:Y:S01]  /*13f0*/  ISETP.GE.AND P0, PT, R8, R5, PT ;  /* 0x000000050800720c */ /* 0x001fe20003f06270 */
[----:B------:R-:W-:-:S12]  /*1400*/  IMAD.MOV.U32 R20, RZ, RZ, R5 ;  /* 0x000000ffff147224 */ /* 0x000fd800078e0005 */
[----:B-12---:R-:W-:Y:S05]  /*1410*/  @!P0 BRA `(.L_x_74) ;  /* 0x0000000000348947 */ /* 0x006fea0003800000 */
[----:B------:R-:W-:Y:S01]  /*1420*/  ISETP.GE.AND P3, PT, R5, R8, PT ;  /* 0x000000080500720c */ /* 0x000fe20003f66270 */
[----:B------:R-:W-:-:S12]  /*1430*/  IMAD.MOV.U32 R20, RZ, RZ, R8 ;  /* 0x000000ffff147224 */ /* 0x000fd800078e0008 */
[CC--:B------:R-:W-:Y:S02]  /*1440*/  @P3 ISETP.GE.U32.AND P0, PT, R7.reuse, R2.reuse, PT ;  /* 0x000000020700320c */ /* 0x0c0fe40003f06070 */
[CC--:B------:R-:W-:Y:S02]  /*1450*/  @P3 ISETP.LT.U32.AND P2, PT, R7.reuse, R2.reuse, PT ;  /* 0x000000020700320c */ /* 0x0c0fe40003f41070 */
[CC--:B------:R-:W-:Y:S02]  /*1460*/  @P3 ISETP.GE.AND.EX P0, PT, R6.reuse, R3.reuse, PT, P0 ;  /* 0x000000030600320c */ /* 0x0c0fe40003f06300 */
[----:B------:R-:W-:Y:S02]  /*1470*/  @P3 ISETP.LT.AND.EX P2, PT, R6, R3, PT, P2 ;  /* 0x000000030600320c */ /* 0x000fe40003f41320 */
[----:B------:R-:W-:Y:S02]  /*1480*/  @P3 SEL R20, R8, R5, !P0 ;  /* 0x0000000508143207 */ /* 0x000fe40004000000 */
[----:B------:R-:W-:Y:S01]  /*1490*/  @P3 SEL R0, R7, R2, P2 ;  /* 0x0000000207003207 */ /* 0x000fe20001000000 */
[----:B------:R-:W-:Y:S01]  /*14a0*/  IMAD.MOV.U32 R2, RZ, RZ, R7 ;  /* 0x000000ffff027224 */ /* 0x000fe200078e0007 */
[----:B------:R-:W-:Y:S01]  /*14b0*/  @P3 SEL R5, R6, R3, P2 ;  /* 0x0000000306053207 */ /* 0x000fe20001000000 */
[----:B------:R-:W-:-:S02]  /*14c0*/  IMAD.MOV.U32 R3, RZ, RZ, R6 ;  /* 0x000000ffff037224 */ /* 0x000fc400078e0006 */
[----:B------:R-:W-:Y:S02]  /*14d0*/  @P3 IMAD.MOV.U32 R2, RZ, RZ, R0 ;  /* 0x000000ffff023224 */ /* 0x000fe400078e0000 */
[----:B------:R-:W-:-:S07]  /*14e0*/  @P3 IMAD.MOV.U32 R3, RZ, RZ, R5 ;  /* 0x000000ffff033224 */ /* 0x000fce00078e0005 */
.L_x_74:
[----:B------:R-:W-:Y:S05]  /*14f0*/  BSYNC.RECONVERGENT B1 ;  /* 0x0000000000017941 */ /* 0x000fea0003800200 */
.L_x_73:
[----:B------:R-:W0:Y:S01]  /*1500*/  LDS.64 R14, [R24+0x30] ;  /* 0x00003000180e7984 */ /* 0x000e220000000a00 */
[----:B------:R-:W-:Y:S01]  /*1510*/  ISETP.GE.AND P0, PT, R20, R21, PT ;  /* 0x000000151400720c */ /* 0x000fe20003f06270 */
[----:B------:R-:W-:Y:S01]  /*1520*/  BSSY.RECONVERGENT B1, `(.L_x_75) ;  /* 0x0000019000017945 */ /* 0x000fe20003800200 */
[----:B------:R-:W-:Y:S01]  /*1530*/  IMAD.MOV.U32 R23, RZ, RZ, R21 ;  /* 0x000000ffff177224 */ /* 0x000fe200078e0015 */
[----:B------:R1:W2:Y:S04]  /*1540*/  LDS R19, [R24+0x48] ;  /* 0x0000480018137984 */ /* 0x0002a80000000800 */
[----:B------:R1:W1:Y:S04]  /*1550*/  LDS R17, [R24+0x58] ;  /* 0x0000580018117984 */ /* 0x0002680000000800 */
[----:B------:R0:W1:Y:S04]  /*1560*/  LDS R16, [R24+0x68] ;  /* 0x0000680018107984 */ /* 0x0000680000000800 */
[----:B------:R0:W1:Y:S04]  /*1570*/  LDS R0, [R24+0x78] ;  /* 0x0000780018007984 */ /* 0x0000680000000800 */
[----:B---3--:R3:W1:Y:S04]  /*1580*/  LDS.64 R12, [R24+0x40] ;  /* 0x00004000180c7984 */ /* 0x0086680000000a00 */
[----:B----4-:R3:W4:Y:S04]  /*1590*/  LDS.64 R10, [R24+0x50] ;  /* 0x00005000180a7984 */ /* 0x0107280000000a00 */
[----:B------:R3:W1:Y:S04]  /*15a0*/  LDS.64 R8, [R24+0x60] ;  /* 0x0000600018087984 */ /* 0x0006680000000a00 */
[----:B------:R3:W1:Y:S04]  /*15b0*/  LDS.64 R6, [R24+0x70] ;  /* 0x0000700018067984 */ /* 0x0006680000000a00 */
[----:B------:R3:W1:Y:S01]  /*15c0*/  LDS.64 R4, [R24+0x80] ;  /* 0x0000800018047984 */ /* 0x0006620000000a00 */
[----:B0-----:R-:W-:-:S02]  /*15d0*/  IMAD.MOV.U32 R25, RZ, RZ, R14 ;  /* 0x000000ffff197224 */ /* 0x001fc400078e000e */
[----:B------:R-:W-:Y:S01]  /*15e0*/  IMAD.MOV.U32 R22, RZ, RZ, R15 ;  /* 0x000000ffff167224 */ /* 0x000fe200078e000f */
[----:B------:R-:W-:Y:S06]  /*15f0*/  @!P0 BRA `(.L_x_76) ;  /* 0x00000000002c8947 */ /* 0x000fec0003800000 */
        /* <DEDUP_REMOVED lines=11> */
.L_x_76:
[----:B------:R-:W-:Y:S05]  /*16b0*/  BSYNC.RECONVERGENT B1 ;  /* 0x0000000000017941 */ /* 0x000fea0003800200 */
.L_x_75:
[----:B------:R-:W-:Y:S01]  /*16c0*/  ISETP.GE.AND P0, PT, R23, R18, PT ;  /* 0x000000121700720c */ /* 0x000fe20003f06270 */
[----:B------:R-:W-:Y:S01]  /*16d0*/  BSSY.RECONVERGENT B1, `(.L_x_77) ;  /* 0x0000010000017945 */ /* 0x000fe20003800200 */
[----:B------:R-:W-:Y:S02]  /*16e0*/  IMAD.MOV.U32 R2, RZ, RZ, R18 ;  /* 0x000000ffff027224 */ /* 0x000fe400078e0012 */
[----:B-1----:R-:W-:Y:S02]  /*16f0*/  IMAD.MOV.U32 R3, RZ, RZ, R12 ;  /* 0x000000ffff037224 */ /* 0x002fe400078e000c */
        /* <DEDUP_REMOVED lines=13> */
.L_x_78:
[----:B------:R-:W-:Y:S05]  /*17d0*/  BSYNC.RECONVERGENT B1 ;  /* 0x0000000000017941 */ /* 0x000fea0003800200 */
.L_x_77:
[----:B--2---:R-:W-:Y:S01]  /*17e0*/  ISETP.GE.AND P0, PT, R2, R19, PT ;  /* 0x000000130200720c */ /* 0x004fe20003f06270 */
[----:B------:R-:W-:Y:S01]  /*17f0*/  BSSY.RECONVERGENT B1, `(.L_x_79) ;  /* 0x0000010000017945 */ /* 0x000fe20003800200 */
[----:B------:R-:W-:Y:S02]  /*1800*/  IMAD.MOV.U32 R12, RZ, RZ, R19 ;  /* 0x000000ffff0c7224 */ /* 0x000fe400078e0013 */
[----:B----4-:R-:W-:Y:S02]  /*1810*/  IMAD.MOV.U32 R15, RZ, RZ, R10 ;  /* 0x000000ffff0f7224 */ /* 0x010fe400078e000a */
[----:B------:R-:W-:-:S07]  /*1820*/  IMAD.MOV.U32 R14, RZ, RZ, R11 ;  /* 0x000000ffff0e7224 */ /* 0x000fce00078e000b */
        /* <DEDUP_REMOVED lines=12> */
.L_x_80:
[----:B------:R-:W-:Y:S05]  /*18f0*/  BSYNC.RECONVERGENT B1 ;  /* 0x0000000000017941 */ /* 0x000fea0003800200 */
.L_x_79:
        /* <DEDUP_REMOVED lines=17> */
.L_x_82:
[----:B------:R-:W-:Y:S05]  /*1a10*/  BSYNC.RECONVERGENT B1 ;  /* 0x0000000000017941 */ /* 0x000fea0003800200 */
.L_x_81:
        /* <DEDUP_REMOVED lines=17> */
.L_x_84:
[----:B------:R-:W-:Y:S05]  /*1b30*/  BSYNC.RECONVERGENT B1 ;  /* 0x0000000000017941 */ /* 0x000fea0003800200 */
.L_x_83:
        /* <DEDUP_REMOVED lines=9> */
[----:B------:R-:W-:Y:S05]  /*1bd0*/  @!P0 BRA `(.L_x_72) ;  /* 0x0000004000188947 */ /* 0x000fea0003800000 */
[CC--:B------:R-:W-:Y:S02]  /*1be0*/  ISETP.GE.U32.AND P0, PT, R11.reuse, R4.reuse, PT ;  /* 0x000000040b00720c */ /* 0x0c0fe40003f06070 */
[----:B------:R-:W-:Y:S02]  /*1bf0*/  ISETP.LT.U32.AND P2, PT, R11, R4, PT ;  /* 0x000000040b00720c */ /* 0x000fe40003f41070 */
[CC--:B------:R-:W-:Y:S02]  /*1c00*/  ISETP.GE.AND.EX P0, PT, R2.reuse, R5.reuse, PT, P0 ;  /* 0x000000050200720c */ /* 0x0c0fe40003f06300 */
[----:B------:R-:W-:Y:S02]  /*1c10*/  ISETP.LT.AND.EX P2, PT, R2, R5, PT, P2 ;  /* 0x000000050200720c */ /* 0x000fe40003f41320 */
[----:B------:R-:W-:Y:S02]  /*1c20*/  SEL R8, R9, R0, !P0 ;  /* 0x0000000009087207 */ /* 0x000fe40004000000 */
[----:B------:R-:W-:-:S02]  /*1c30*/  SEL R7, R11, R4, P2 ;  /* 0x000000040b077207 */ /* 0x000fc40001000000 */
[----:B------:R-:W-:Y:S01]  /*1c40*/  SEL R6, R2, R5, P2 ;  /* 0x0000000502067207 */ /* 0x000fe20001000000 */
[----:B------:R-:W-:Y:S06]  /*1c50*/  BRA `(.L_x_72) ;  /* 0x0000003c00f87947 */ /* 0x000fec0003800000 */
.L_x_59:
[----:B------:R-:W2:Y:S01]  /*1c60*/  S2R R12, SR_LANEID ;  /* 0x00000000000c7919 */ /* 0x000ea20000000000 */
[----:B------:R-:W-:Y:S01]  /*1c70*/  LOP3.LUT R5, R0, 0x3e0, RZ, 0xc0, !PT ;  /* 0x000003e000057812 */ /* 0x000fe200078ec0ff */
[----:B------:R-:W-:Y:S01]  /*1c80*/  BSSY.RECONVERGENT B1, `(.L_x_85) ;  /* 0x0000026000017945 */ /* 0x000fe20003800200 */
[----:B-----5:R-:W-:Y:S02]  /*1c90*/  IMAD.MOV.U32 R14, RZ, RZ, R2 ;  /* 0x000000ffff0e7224 */ /* 0x020fe400078e0002 */
[----:B------:R-:W-:Y:S02]  /*1ca0*/  IMAD.MOV.U32 R16, RZ, RZ, R3 ;  /* 0x000000ffff107224 */ /* 0x000fe400078e0003 */
[----:B-1----:R-:W-:Y:S01]  /*1cb0*/  VIADD R6, R5, 0x20 ;  /* 0x0000002005067836 */ /* 0x002fe20000000000 */
[----:B------:R-:W-:-:S04]  /*1cc0*/  LOP3.LUT R5, RZ, R5, RZ, 0x33, !PT ;  /* 0x00000005ff057212 */ /* 0x000fc800078e33ff */
[----:B------:R-:W-:Y:S01]  /*1cd0*/  ISETP.GT.AND P0, PT, R6, UR6, PT ;  /* 0x0000000606007c0c */ /* 0x000fe2000bf04270 */
[----:B------:R-:W-:-:S05]  /*1ce0*/  VIADD R5, R5, UR6 ;  /* 0x0000000605057c36 */ /* 0x000fca0008000000 */
[----:B------:R-:W-:-:S05]  /*1cf0*/  SEL R5, R5, 0x1f, P0 ;  /* 0x0000001f05057807 */ /* 0x000fca0000000000 */
[----:B------:R1:W3:Y:S04]  /*1d00*/  SHFL.DOWN PT, R7, R4, 0x1, R5 ;  /* 0x0820000004077989 */ /* 0x0002e800000e0005 */
[----:B0-----:R1:W0:Y:S04]  /*1d10*/  SHFL.DOWN PT, R9, R2, 0x1, R5 ;  /* 0x0820000002097989 */ /* 0x00122800000e0005 */
[----:B------:R1:W4:Y:S01]  /*1d20*/  SHFL.DOWN PT, R11, R3, 0x1, R5 ;  /* 0x08200000030b7989 */ /* 0x00032200000e0005 */
[C---:B--2---:R-:W-:Y:S01]  /*1d30*/  ISETP.GE.AND P0, PT, R12.reuse, R5, PT ;  /* 0x000000050c00720c */ /* 0x044fe20003f06270 */
[C---:B------:R-:W-:Y:S01]  /*1d40*/  VIADD R6, R12.reuse, 0x2 ;  /* 0x000000020c067836 */ /* 0x040fe20000000000 */
[C---:B------:R-:W-:Y:S01]  /*1d50*/  ISETP.NE.AND P3, PT, R12.reuse, RZ, PT ;  /* 0x000000ff0c00720c */ /* 0x040fe20003f65270 */
[----:B------:R-:W-:-:S02]  /*1d60*/  VIADD R8, R12, 0x4 ;  /* 0x000000040c087836 */ /* 0x000fc40000000000 */
[----:B------:R-:W-:Y:S01]  /*1d70*/  VIADD R10, R12, 0x8 ;  /* 0x000000080c0a7836 */ /* 0x000fe20000000000 */
[-C--:B------:R-:W-:Y:S01]  /*1d80*/  ISETP.GT.AND P6, PT, R6, R5.reuse, PT ;  /* 0x000000050600720c */ /* 0x080fe20003fc4270 */
[----:B------:R-:W-:Y:S01]  /*1d90*/  IMAD.MOV.U32 R6, RZ, RZ, R4 ;  /* 0x000000ffff067224 */ /* 0x000fe200078e0004 */
[-C--:B------:R-:W-:Y:S01]  /*1da0*/  ISETP.GT.AND P4, PT, R8, R5.reuse, PT ;  /* 0x000000050800720c */ /* 0x080fe20003f84270 */
[----:B------:R-:W-:Y:S01]  /*1db0*/  VIADD R8, R12, 0x10 ;  /* 0x000000100c087836 */ /* 0x000fe20000000000 */
[----:B------:R-:W-:-:S03]  /*1dc0*/  ISETP.GT.AND P2, PT, R10, R5, PT ;  /* 0x000000050a00720c */ /* 0x000fc60003f44270 */
[----:B-1----:R-:W-:Y:S10]  /*1dd0*/  @P0 BRA `(.L_x_86) ;  /* 0x0000000000400947 */ /* 0x002ff40003800000 */
[----:B---3--:R-:W-:Y:S01]  /*1de0*/  ISETP.GE.AND P0, PT, R4, R7, PT ;  /* 0x000000070400720c */ /* 0x008fe20003f06270 */
        /* <DEDUP_REMOVED lines=15> */
.L_x_86:
[----:B------:R-:W-:Y:S05]  /*1ee0*/  BSYNC.RECONVERGENT B1 ;  /* 0x0000000000017941 */ /* 0x000fea0003800200 */
.L_x_85:
[----:B------:R1:W2:Y:S01]  /*1ef0*/  SHFL.DOWN PT, R3, R6, 0x2, R5 ;  /* 0x0840000006037989 */ /* 0x0002a200000e0005 */
[----:B------:R-:W-:Y:S01]  /*1f00*/  BSSY.RECONVERGENT B1, `(.L_x_87) ;  /* 0x0000018000017945 */ /* 0x000fe20003800200 */
[----:B------:R-:W-:Y:S01]  /*1f10*/  ISETP.GT.AND P5, PT, R8, R5, PT ;  /* 0x000000050800720c */ /* 0x000fe20003fa4270 */
[----:B------:R-:W-:Y:S01]  /*1f20*/  IMAD.MOV.U32 R10, RZ, RZ, R14 ;  /* 0x000000ffff0a7224 */ /* 0x000fe200078e000e */
[----:B---3--:R1:W3:Y:S01]  /*1f30*/  SHFL.DOWN PT, R7, R14, 0x2, R5 ;  /* 0x084000000e077989 */ /* 0x0082e200000e0005 */
[----:B------:R-:W-:Y:S02]  /*1f40*/  IMAD.MOV.U32 R12, RZ, RZ, R16 ;  /* 0x000000ffff0c7224 */ /* 0x000fe400078e0010 */
[----:B------:R-:W-:Y:S01]  /*1f50*/  IMAD.MOV.U32 R2, RZ, RZ, R6 ;  /* 0x000000ffff027224 */ /* 0x000fe200078e0006 */
[----:B0-----:R1:W0:Y:S01]  /*1f60*/  SHFL.DOWN PT, R9, R16, 0x2, R5 ;  /* 0x0840000010097989 */ /* 0x00122200000e0005 */
[----:B------:R-:W-:Y:S06]  /*1f70*/  @P6 BRA `(.L_x_88) ;  /* 0x0000000000406947 */ /* 0x000fec0003800000 */
[----:B--2---:R-:W-:Y:S01]  /*1f80*/  ISETP.GE.AND P0, PT, R6, R3, PT ;  /* 0x000000030600720c */ /* 0x004fe20003f06270 */
[----:B---3--:R-:W-:Y:S02]  /*1f90*/  IMAD.MOV.U32 R10, RZ, RZ, R7 ;  /* 0x000000ffff0a7224 */ /* 0x008fe400078e0007 */
[----:B0-----:R-:W-:Y:S02]  /*1fa0*/  IMAD.MOV.U32 R12, RZ, RZ, R9 ;  /* 0x000000ffff0c7224 */ /* 0x001fe400078e0009 */
        /* <DEDUP_REMOVED lines=13> */
.L_x_88:
[----:B------:R-:W-:Y:S05]  /*2080*/  BSYNC.RECONVERGENT B1 ;  /* 0x0000000000017941 */ /* 0x000fea0003800200 */
.L_x_87:
[----:B--2---:R2:W2:Y:S01]  /*2090*/  SHFL.DOWN PT, R3, R2, 0x4, R5 ;  /* 0x0880000002037989 */ /* 0x0044a200000e0005 */
[----:B------:R-:W-:Y:S01]  /*20a0*/  BSSY.RECONVERGENT B1, `(.L_x_89) ;  /* 0x0000017000017945 */ /* 0x000fe20003800200 */
[----:B------:R-:W-:Y:S02]  /*20b0*/  IMAD.MOV.U32 R4, RZ, RZ, R2 ;  /* 0x000000ffff047224 */ /* 0x000fe400078e0002 */
[----:B---3--:R3:W2:Y:S01]  /*20c0*/  SHFL.DOWN PT, R7, R10, 0x4, R5 ;  /* 0x088000000a077989 */ /* 0x0086a200000e0005 */
[----:B-1----:R-:W-:Y:S02]  /*20d0*/  IMAD.MOV.U32 R6, RZ, RZ, R10 ;  /* 0x000000ffff067224 */ /* 0x002fe400078e000a */
[----:B------:R-:W-:Y:S01]  /*20e0*/  IMAD.MOV.U32 R8, RZ, RZ, R12 ;  /* 0x000000ffff087224 */ /* 0x000fe200078e000c */
[----:B0-----:R3:W0:Y:S01]  /*20f0*/  SHFL.DOWN PT, R9, R12, 0x4, R5 ;  /* 0x088000000c097989 */ /* 0x00162200000e0005 */
[----:B------:R-:W-:Y:S05]  /*2100*/  @P4 BRA `(.L_x_90) ;  /* 0x0000000000404947 */ /* 0x000fea0003800000 */
[----:B--2---:R-:W-:Y:S01]  /*2110*/  ISETP.GE.AND P0, PT, R2, R3, PT ;  /* 0x000000030200720c */ /* 0x004fe20003f06270 */
[----:B------:R-:W-:Y:S02]  /*2120*/  IMAD.MOV.U32 R4, RZ, RZ, R3 ;  /* 0x000000ffff047224 */ /* 0x000fe400078e0003 */
[----:B------:R-:W-:Y:S02]  /*2130*/  IMAD.MOV.U32 R6, RZ, RZ, R7 ;  /* 0x000000ffff067224 */ /* 0x000fe400078e0007 */
[----:B0-----:R-:W-:-:S08]  /*2140*/  IMAD.MOV.U32 R8, RZ, RZ, R9 ;  /* 0x000000ffff087224 */ /* 0x001fd000078e0009 */
        /* <DEDUP_REMOVED lines=12> */
.L_x_90:
[----:B------:R-:W-:Y:S05]  /*2210*/  BSYNC.RECONVERGENT B1 ;  /* 0x0000000000017941 */ /* 0x000fea0003800200 */
.L_x_89:
[----:B--2---:R1:W2:Y:S01]  /*2220*/  SHFL.DOWN PT, R3, R4, 0x8, R5 ;  /* 0x0900000004037989 */ /* 0x0042a200000e0005 */
[----:B------:R-:W-:Y:S01]  /*2230*/  BSSY.RECONVERGENT B1, `(.L_x_91) ;  /* 0x0000017000017945 */ /* 0x000fe20003800200 */
[----:B------:R-:W-:Y:S02]  /*2240*/  IMAD.MOV.U32 R2, RZ, RZ, R4 ;  /* 0x000000ffff027224 */ /* 0x000fe400078e0004 */
[----:B------:R1:W1:Y:S01]  /*2250*/  SHFL.DOWN PT, R7, R6, 0x8, R5 ;  /* 0x0900000006077989 */ /* 0x00026200000e0005 */
[----:B---3--:R-:W-:Y:S02]  /*2260*/  IMAD.MOV.U32 R10, RZ, RZ, R6 ;  /* 0x000000ffff0a7224 */ /* 0x008fe400078e0006 */
[----:B------:R-:W-:Y:S01]  /*2270*/  IMAD.MOV.U32 R12, RZ, RZ, R8 ;  /* 0x000000ffff0c7224 */ /* 0x000fe200078e0008 */
[----:B0-----:R0:W3:Y:S01]  /*2280*/  SHFL.DOWN PT, R9, R8, 0x8, R5 ;  /* 0x0900000008097989 */ /* 0x0010e200000e0005 */
[----:B------:R-:W-:Y:S05]  /*2290*/  @P2 BRA `(.L_x_92) ;  /* 0x0000000000402947 */ /* 0x000fea0003800000 */
[----:B--2---:R-:W-:Y:S01]  /*22a0*/  ISETP.GE.AND P0, PT, R4, R3, PT ;  /* 0x000000030400720c */ /* 0x004fe20003f06270 */
[----:B------:R-:W-:Y:S02]  /*22b0*/  IMAD.MOV.U32 R2, RZ, RZ, R3 ;  /* 0x000000ffff027224 */ /* 0x000fe400078e0003 */
[----:B-1----:R-:W-:Y:S02]  /*22c0*/  IMAD.MOV.U32 R10, RZ, RZ, R7 ;  /* 0x000000ffff0a7224 */ /* 0x002fe400078e0007 */
[----:B---3--:R-:W-:-:S08]  /*22d0*/  IMAD.MOV.U32 R12, RZ, RZ, R9 ;  /* 0x000000ffff0c7224 */ /* 0x008fd000078e0009 */
        /* <DEDUP_REMOVED lines=12> */
.L_x_92:
[----:B------:R-:W-:Y:S05]  /*23a0*/  BSYNC.RECONVERGENT B1 ;  /* 0x0000000000017941 */ /* 0x000fea0003800200 */
.L_x_91:
[----:B--2---:R2:W2:Y:S01]  /*23b0*/  SHFL.DOWN PT, R3, R2, 0x10, R5 ;  /* 0x0a00000002037989 */ /* 0x0044a200000e0005 */
[----:B------:R-:W-:Y:S01]  /*23c0*/  BSSY.RECONVERGENT B1, `(.L_x_93) ;  /* 0x0000017000017945 */ /* 0x000fe20003800200 */
[----:B0-----:R-:W-:Y:S02]  /*23d0*/  IMAD.MOV.U32 R8, RZ, RZ, R2 ;  /* 0x000000ffff087224 */ /* 0x001fe400078e0002 */
[----:B---3--:R0:W3:Y:S01]  /*23e0*/  SHFL.DOWN PT, R9, R10, 0x10, R5 ;  /* 0x0a0000000a097989 */ /* 0x0080e200000e0005 */
[----:B-1----:R-:W-:Y:S02]  /*23f0*/  IMAD.MOV.U32 R7, RZ, RZ, R10 ;  /* 0x000000ffff077224 */ /* 0x002fe400078e000a */
[----:B------:R-:W-:Y:S01]  /*2400*/  IMAD.MOV.U32 R6, RZ, RZ, R12 ;  /* 0x000000ffff067224 */ /* 0x000fe200078e000c */
[----:B----4-:R0:W1:Y:S01]  /*2410*/  SHFL.DOWN PT, R11, R12, 0x10, R5 ;  /* 0x0a0000000c0b7989 */ /* 0x01006200000e0005 */
[----:B------:R-:W-:Y:S05]  /*2420*/  @P5 BRA `(.L_x_94) ;  /* 0x0000000000405947 */ /* 0x000fea0003800000 */
[----:B--2---:R-:W-:Y:S01]  /*2430*/  ISETP.GE.AND P0, PT, R2, R3, PT ;  /* 0x000000030200720c */ /* 0x004fe20003f06270 */
[----:B------:R-:W-:Y:S02]  /*2440*/  IMAD.MOV.U32 R8, RZ, RZ, R3 ;  /* 0x000000ffff087224 */ /* 0x000fe400078e0003 */
[----:B---3--:R-:W-:Y:S02]  /*2450*/  IMAD.MOV.U32 R7, RZ, RZ, R9 ;  /* 0x000000ffff077224 */ /* 0x008fe400078e0009 */
[----:B-1----:R-:W-:-:S08]  /*2460*/  IMAD.MOV.U32 R6, RZ, RZ, R11 ;  /* 0x000000ffff067224 */ /* 0x002fd000078e000b */
        /* <DEDUP_REMOVED lines=12> */
.L_x_94:
[----:B------:R-:W-:Y:S05]  /*2530*/  BSYNC.RECONVERGENT B1 ;  /* 0x0000000000017941 */ /* 0x000fea0003800200 */
.L_x_93:
[----:B------:R-:W-:Y:S04]  /*2540*/  BSSY.RECONVERGENT B1, `(.L_x_95) ;  /* 0x000000c000017945 */ /* 0x000fe80003800200 */
[----:B------:R-:W-:Y:S05]  /*2550*/  @P3 BRA `(.L_x_96) ;  /* 0x0000000000283947 */ /* 0x000fea0003800000 */
[----:B------:R-:W4:Y:S01]  /*2560*/  S2R R4, SR_CgaCtaId ;  /* 0x0000000000047919 */ /* 0x000f220000008800 */
[----:B--2---:R-:W-:Y:S02]  /*2570*/  MOV R3, 0x400 ;  /* 0x0000040000037802 */ /* 0x004fe40000000f00 */
[----:B------:R-:W-:-:S04]  /*2580*/  SHF.R.U32.HI R2, RZ, 0x1, R0 ;  /* 0x00000001ff027819 */ /* 0x000fc80000011600 */
[----:B------:R-:W-:Y:S02]  /*2590*/  LOP3.LUT R2, R2, 0x1f0, RZ, 0xc0, !PT ;  /* 0x000001f002027812 */ /* 0x000fe400078ec0ff */
[----:B----4-:R-:W-:-:S05]  /*25a0*/  LEA R3, R4, R3, 0x18 ;  /* 0x0000000304037211 */ /* 0x010fca00078ec0ff */
[----:B0-----:R-:W-:Y:S02]  /*25b0*/  IMAD.IADD R5, R2, 0x1, R3 ;  /* 0x0000000102057824 */ /* 0x001fe400078e0203 */
[----:B------:R-:W-:Y:S02]  /*25c0*/  IMAD.MOV.U32 R2, RZ, RZ, R7 ;  /* 0x000000ffff027224 */ /* 0x000fe400078e0007 */
[----:B------:R-:W-:Y:S01]  /*25d0*/  IMAD.MOV.U32 R3, RZ, RZ, R6 ;  /* 0x000000ffff037224 */ /* 0x000fe200078e0006 */
[----:B------:R4:W-:Y:S04]  /*25e0*/  STS [R5+0x8], R8 ;  /* 0x0000080805007388 */ /* 0x0009e80000000800 */
[----:B------:R4:W-:Y:S02]  /*25f0*/  STS.64 [R5+0x10], R2 ;  /* 0x0000100205007388 */ /* 0x0009e40000000a00 */
.L_x_96:
[----:B------:R-:W-:Y:S05]  /*2600*/  BSYNC.RECONVERGENT B1 ;  /* 0x0000000000017941 */ /* 0x000fea0003800200 */
.L_x_95:
[----:B------:R-:W-:Y:S01]  /*2610*/  BAR.SYNC.DEFER_BLOCKING 0x0 ;  /* 0x0000000000007b1d */ /* 0x000fe20000010000 */
[----:B------:R-:W-:-:S13]  /*2620*/  ISETP.NE.AND P1, PT, R0, RZ, PT ;  /* 0x000000ff0000720c */ /* 0x000fda0003f25270 */
[----:B------:R-:W-:Y:S05]  /*2630*/  @P1 BRA `(.L_x_72) ;  /* 0x0000003400801947 */ /* 0x000fea0003800000 */
[----:B------:R-:W-:Y:S01]  /*2640*/  UISETP.GE.AND UP0, UPT, UR6, 0x21, UPT ;  /* 0x000000210600788c */ /* 0x000fe2000bf06270 */
[----:B------:R-:W-:Y:S02]  /*2650*/  IMAD.MOV.U32 R0, RZ, RZ, R8 ;  /* 0x000000ffff007224 */ /* 0x000fe400078e0008 */
[----:B---3--:R-:W-:Y:S02]  /*2660*/  IMAD.MOV.U32 R9, RZ, RZ, R7 ;  /* 0x000000ffff097224 */ /* 0x008fe400078e0007 */
[----:B0-----:R-:W-:-:S04]  /*2670*/  IMAD.MOV.U32 R10, RZ, RZ, R6 ;  /* 0x000000ffff0a7224 */ /* 0x001fc800078e0006 */
[----:B------:R-:W-:Y:S05]  /*2680*/  BRA.U !UP0, `(.L_x_97) ;  /* 0x00000001085c7547 */ /* 0x000fea000b800000 */
[----:B------:R-:W0:Y:S01]  /*2690*/  S2UR UR5, SR_CgaCtaId ;  /* 0x00000000000579c3 */ /* 0x000e220000008800 */
[----:B------:R-:W-:Y:S01]  /*26a0*/  UMOV UR4, 0x400 ;  /* 0x0000040000047882 */ /* 0x000fe20000000000 */
[----:B------:R-:W-:Y:S01]  /*26b0*/  BSSY.RECONVERGENT B1, `(.L_x_97) ;  /* 0x0000014000017945 */ /* 0x000fe20003800200 */
[----:B0-----:R-:W-:-:S09]  /*26c0*/  ULEA UR4, UR5, UR4, 0x18 ;  /* 0x0000000405047291 */ /* 0x001fd2000f8ec0ff */
[----:B--2-4-:R-:W0:Y:S04]  /*26d0*/  LDS R3, [UR4+0x18] ;  /* 0x00001804ff037984 */ /* 0x014e280008000800 */
[----:B------:R-:W2:Y:S01]  /*26e0*/  LDS.64 R4, [UR4+0x20] ;  /* 0x00002004ff047984 */ /* 0x000ea20008000a00 */
[----:B0-----:R-:W-:Y:S01]  /*26f0*/  ISETP.GE.AND P0, PT, R8, R3, PT ;  /* 0x000000030800720c */ /* 0x001fe20003f06270 */
[----:B------:R-:W-:Y:S02]  /*2700*/  IMAD.MOV.U32 R0, RZ, RZ, R3 ;  /* 0x000000ffff007224 */ /* 0x000fe400078e0003 */
[----:B--2---:R-:W-:Y:S02]  /*2710*/  IMAD.MOV.U32 R9, RZ, RZ, R4 ;  /* 0x000000ffff097224 */ /* 0x004fe400078e0004 */
        /* <DEDUP_REMOVED lines=13> */
.L_x_98:
[----:B------:R-:W-:Y:S05]  /*27f0*/  BSYNC.RECONVERGENT B1 ;  /* 0x0000000000017941 */ /* 0x000fea0003800200 */
.L_x_97:
[----:B------:R-:W-:Y:S01]  /*2800*/  UISETP.GE.AND UP0, UPT, UR6, 0x41, UPT ;  /* 0x000000410600788c */ /* 0x000fe2000bf06270 */
[----:B--2-4-:R-:W-:Y:S02]  /*2810*/  IMAD.MOV.U32 R2, RZ, RZ, R0 ;  /* 0x000000ffff027224 */ /* 0x014fe400078e0000 */
[----:B------:R-:W-:Y:S02]  /*2820*/  IMAD.MOV.U32 R5, RZ, RZ, R9 ;  /* 0x000000ffff057224 */ /* 0x000fe400078e0009 */
[----:B------:R-:W-:-:S04]  /*2830*/  IMAD.MOV.U32 R4, RZ, RZ, R10 ;  /* 0x000000ffff047224 */ /* 0x000fc800078e000a */
[----:B------:R-:W-:Y:S05]  /*2840*/  BRA.U !UP0, `(.L_x_99) ;  /* 0x00000001085c7547 */ /* 0x000fea000b800000 */
[----:B------:R-:W0:Y:S01]  /*2850*/  S2UR UR5, SR_CgaCtaId ;  /* 0x00000000000579c3 */ /* 0x000e220000008800 */
[----:B------:R-:W-:Y:S01]  /*2860*/  UMOV UR4, 0x400 ;  /* 0x0000040000047882 */ /* 0x000fe20000000000 */
[----:B------:R-:W-:Y:S01]  /*2870*/  BSSY.RECONVERGENT B1, `(.L_x_99) ;  /* 0x0000014000017945 */ /* 0x000fe20003800200 */
[----:B0-----:R-:W-:-:S09]  /*2880*/  ULEA UR4, UR5, UR4, 0x18 ;  /* 0x0000000405047291 */ /* 0x001fd2000f8ec0ff */
[----:B------:R-:W0:Y:S04]  /*2890*/  LDS R3, [UR4+0x28] ;  /* 0x00002804ff037984 */ /* 0x000e280008000800 */
        /* <DEDUP_REMOVED lines=17> */
.L_x_100:
[----:B------:R-:W-:Y:S05]  /*29b0*/  BSYNC.RECONVERGENT B1 ;  /* 0x0000000000017941 */ /* 0x000fea0003800200 */
.L_x_99:
[----:B------:R-:W-:Y:S01]  /*29c0*/  UISETP.GE.AND UP0, UPT, UR6, 0x61, UPT ;  /* 0x000000610600788c */ /* 0x000fe2000bf06270 */
[----:B------:R-:W-:Y:S02]  /*29d0*/  IMAD.MOV.U32 R0, RZ, RZ, R2 ;  /* 0x000000ffff007224 */ /* 0x000fe400078e0002 */
        /* <DEDUP_REMOVED lines=25> */
.L_x_102:
[----:B------:R-:W-:Y:S05]  /*2b70*/  BSYNC.RECONVERGENT B1 ;  /* 0x0000000000017941 */ /* 0x000fea0003800200 */
.L_x_101:
        /* <DEDUP_REMOVED lines=27> */
.L_x_104:
[----:B------:R-:W-:Y:S05]  /*2d30*/  BSYNC.RECONVERGENT B1 ;  /* 0x0000000000017941 */ /* 0x000fea0003800200 */
.L_x_103:
        /* <DEDUP_REMOVED lines=27> */
.L_x_106:
[----:B------:R-:W-:Y:S05]  /*2ef0*/  BSYNC.RECONVERGENT B1 ;  /* 0x0000000000017941 */ /* 0x000fea0003800200 */
.L_x_105:
        /* <DEDUP_REMOVED lines=27> */
.L_x_108:
[----:B------:R-:W-:Y:S05]  /*30b0*/  BSYNC.RECONVERGENT B1 ;  /* 0x0000000000017941 */ /* 0x000fea0003800200 */
.L_x_107:
[----:B------:R-:W-:Y:S01]  /*30c0*/  UISETP.GE.AND UP0, UPT, UR6, 0xe1, UPT ;  /* 0x000000e10600788c */ /* 0x000fe2000bf06270 */
[----:B------:R-:W-:Y:S02]  /*30d0*/  IMAD.MOV.U32 R8, RZ, RZ, R2 ;  /* 0x000000ffff087224 */ /* 0x000fe400078e0002 */
[----:B------:R-:W-:Y:S02]  /*30e0*/  IMAD.MOV.U32 R7, RZ, RZ, R5 ;  /* 0x000000ffff077224 */ /* 0x000fe400078e0005 */
[----:B------:R-:W-:-:S04]  /*30f0*/  IMAD.MOV.U32 R6, RZ, RZ, R4 ;  /* 0x000000ffff067224 */ /* 0x000fc800078e0004 */
[----:B------:R-:W-:Y:S05]  /*3100*/  BRA.U !UP0, `(.L_x_72) ;  /* 0x0000002908cc7547 */ /* 0x000fea000b800000 */
[----:B------:R-:W0:Y:S01]  /*3110*/  S2UR UR5, SR_CgaCtaId ;  /* 0x00000000000579c3 */ /* 0x000e220000008800 */
[----:B------:R-:W-:Y:S02]  /*3120*/  UMOV UR4, 0x400 ;  /* 0x0000040000047882 */ /* 0x000fe40000000000 */
[----:B0-----:R-:W-:-:S09]  /*3130*/  ULEA UR4, UR5, UR4, 0x18 ;  /* 0x0000000405047291 */ /* 0x001fd2000f8ec0ff */
[----:B------:R-:W0:Y:S04]  /*3140*/  LDS R3, [UR4+0x78] ;  /* 0x00007804ff037984 */ /* 0x000e280008000800 */
[----:B-1----:R-:W1:Y:S01]  /*3150*/  LDS.64 R10, [UR4+0x80] ;  /* 0x00008004ff0a7984 */ /* 0x002e620008000a00 */
[----:B0-----:R-:W-:Y:S01]  /*3160*/  ISETP.GE.AND P0, PT, R2, R3, PT ;  /* 0x000000030200720c */ /* 0x001fe20003f06270 */
[----:B------:R-:W-:Y:S02]  /*3170*/  IMAD.MOV.U32 R8, RZ, RZ, R3 ;  /* 0x000000ffff087224 */ /* 0x000fe400078e0003 */
[----:B-1----:R-:W-:Y:S02]  /*3180*/  IMAD.MOV.U32 R7, RZ, RZ, R10 ;  /* 0x000000ffff077224 */ /* 0x002fe400078e000a */
        /* <DEDUP_REMOVED lines=8> */
[CC--:B------:R-:W-:Y:S02]  /*3210*/  ISETP.LT.U32.AND P2, PT, R5.reuse, R10.reuse, PT ;  /* 0x0000000a0500720c */ /* 0x0c0fe40003f41070 */
[CC--:B------:R-:W-:Y:S02]  /*3220*/  ISETP.GE.AND.EX P0, PT, R4.reuse, R11.reuse, PT, P0 ;  /* 0x0000000b0400720c */ /* 0x0c0fe40003f06300 */
[----:B------:R-:W-:Y:S02]  /*3230*/  ISETP.LT.AND.EX P2, PT, R4, R11, PT, P2 ;  /* 0x0000000b0400720c */ /* 0x000fe40003f41320 */
[----:B------:R-:W-:Y:S02]  /*3240*/  SEL R8, R2, R3, !P0 ;  /* 0x0000000302087207 */ /* 0x000fe40004000000 */
[----:B------:R-:W-:-:S02]  /*3250*/  SEL R7, R5, R10, P2 ;  /* 0x0000000a05077207 */ /* 0x000fc40001000000 */
[----:B------:R-:W-:Y:S01]  /*3260*/  SEL R6, R4, R11, P2 ;  /* 0x0000000b04067207 */ /* 0x000fe20001000000 */
[----:B------:R-:W-:Y:S06]  /*3270*/  BRA `(.L_x_72) ;  /* 0x0000002800707947 */ /* 0x000fec0003800000 */
.L_x_40:
[----:B------:R-:W1:Y:S01]  /*3280*/  S2R R0, SR_TID.X ;  /* 0x0000000000007919 */ /* 0x000e620000002100 */
[----:B------:R-:W1:Y:S02]  /*3290*/  LDC.64 R2, c[0x0][0x380] ;  /* 0x0000e000ff027b82 */ /* 0x000e640000000a00 */
[----:B-1----:R-:W-:-:S05]  /*32a0*/  IMAD.WIDE.U32 R2, R0, 0x10, R2 ;  /* 0x0000001000027825 */ /* 0x002fca00078e0002 */
[----:B0-----:R-:W2:Y:S04]  /*32b0*/  LDG.E.CONSTANT R11, desc[UR10][R2.64] ;  /* 0x0000000a020b7981 */ /* 0x001ea8000c1e9900 */
[----:B------:R-:W2:Y:S04]  /*32c0*/  LDG.E.CONSTANT R6, desc[UR10][R2.64+0x1000] ;  /* 0x0010000a02067981 */ /* 0x000ea8000c1e9900 */
[----:B------:R-:W3:Y:S04]  /*32d0*/  LDG.E.64.CONSTANT R4, desc[UR10][R2.64+0x8] ;  /* 0x0000080a02047981 */ /* 0x000ee8000c1e9b00 */
[----:B------:R-:W3:Y:S04]  /*32e0*/  LDG.E.64.CONSTANT R16, desc[UR10][R2.64+0x1008] ;  /* 0x0010080a02107981 */ /* 0x000ee8000c1e9b00 */
[----:B------:R-:W4:Y:S04]  /*32f0*/  LDG.E.CONSTANT R7, desc[UR10][R2.64+0x2000] ;  /* 0x0020000a02077981 */ /* 0x000f28000c1e9900 */
[----:B------:R-:W5:Y:S04]  /*3300*/  LDG.E.64.CONSTANT R14, desc[UR10][R2.64+0x2008] ;  /* 0x0020080a020e7981 */ /* 0x000f68000c1e9b00 */
[----:B------:R-:W5:Y:S04]  /*3310*/  LDG.E.CONSTANT R10, desc[UR10][R2.64+0x3000] ;  /* 0x0030000a020a7981 */ /* 0x000f68000c1e9900 */
[----:B------:R-:W5:Y:S04]  /*3320*/  LDG.E.64.CONSTANT R12, desc[UR10][R2.64+0x3008] ;  /* 0x0030080a020c7981 */ /* 0x000f68000c1e9b00 */
[----:B------:R-:W5:Y:S04]  /*3330*/  LDG.E.CONSTANT R26, desc[UR10][R2.64+0x4000] ;  /* 0x0040000a021a7981 */ /* 0x000f68000c1e9900 */
[----:B------:R0:W5:Y:S01]  /*3340*/  LDG.E.64.CONSTANT R8, desc[UR10][R2.64+0x4008] ;  /* 0x0040080a02087981 */ /* 0x000162000c1e9b00 */
[----:B------:R-:W-:Y:S01]  /*3350*/  UISETP.GE.U32.AND UP0, UPT, UR8, 0xa00, UPT ;  /* 0x00000a000800788c */ /* 0x000fe2000bf06070 */
[----:B0-----:R-:W-:-:S02]  /*3360*/  IMAD.MOV.U32 R3, RZ, RZ, 0x500 ;  /* 0x00000500ff037424 */ /* 0x001fc400078e00ff */
[----:B------:R-:W-:Y:S01]  /*3370*/  IMAD.MOV.U32 R2, RZ, RZ, RZ ;  /* 0x000000ffff027224 */ /* 0x000fe200078e00ff */
[----:B--2---:R-:W-:-:S13]  /*3380*/  ISETP.GE.AND P1, PT, R11, R6, PT ;  /* 0x000000060b00720c */ /* 0x004fda0003f26270 */
[----:B---3--:R-:W-:-:S04]  /*3390*/  @P1 ISETP.GE.U32.AND P0, PT, R4, R16, PT ;  /* 0x000000100400120c */ /* 0x008fc80003f06070 */
[----:B------:R-:W-:-:S04]  /*33a0*/  @P1 ISETP.GE.AND.EX P0, PT, R5, R17, PT, P0 ;  /* 0x000000110500120c */ /* 0x000fc80003f06300 */
[----:B------:R-:W-:-:S04]  /*33b0*/  @P1 ISETP.LT.OR P0, PT, R6, R11, !P0 ;  /* 0x0000000b0600120c */ /* 0x000fc80004701670 */
[----:B------:R-:W-:Y:S02]  /*33c0*/  @P1 SEL R6, R11, R6, P0 ;  /* 0x000000060b061207 */ /* 0x000fe40000000000 */
[----:B------:R-:W-:Y:S02]  /*33d0*/  @P1 SEL R16, R4, R16, P0 ;  /* 0x0000001004101207 */ /* 0x000fe40000000000 */
[----:B----4-:R-:W-:Y:S02]  /*33e0*/  ISETP.GE.AND P2, PT, R6, R7, PT ;  /* 0x000000070600720c */ /* 0x010fe40003f46270 */
[----:B------:R-:W-:-:S11]  /*33f0*/  @P1 SEL R17, R5, R17, P0 ;  /* 0x0000001105111207 */ /* 0x000fd60000000000 */
[----:B-----5:R-:W-:-:S04]  /*3400*/  @P2 ISETP.GE.U32.AND P0, PT, R16, R14, PT ;  /* 0x0000000e1000220c */ /* 0x020fc80003f06070 */
[----:B------:R-:W-:-:S04]  /*3410*/  @P2 ISETP.GE.AND.EX P0, PT, R17, R15, PT, P0 ;  /* 0x0000000f1100220c */ /* 0x000fc80003f06300 */
[----:B------:R-:W-:-:S04]  /*3420*/  @P2 ISETP.LT.OR P0, PT, R7, R6, !P0 ;  /* 0x000000060700220c */ /* 0x000fc80004701670 */
[----:B------:R-:W-:Y:S02]  /*3430*/  @P2 SEL R7, R6, R7, P0 ;  /* 0x0000000706072207 */ /* 0x000fe40000000000 */
[----:B------:R-:W-:Y:S02]  /*3440*/  @P2 SEL R14, R16, R14, P0 ;  /* 0x0000000e100e2207 */ /* 0x000fe40000000000 */
[----:B------:R-:W-:Y:S02]  /*3450*/  ISETP.GE.AND P1, PT, R7, R10, PT ;  /* 0x0000000a0700720c */ /* 0x000fe40003f26270 */
[----:B------:R-:W-:-:S11]  /*3460*/  @P2 SEL R15, R17, R15, P0 ;  /* 0x0000000f110f2207 */ /* 0x000fd60000000000 */
[----:B------:R-:W-:-:S04]  /*3470*/  @P1 ISETP.GE.U32.AND P0, PT, R14, R12, PT ;  /* 0x0000000c0e00120c */ /* 0x000fc80003f06070 */
        /* <DEDUP_REMOVED lines=11> */
[----:B------:R-:W-:Y:S01]  /*3530*/  @P2 SEL R9, R13, R9, P0 ;  /* 0x000000090d092207 */ /* 0x000fe20000000000 */
[----:B------:R-:W-:Y:S06]  /*3540*/  BRA.U !UP0, `(.L_x_109) ;  /* 0x0000000908dc7547 */ /* 0x000fec000b800000 */
[----:B------:R-:W-:Y:S01]  /*3550*/  UIADD3 UR9, UP0, UPT, UR8, -0xa00, URZ ;  /* 0xfffff60008097890 */ /* 0x000fe2000ff1e0ff */
[----:B------:R-:W-:Y:S02]  /*3560*/  IMAD.MOV.U32 R3, RZ, RZ, 0x500 ;  /* 0x00000500ff037424 */ /* 0x000fe400078e00ff */
[----:B------:R-:W-:Y:S01]  /*3570*/  IMAD.MOV.U32 R2, RZ, RZ, RZ ;  /* 0x000000ffff027224 */ /* 0x000fe200078e00ff */
[----:B------:R-:W-:Y:S02]  /*3580*/  ULEA.HI.X.SX32 UR8, UR8, 0xffffffff, 0x1, UP0 ;  /* 0xffffffff08087891 */ /* 0x000fe400080f0eff */
[----:B------:R-:W-:Y:S02]  /*3590*/  UIMAD.WIDE.U32 UR12, UR9, -0x33333333, URZ ;  /* 0xcccccccd090c78a5 */ /* 0x000fe4000f8e00ff */
[----:B------:R-:W-:Y:S02]  /*35a0*/  UIMAD.WIDE.U32 UR4, UR8, -0x33333333, URZ ;  /* 0xcccccccd080478a5 */ /* 0x000fe4000f8e00ff */
[----:B------:R-:W-:-:S02]  /*35b0*/  UISETP.GE.U32.AND UP1, UPT, UR9, 0x500, UPT ;  /* 0x000005000900788c */ /* 0x000fc4000bf26070 */
[----:B------:R-:W-:Y:S02]  /*35c0*/  UIMAD.WIDE.U32 UR4, UP0, UR9, -0x33333334, UR4 ;  /* 0xcccccccc090478a5 */ /* 0x000fe4000f800004 */
[----:B------:R-:W-:Y:S02]  /*35d0*/  UISETP.GE.U32.AND.EX UP1, UPT, UR8, URZ, UPT, UP1 ;  /* 0x000000ff0800728c */ /* 0x000fe4000bf26110 */
[----:B------:R-:W-:Y:S02]  /*35e0*/  UIADD3.X UR7, UPT, UPT, URZ, URZ, URZ, UP0, !UPT ;  /* 0x000000ffff077290 */ /* 0x000fe400087fe4ff */
[----:B------:R-:W-:Y:S01]  /*35f0*/  UIADD3 URZ, UP0, UPT, UR13, UR4, URZ ;  /* 0x000000040dff7290 */ /* 0x000fe2000ff1e0ff */
[----:B------:R-:W-:-:S03]  /*3600*/  UMOV UR6, UR5 ;  /* 0x0000000500067c82 */ /* 0x000fc60008000000 */
[----:B------:R-:W-:-:S04]  /*3610*/  UIMAD.WIDE.U32.X UR4, UR8, -0x33333334, UR6, UP0 ;  /* 0xcccccccc080478a5 */ /* 0x000fc800080e0406 */
[----:B------:R-:W-:-:S04]  /*3620*/  USHF.R.U64 UR6, UR4, 0xa, UR5 ;  /* 0x0000000a04067899 */ /* 0x000fc80008001205 */
[----:B------:R-:W-:-:S04]  /*3630*/  ULOP3.LUT UR7, UR6, 0x1, URZ, 0xc0, !UPT ;  /* 0x0000000106077892 */ /* 0x000fc8000f8ec0ff */
[----:B------:R-:W-:-:S04]  /*3640*/  UISETP.NE.U32.AND UP0, UPT, UR7, 0x1, UPT ;  /* 0x000000010700788c */ /* 0x000fc8000bf05070 */
[----:B------:R-:W-:Y:S01]  /*3650*/  UISETP.NE.U32.AND.EX UP0, UPT, URZ, URZ, UPT, UP0 ;  /* 0x000000ffff00728c */ /* 0x000fe2000bf05100 */
[----:B------:R-:W-:Y:S10]  /*3660*/  BRA.U !UP1, `(.L_x_110) ;  /* 0x0000000509b87547 */ /* 0x000ff4000b800000 */
[----:B------:R-:W0:Y:S01]  /*3670*/  LDCU.64 UR8, c[0x0][0x380] ;  /* 0x00007000ff0877ac */ /* 0x000e220008000a00 */
[----:B------:R-:W-:Y:S02]  /*3680*/  IMAD.MOV.U32 R3, RZ, RZ, 0x500 ;  /* 0x00000500ff037424 */ /* 0x000fe400078e00ff */
[----:B------:R-:W-:Y:S01]  /*3690*/  IMAD.MOV.U32 R2, RZ, RZ, RZ ;  /* 0x000000ffff027224 */ /* 0x000fe200078e00ff */
[----:B------:R-:W-:-:S04]  /*36a0*/  UIADD3 UR4, UP1, UPT, UR6, 0x1, URZ ;  /* 0x0000000106047890 */ /* 0x000fc8000ff3e0ff */
[----:B------:R-:W-:Y:S02]  /*36b0*/  ULEA.HI.X UR5, UR5, URZ, URZ, 0x16, UP1 ;  /* 0x000000ff05057291 */ /* 0x000fe400088fb4ff */
[----:B------:R-:W-:Y:S02]  /*36c0*/  ULOP3.LUT UR4, UR4, 0xfffffffe, URZ, 0xc0, !UPT ;  /* 0xfffffffe04047892 */ /* 0x000fe4000f8ec0ff */
[----:B------:R-:W-:Y:S01]  /*36d0*/  ULOP3.LUT UR5, UR5, 0x7fffff, URZ, 0xc0, !UPT ;  /* 0x007fffff05057892 */ /* 0x000fe2000f8ec0ff */
[----:B0-----:R-:W-:-:S04]  /*36e0*/  LEA R28, P0, R0, UR8, 0x4 ;  /* 0x00000008001c7c11 */ /* 0x001fc8000f8020ff */
[----:B------:R-:W-:Y:S02]  /*36f0*/  IADD3 R28, P1, PT, R28, 0xe008, RZ ;  /* 0x0000e0081c1c7810 */ /* 0x000fe40007f3e0ff */
[----:B------:R-:W-:-:S05]  /*3700*/  LEA.HI.X R29, R0, UR9, RZ, 0x4, P0 ;  /* 0x00000009001d7c11 */ /* 0x000fca00080f24ff */
[----:B------:R-:W-:-:S07]  /*3710*/  IMAD.X R29, RZ, RZ, R29, P1 ;  /* 0x000000ffff1d7224 */ /* 0x000fce00008e061d */
.L_x_111:
[----:B------:R-:W2:Y:S04]  /*3720*/  LDG.E.CONSTANT R25, desc[UR10][R28.64+-0x9008] ;  /* 0xff6ff80a1c197981 */ /* 0x000ea8000c1e9900 */
[----:B------:R-:W3:Y:S04]  /*3730*/  LDG.E.64.CONSTANT R22, desc[UR10][R28.64+-0x9000] ;  /* 0xff70000a1c167981 */ /* 0x000ee8000c1e9b00 */
[----:B------:R-:W4:Y:S04]  /*3740*/  LDG.E.CONSTANT R27, desc[UR10][R28.64+-0x8008] ;  /* 0xff7ff80a1c1b7981 */ /* 0x000f28000c1e9900 */
[----:B------:R-:W5:Y:S04]  /*3750*/  LDG.E.64.CONSTANT R10, desc[UR10][R28.64+-0x8000] ;  /* 0xff80000a1c0a7981 */ /* 0x000f68000c1e9b00 */
[----:B------:R-:W5:Y:S04]  /*3760*/  LDG.E.CONSTANT R4, desc[UR10][R28.64+-0x7008] ;  /* 0xff8ff80a1c047981 */ /* 0x000f68000c1e9900 */
        /* <DEDUP_REMOVED lines=8> */
[----:B------:R-:W5:Y:S01]  /*37f0*/  LDG.E.64.CONSTANT R20, desc[UR10][R28.64+-0x3000] ;  /* 0xffd0000a1c147981 */ /* 0x000f62000c1e9b00 */
[----:B--2---:R-:W-:-:S13]  /*3800*/  ISETP.GE.AND P1, PT, R26, R25, PT ;  /* 0x000000191a00720c */ /* 0x004fda0003f26270 */
[----:B---3--:R-:W-:-:S04]  /*3810*/  @P1 ISETP.GE.U32.AND P0, PT, R8, R22, PT ;  /* 0x000000160800120c */ /* 0x008fc80003f06070 */
[----:B------:R-:W-:-:S04]  /*3820*/  @P1 ISETP.GE.AND.EX P0, PT, R9, R23, PT, P0 ;  /* 0x000000170900120c */ /* 0x000fc80003f06300 */
[----:B------:R-:W-:-:S04]  /*3830*/  @P1 ISETP.LT.OR P0, PT, R25, R26, !P0 ;  /* 0x0000001a1900120c */ /* 0x000fc80004701670 */
[----:B------:R-:W-:Y:S02]  /*3840*/  @P1 SEL R25, R26, R25, P0 ;  /* 0x000000191a191207 */ /* 0x000fe40000000000 */
[----:B------:R-:W-:Y:S01]  /*3850*/  @P1 SEL R22, R8, R22, P0 ;  /* 0x0000001608161207 */ /* 0x000fe20000000000 */
[----:B------:R-:W2:Y:S01]  /*3860*/  LDG.E.CONSTANT R26, desc[UR10][R28.64+-0x8] ;  /* 0xfffff80a1c1a7981 */ /* 0x000ea2000c1e9900 */
[----:B----4-:R-:W-:Y:S02]  /*3870*/  ISETP.GE.AND P2, PT, R25, R27, PT ;  /* 0x0000001b1900720c */ /* 0x010fe40003f46270 */
[----:B------:R-:W-:Y:S02]  /*3880*/  @P1 SEL R23, R9, R23, P0 ;  /* 0x0000001709171207 */ /* 0x000fe40000000000 */
[----:B------:R0:W3:Y:S09]  /*3890*/  LDG.E.64.CONSTANT R8, desc[UR10][R28.64] ;  /* 0x0000000a1c087981 */ /* 0x0000f2000c1e9b00 */
[----:B-----5:R-:W-:-:S04]  /*38a0*/  @P2 ISETP.GE.U32.AND P0, PT, R22, R10, PT ;  /* 0x0000000a1600220c */ /* 0x020fc80003f06070 */
[----:B------:R-:W-:-:S04]  /*38b0*/  @P2 ISETP.GE.AND.EX P0, PT, R23, R11, PT, P0 ;  /* 0x0000000b1700220c */ /* 0x000fc80003f06300 */
[----:B------:R-:W-:-:S04]  /*38c0*/  @P2 ISETP.LT.OR P0, PT, R27, R25, !P0 ;  /* 0x000000191b00220c */ /* 0x000fc80004701670 */
[----:B------:R-:W-:Y:S02]  /*38d0*/  @P2 SEL R27, R25, R27, P0 ;  /* 0x0000001b191b2207 */ /* 0x000fe40000000000 */
[----:B------:R-:W4:Y:S02]  /*38e0*/  LDG.E.CONSTANT R25, desc[UR10][R28.64+-0x2008] ;  /* 0xffdff80a1c197981 */ /* 0x000f24000c1e9900 */
[----:B------:R-:W-:Y:S02]  /*38f0*/  ISETP.GE.AND P1, PT, R27, R4, PT ;  /* 0x000000041b00720c */ /* 0x000fe40003f26270 */
[----:B------:R-:W-:Y:S02]  /*3900*/  @P2 SEL R10, R22, R10, P0 ;  /* 0x0000000a160a2207 */ /* 0x000fe40000000000 */
[----:B------:R-:W-:Y:S02]  /*3910*/  @P2 SEL R11, R23, R11, P0 ;  /* 0x0000000b170b2207 */ /* 0x000fe40000000000 */
[----:B------:R-:W5:Y:S07]  /*3920*/  LDG.E.64.CONSTANT R22, desc[UR10][R28.64+-0x2000] ;  /* 0xffe0000a1c167981 */ /* 0x000f6e000c1e9b00 */
[----:B------:R-:W-:-:S04]  /*3930*/  @P1 ISETP.GE.U32.AND P0, PT, R10, R12, PT ;  /* 0x0000000c0a00120c */ /* 0x000fc80003f06070 */
[----:B------:R-:W-:-:S04]  /*3940*/  @P1 ISETP.GE.AND.EX P0, PT, R11, R13, PT, P0 ;  /* 0x0000000d0b00120c */ /* 0x000fc80003f06300 */
[----:B------:R-:W-:-:S04]  /*3950*/  @P1 ISETP.LT.OR P0, PT, R4, R27, !P0 ;  /* 0x0000001b0400120c */ /* 0x000fc80004701670 */
[----:B------:R-:W-:Y:S02]  /*3960*/  @P1 SEL R4, R27, R4, P0 ;  /* 0x000000041b041207 */ /* 0x000fe40000000000 */
[----:B------:R-:W2:Y:S01]  /*3970*/  LDG.E.CONSTANT R27, desc[UR10][R28.64+-0x1008] ;  /* 0xffeff80a1c1b7981 */ /* 0x000ea2000c1e9900 */
[----:B------:R-:W-:Y:S02]  /*3980*/  @P1 SEL R12, R10, R12, P0 ;  /* 0x0000000c0a0c1207 */ /* 0x000fe40000000000 */
[----:B------:R-:W-:Y:S02]  /*3990*/  @P1 SEL R13, R11, R13, P0 ;  /* 0x0000000d0b0d1207 */ /* 0x000fe40000000000 */
[----:B------:R-:W3:Y:S01]  /*39a0*/  LDG.E.64.CONSTANT R10, desc[UR10][R28.64+-0x1000] ;  /* 0xfff0000a1c0a7981 */ /* 0x000ee2000c1e9b00 */
[----:B------:R-:W-:-:S13]  /*39b0*/  ISETP.GE.AND P2, PT, R4, R5, PT ;  /* 0x000000050400720c */ /* 0x000fda0003f46270 */
[----:B------:R-:W-:-:S04]  /*39c0*/  @P2 ISETP.GE.U32.AND P0, PT, R12, R14, PT ;  /* 0x0000000e0c00220c */ /* 0x000fc80003f06070 */
[----:B------:R-:W-:-:S04]  /*39d0*/  @P2 ISETP.GE.AND.EX P0, PT, R13, R15, PT, P0 ;  /* 0x0000000f0d00220c */ /* 0x000fc80003f06300 */
[----:B------:R-:W-:-:S04]  /*39e0*/  @P2 ISETP.LT.OR P0, PT, R5, R4, !P0 ;  /* 0x000000040500220c */ /* 0x000fc80004701670 */
[----:B------:R-:W-:-:S04]  /*39f0*/  @P2 SEL R5, R4, R5, P0 ;  /* 0x0000000504052207 */ /* 0x000fc80000000000 */
[----:B------:R-:W-:Y:S02]  /*3a00*/  ISETP.GE.AND P1, PT, R5, R6, PT ;  /* 0x000000060500720c */ /* 0x000fe40003f26270 */
[----:B------:R-:W-:Y:S02]  /*3a10*/  @P2 SEL R14, R12, R14, P0 ;  /* 0x0000000e0c0e2207 */ /* 0x000fe40000000000 */
[----:B------:R-:W-:-:S09]  /*3a20*/  @P2 SEL R15, R13, R15, P0 ;  /* 0x0000000f0d0f2207 */ /* 0x000fd20000000000 */
        /* <DEDUP_REMOVED lines=17> */
[----:B------:R-:W-:Y:S02]  /*3b40*/  @P1 SEL R24, R7, R24, P0 ;  /* 0x0000001807181207 */ /* 0x000fe40000000000 */
[----:B------:R-:W-:Y:S02]  /*3b50*/  @P1 SEL R20, R18, R20, P0 ;  /* 0x0000001412141207 */ /* 0x000fe40000000000 */
[----:B------:R-:W-:Y:S01]  /*3b60*/  @P1 SEL R21, R19, R21, P0 ;  /* 0x0000001513151207 */ /* 0x000fe20000000000 */
[----:B------:R-:W-:-:S04]  /*3b70*/  UIADD3 UR4, UP1, UPT, UR4, -0x2, URZ ;  /* 0xfffffffe04047890 */ /* 0x000fc8000ff3e0ff */
[----:B------:R-:W-:Y:S02]  /*3b80*/  UIADD3.X UR5, UPT, UPT, UR5, -0x1, URZ, UP1, !UPT ;  /* 0xffffffff05057890 */ /* 0x000fe40008ffe4ff */
[----:B------:R-:W-:-:S04]  /*3b90*/  UISETP.NE.U32.AND UP1, UPT, UR4, URZ, UPT ;  /* 0x000000ff0400728c */ /* 0x000fc8000bf25070 */
[----:B------:R-:W-:Y:S01]  /*3ba0*/  UISETP.NE.AND.EX UP1, UPT, UR5, URZ, UPT, UP1 ;  /* 0x000000ff0500728c */ /* 0x000fe2000bf25310 */
[----:B----4-:R-:W-:-:S13]  /*3bb0*/  ISETP.GE.AND P2, PT, R24, R25, PT ;  /* 0x000000191800720c */ /* 0x010fda0003f46270 */
[----:B-----5:R-:W-:-:S04]  /*3bc0*/  @P2 ISETP.GE.U32.AND P0, PT, R20, R22, PT ;  /* 0x000000161400220c */ /* 0x020fc80003f06070 */
[----:B------:R-:W-:-:S04]  /*3bd0*/  @P2 ISETP.GE.AND.EX P0, PT, R21, R23, PT, P0 ;  /* 0x000000171500220c */ /* 0x000fc80003f06300 */
[----:B------:R-:W-:-:S04]  /*3be0*/  @P2 ISETP.LT.OR P0, PT, R25, R24, !P0 ;  /* 0x000000181900220c */ /* 0x000fc80004701670 */
[----:B------:R-:W-:-:S04]  /*3bf0*/  @P2 SEL R25, R24, R25, P0 ;  /* 0x0000001918192207 */ /* 0x000fc80000000000 */
[----:B--2---:R-:W-:Y:S02]  /*3c00*/  ISETP.GE.AND P3, PT, R25, R27, PT ;  /* 0x0000001b1900720c */ /* 0x004fe40003f66270 */
[----:B------:R-:W-:Y:S02]  /*3c10*/  @P2 SEL R22, R20, R22, P0 ;  /* 0x0000001614162207 */ /* 0x000fe40000000000 */
[----:B------:R-:W-:-:S09]  /*3c20*/  @P2 SEL R23, R21, R23, P0 ;  /* 0x0000001715172207 */ /* 0x000fd20000000000 */
[----:B---3--:R-:W-:-:S04]  /*3c30*/  @P3 ISETP.GE.U32.AND P0, PT, R22, R10, PT ;  /* 0x0000000a1600320c */ /* 0x008fc80003f06070 */
[----:B------:R-:W-:-:S04]  /*3c40*/  @P3 ISETP.GE.AND.EX P0, PT, R23, R11, PT, P0 ;  /* 0x0000000b1700320c */ /* 0x000fc80003f06300 */
[----:B------:R-:W-:-:S04]  /*3c50*/  @P3 ISETP.LT.OR P0, PT, R27, R25, !P0 ;  /* 0x000000191b00320c */ /* 0x000fc80004701670 */
[----:B------:R-:W-:-:S04]  /*3c60*/  @P3 SEL R27, R25, R27, P0 ;  /* 0x0000001b191b3207 */ /* 0x000fc80000000000 */
[----:B------:R-:W-:Y:S02]  /*3c70*/  ISETP.GE.AND P1, PT, R27, R26, PT ;  /* 0x0000001a1b00720c */ /* 0x000fe40003f26270 */
[----:B------:R-:W-:Y:S02]  /*3c80*/  @P3 SEL R10, R22, R10, P0 ;  /* 0x0000000a160a3207 */ /* 0x000fe40000000000 */
[----:B------:R-:W-:Y:S02]  /*3c90*/  @P3 SEL R11, R23, R11, P0 ;  /* 0x0000000b170b3207 */ /* 0x000fe40000000000 */
[----:B0-----:R-:W-:-:S07]  /*3ca0*/  IADD3 R28, P3, PT, R28, 0xa000, RZ ;  /* 0x0000a0001c1c7810 */ /* 0x001fce0007f7e0ff */
[----:B------:R-:W-:-:S04]  /*3cb0*/  @P1 ISETP.GE.U32.AND P0, PT, R10, R8, PT ;  /* 0x000000080a00120c */ /* 0x000fc80003f06070 */
[----:B------:R-:W-:Y:S02]  /*3cc0*/  @P1 ISETP.GE.AND.EX P0, PT, R11, R9, PT, P0 ;  /* 0x000000090b00120c */ /* 0x000fe40003f06300 */
[----:B------:R-:W-:Y:S02]  /*3cd0*/  IADD3 R3, P2, PT, R3, 0xa00, RZ ;  /* 0x00000a0003037810 */ /* 0x000fe40007f5e0ff */
[----:B------:R-:W-:Y:S01]  /*3ce0*/  @P1 ISETP.LT.OR P0, PT, R26, R27, !P0 ;  /* 0x0000001b1a00120c */ /* 0x000fe20004701670 */
[----:B------:R-:W-:Y:S02]  /*3cf0*/  IMAD.X R29, RZ, RZ, R29, P3 ;  /* 0x000000ffff1d7224 */ /* 0x000fe400018e061d */
[----:B------:R-:W-:Y:S01]  /*3d00*/  IMAD.X R2, RZ, RZ, R2, P2 ;  /* 0x000000ffff027224 */ /* 0x000fe200010e0602 */
[----:B------:R-:W-:Y:S02]  /*3d10*/  @P1 SEL R26, R27, R26, P0 ;  /* 0x0000001a1b1a1207 */ /* 0x000fe40000000000 */
[----:B------:R-:W-:-:S02]  /*3d20*/  @P1 SEL R8, R10, R8, P0 ;  /* 0x000000080a081207 */ /* 0x000fc40000000000 */
[----:B------:R-:W-:Y:S01]  /*3d30*/  @P1 SEL R9, R11, R9, P0 ;  /* 0x000000090b091207 */ /* 0x000fe20000000000 */
[----:B------:R-:W-:Y:S06]  /*3d40*/  BRA.U UP1, `(.L_x_111) ;  /* 0xfffffff901747547 */ /* 0x000fec000b83ffff */
.L_x_110:
[----:B------:R-:W-:Y:S05]  /*3d50*/  BRA.U !UP0, `(.L_x_109) ;  /* 0x0000000108d87547 */ /* 0x000fea000b800000 */
[----:B------:R-:W0:Y:S02]  /*3d60*/  LDC.64 R4, c[0x0][0x380] ;  /* 0x0000e000ff047b82 */ /* 0x000e240000000a00 */
[----:B0-----:R-:W-:-:S03]  /*3d70*/  IMAD.WIDE.U32 R4, R0, 0x10, R4 ;  /* 0x0000001000047825 */ /* 0x001fc600078e0004 */
[----:B------:R-:W-:-:S04]  /*3d80*/  LEA R14, P0, R3, R4, 0x4 ;  /* 0x00000004030e7211 */ /* 0x000fc800078020ff */
[----:B------:R-:W-:-:S05]  /*3d90*/  LEA.HI.X R15, R3, R5, R2, 0x4, P0 ;  /* 0x00000005030f7211 */ /* 0x000fca00000f2402 */
        /* <DEDUP_REMOVED lines=38> */
[----:B------:R-:W-:Y:S02]  /*4000*/  @P2 SEL R13, R5, R13, P0 ;  /* 0x0000000d050d2207 */ /* 0x000fe40000000000 */
[----:B------:R-:W-:-:S05]  /*4010*/  IADD3 R3, P2, PT, R3, 0x500, RZ ;  /* 0x0000050003037810 */ /* 0x000fca0007f5e0ff */
[----:B------:R-:W-:-:S04]  /*4020*/  IMAD.X R2, RZ, RZ, R2, P2 ;  /* 0x000000ffff027224 */ /* 0x000fc800010e0602 */
[----:B------:R-:W-:-:S04]  /*4030*/  @P1 ISETP.GE.U32.AND P0, PT, R12, R16, PT ;  /* 0x000000100c00120c */ /* 0x000fc80003f06070 */
[----:B------:R-:W-:-:S04]  /*4040*/  @P1 ISETP.GE.AND.EX P0, PT, R13, R17, PT, P0 ;  /* 0x000000110d00120c */ /* 0x000fc80003f06300 */
[----:B------:R-:W-:-:S04]  /*4050*/  @P1 ISETP.LT.OR P0, PT, R23, R20, !P0 ;  /* 0x000000141700120c */ /* 0x000fc80004701670 */
[----:B------:R-:W-:Y:S02]  /*4060*/  @P1 SEL R16, R12, R16, P0 ;  /* 0x000000100c101207 */ /* 0x000fe40000000000 */
[----:B------:R-:W-:Y:S02]  /*4070*/  @P1 SEL R17, R13, R17, P0 ;  /* 0x000000110d111207 */ /* 0x000fe40000000000 */
[----:B------:R-:W-:Y:S01]  /*4080*/  @P1 SEL R23, R20, R23, P0 ;  /* 0x0000001714171207 */ /* 0x000fe20000000000 */
[----:B------:R-:W-:Y:S02]  /*4090*/  IMAD.MOV.U32 R8, RZ, RZ, R16 ;  /* 0x000000ffff087224 */ /* 0x000fe400078e0010 */
[----:B------:R-:W-:Y:S02]  /*40a0*/  IMAD.MOV.U32 R9, RZ, RZ, R17 ;  /* 0x000000ffff097224 */ /* 0x000fe400078e0011 */
[----:B------:R-:W-:-:S07]  /*40b0*/  IMAD.MOV.U32 R26, RZ, RZ, R23 ;  /* 0x000000ffff1a7224 */ /* 0x000fce00078e0017 */
.L_x_109:
[----:B------:R-:W0:Y:S02]  /*40c0*/  LDCU UR4, c[0x0][0x390] ;  /* 0x00007200ff0477ac */ /* 0x000e240008000800 */
[----:B0-----:R-:W-:Y:S02]  /*40d0*/  USHF.R.S32.HI UR5, URZ, 0x1f, UR4 ;  /* 0x0000001fff057899 */ /* 0x001fe40008011404 */
[----:B------:R-:W-:-:S04]  /*40e0*/  ISETP.GE.U32.AND P0, PT, R3, UR4, PT ;  /* 0x0000000403007c0c */ /* 0x000fc8000bf06070 */
[----:B------:R-:W-:-:S13]  /*40f0*/  ISETP.GE.AND.EX P0, PT, R2, UR5, PT, P0 ;  /* 0x0000000502007c0c */ /* 0x000fda000bf06300 */
[----:B------:R-:W-:Y:S05]  /*4100*/  @P0 BRA `(.L_x_112) ;  /* 0x0000000800480947 */ /* 0x000fea0003800000 */
[----:B------:R-:W-:Y:S01]  /*4110*/  IADD3 R5, PT, PT, -R3, UR4, RZ ;  /* 0x0000000403057c10 */ /* 0x000fe2000fffe1ff */
[----:B------:R-:W-:Y:S03]  /*4120*/  BSSY.RECONVERGENT B1, `(.L_x_112) ;  /* 0x0000090000017945 */ /* 0x000fe60003800200 */
[----:B------:R-:W-:-:S13]  /*4130*/  ISETP.GE.AND P0, PT, R0, R5, PT ;  /* 0x000000050000720c */ /* 0x000fda0003f06270 */
[----:B------:R-:W-:Y:S05]  /*4140*/  @P0 BRA `(.L_x_113) ;  /* 0x0000000800340947 */ /* 0x000fea0003800000 */
[----:B------:R-:W-:Y:S01]  /*4150*/  LOP3.LUT R4, RZ, R0, RZ, 0x33, !PT ;  /* 0x00000000ff047212 */ /* 0x000fe200078e33ff */
[----:B------:R-:W-:Y:S03]  /*4160*/  BSSY.RECONVERGENT B2, `(.L_x_114) ;  /* 0x000002d000027945 */ /* 0x000fe60003800200 */
[----:B------:R-:W-:-:S04]  /*4170*/  IADD3 R14, PT, PT, -R3, UR4, R4 ;  /* 0x00000004030e7c10 */ /* 0x000fc8000fffe104 */
[----:B------:R-:W-:-:S04]  /*4180*/  LOP3.LUT R4, R14, 0x300, RZ, 0xc0, !PT ;  /* 0x000003000e047812 */ /* 0x000fc800078ec0ff */
[----:B------:R-:W-:Y:S01]  /*4190*/  ISETP.NE.AND P0, PT, R4, 0x300, PT ;  /* 0x000003000400780c */ /* 0x000fe20003f05270 */
[----:B------:R-:W-:-:S12]  /*41a0*/  IMAD.MOV.U32 R4, RZ, RZ, R0 ;  /* 0x000000ffff047224 */ /* 0x000fd800078e0000 */
[----:B------:R-:W-:Y:S05]  /*41b0*/  @!P0 BRA `(.L_x_115) ;  /* 0x00000000009c8947 */ /* 0x000fea0003800000 */
[----:B------:R-:W0:Y:S01]  /*41c0*/  LDCU.64 UR6, c[0x0][0x380] ;  /* 0x00007000ff0677ac */ /* 0x000e220008000a00 */
[----:B------:R-:W-:Y:S02]  /*41d0*/  IADD3 R11, P0, PT, R0, R3, RZ ;  /* 0x00000003000b7210 */ /* 0x000fe40007f1e0ff */
[----:B------:R-:W-:-:S03]  /*41e0*/  LEA.HI R4, R14, 0x1, RZ, 0x18 ;  /* 0x000000010e047811 */ /* 0x000fc600078fc0ff */
[----:B------:R-:W-:Y:S01]  /*41f0*/  IMAD.X R10, RZ, RZ, R2, P0 ;  /* 0x000000ffff0a7224 */ /* 0x000fe200000e0602 */
[----:B------:R-:W-:Y:S01]  /*4200*/  LOP3.LUT R6, R4, 0x3, RZ, 0xc0, !PT ;  /* 0x0000000304067812 */ /* 0x000fe200078ec0ff */
[----:B------:R-:W-:-:S04]  /*4210*/  IMAD.MOV.U32 R4, RZ, RZ, R0 ;  /* 0x000000ffff047224 */ /* 0x000fc800078e0000 */
[----:B------:R-:W-:Y:S01]  /*4220*/  IMAD.MOV R12, RZ, RZ, -R6 ;  /* 0x000000ffff0c7224 */ /* 0x000fe200078e0a06 */
[----:B0-----:R-:W-:-:S04]  /*4230*/  LEA R13, P1, R11, UR6, 0x4 ;  /* 0x000000060b0d7c11 */ /* 0x001fc8000f8220ff */
[----:B------:R-:W-:-:S09]  /*4240*/  LEA.HI.X R11, R11, UR7, R10, 0x4, P1 ;  /* 0x000000070b0b7c11 */ /* 0x000fd200088f240a */
.L_x_118:
[----:B------:R-:W-:-:S05]  /*4250*/  IMAD.MOV.U32 R10, RZ, RZ, R13 ;  /* 0x000000ffff0a7224 */ /* 0x000fca00078e000d */
[----:B------:R-:W2:Y:S04]  /*4260*/  LDG.E.CONSTANT R19, desc[UR10][R10.64] ;  /* 0x0000000a0a137981 */ /* 0x000ea8000c1e9900 */
[----:B------:R-:W3:Y:S01]  /*4270*/  LDG.E.64.CONSTANT R6, desc[UR10][R10.64+0x8] ;  /* 0x0000080a0a067981 */ /* 0x000ee2000c1e9b00 */
[----:B------:R-:W-:Y:S01]  /*4280*/  VIADD R12, R12, 0x1 ;  /* 0x000000010c0c7836 */ /* 0x000fe20000000000 */
[----:B------:R-:W-:Y:S01]  /*4290*/  BSSY.RECONVERGENT B3, `(.L_x_116) ;  /* 0x0000016000037945 */ /* 0x000fe20003800200 */
[----:B------:R-:W-:Y:S01]  /*42a0*/  IMAD.MOV.U32 R15, RZ, RZ, R8 ;  /* 0x000000ffff0f7224 */ /* 0x000fe200078e0008 */
        /* <DEDUP_REMOVED lines=20> */
.L_x_117:
[----:B------:R-:W-:Y:S05]  /*43f0*/  BSYNC.RECONVERGENT B3 ;  /* 0x0000000000037941 */ /* 0x000fea0003800200 */
.L_x_116:
[----:B------:R-:W-:Y:S02]  /*4400*/  IMAD.X R11, RZ, RZ, R11, P3 ;  /* 0x000000ffff0b7224 */ /* 0x000fe400018e060b */
[----:B------:R-:W-:Y:S01]  /*4410*/  VIADD R4, R4, 0x100 ;  /* 0x0000010004047836 */ /* 0x000fe20000000000 */
[----:B------:R-:W-:Y:S06]  /*4420*/  @P2 BRA `(.L_x_118) ;  /* 0xfffffffc00882947 */ /* 0x000fec000383ffff */
.L_x_115:
[----:B------:R-:W-:Y:S05]  /*4430*/  BSYNC.RECONVERGENT B2 ;  /* 0x0000000000027941 */ /* 0x000fea0003800200 */
.L_x_114:
[----:B------:R-:W-:-:S13]  /*4440*/  ISETP.GE.U32.AND P0, PT, R14, 0x300, PT ;  /* 0x000003000e00780c */ /* 0x000fda0003f06070 */
[----:B------:R-:W-:Y:S05]  /*4450*/  @!P0 BRA `(.L_x_113) ;  /* 0x0000000400708947 */ /* 0x000fea0003800000 */
[----:B------:R-:W0:Y:S01]  /*4460*/  LDCU.64 UR6, c[0x0][0x380] ;  /* 0x00007000ff0677ac */ /* 0x000e220008000a00 */
[----:B------:R-:W-:-:S05]  /*4470*/  IADD3 R3, P0, PT, R4, R3, RZ ;  /* 0x0000000304037210 */ /* 0x000fca0007f1e0ff */
[----:B------:R-:W-:Y:S01]  /*4480*/  IMAD.X R2, RZ, RZ, R2, P0 ;  /* 0x000000ffff027224 */ /* 0x000fe200000e0602 */
[----:B0-----:R-:W-:-:S04]  /*4490*/  LEA R10, P1, R3, UR6, 0x4 ;  /* 0x00000006030a7c11 */ /* 0x001fc8000f8220ff */
[----:B------:R-:W-:Y:S02]  /*44a0*/  IADD3 R10, P0, PT, R10, 0x3008, RZ ;  /* 0x000030080a0a7810 */ /* 0x000fe40007f1e0ff */
[----:B------:R-:W-:-:S05]  /*44b0*/  LEA.HI.X R11, R3, UR7, R2, 0x4, P1 ;  /* 0x00000007030b7c11 */ /* 0x000fca00088f2402 */
[----:B------:R-:W-:-:S07]  /*44c0*/  IMAD.X R11, RZ, RZ, R11, P0 ;  /* 0x000000ffff0b7224 */ /* 0x000fce00000e060b */
.L_x_127:
[----:B------:R-:W2:Y:S04]  /*44d0*/  LDG.E.CONSTANT R17, desc[UR10][R10.64+-0x3008] ;  /* 0xffcff80a0a117981 */ /* 0x000ea8000c1e9900 */
[----:B------:R-:W3:Y:S04]  /*44e0*/  LDG.E.64.CONSTANT R14, desc[UR10][R10.64+-0x3000] ;  /* 0xffd0000a0a0e7981 */ /* 0x000ee8000c1e9b00 */
[----:B------:R0:W5:Y:S04]  /*44f0*/  LDG.E.CONSTANT R23, desc[UR10][R10.64+-0x2008] ;  /* 0xffdff80a0a177981 */ /* 0x000168000c1e9900 */
        /* <DEDUP_REMOVED lines=22> */
.L_x_120:
[----:B------:R-:W-:Y:S05]  /*4660*/  BSYNC.RECONVERGENT B2 ;  /* 0x0000000000027941 */ /* 0x000fea0003800200 */
.L_x_119:
        /* <DEDUP_REMOVED lines=17> */
.L_x_122:
[----:B------:R-:W-:Y:S05]  /*4780*/  BSYNC.RECONVERGENT B2 ;  /* 0x0000000000027941 */ /* 0x000fea0003800200 */
.L_x_121:
        /* <DEDUP_REMOVED lines=17> */
.L_x_124:
[----:B------:R-:W-:Y:S05]  /*48a0*/  BSYNC.RECONVERGENT B2 ;  /* 0x0000000000027941 */ /* 0x000fea0003800200 */
.L_x_123:
        /* <DEDUP_REMOVED lines=17> */
.L_x_126:
[----:B------:R-:W-:Y:S05]  /*49c0*/  BSYNC.RECONVERGENT B2 ;  /* 0x0000000000027941 */ /* 0x000fea0003800200 */
.L_x_125:
[----:B------:R-:W-:Y:S01]  /*49d0*/  VIADD R4, R4, 0x400 ;  /* 0x0000040004047836 */ /* 0x000fe20000000000 */
[----:B------:R-:W-:-:S04]  /*49e0*/  IADD3 R10, P1, PT, R10, 0x4000, RZ ;  /* 0x000040000a0a7810 */ /* 0x000fc80007f3e0ff */
[----:B------:R-:W-:Y:S01]  /*49f0*/  ISETP.GE.AND P0, PT, R4, R5, PT ;  /* 0x000000050400720c */ /* 0x000fe20003f06270 */
[----:B------:R-:W-:-:S12]  /*4a00*/  IMAD.X R11, RZ, RZ, R11, P1 ;  /* 0x000000ffff0b7224 */ /* 0x000fd800008e060b */
[----:B------:R-:W-:Y:S05]  /*4a10*/  @!P0 BRA `(.L_x_127) ;  /* 0xfffffff800ac8947 */ /* 0x000fea000383ffff */
.L_x_113:
[----:B------:R-:W-:Y:S05]  /*4a20*/  BSYNC.RECONVERGENT B1 ;  /* 0x0000000000017941 */ /* 0x000fea0003800200 */
.L_x_112:
[----:B------:R-:W0:Y:S01]  /*4a30*/  S2R R2, SR_LANEID ;  /* 0x0000000000027919 */ /* 0x000e220000000000 */
[----:B------:R-:W-:Y:S01]  /*4a40*/  BSSY.RECONVERGENT B1, `(.L_x_128) ;  /* 0x000001e000017945 */ /* 0x000fe20003800200 */
[----:B------:R-:W-:Y:S01]  /*4a50*/  IMAD.MOV.U32 R6, RZ, RZ, R8 ;  /* 0x000000ffff067224 */ /* 0x000fe200078e0008 */
[----:B------:R1:W2:Y:S01]  /*4a60*/  SHFL.DOWN PT, R3, R26, 0x1, 0x1f ;  /* 0x08201f001a037f89 */ /* 0x0002a200000e0000 */
[----:B------:R-:W-:-:S03]  /*4a70*/  IMAD.MOV.U32 R7, RZ, RZ, R9 ;  /* 0x000000ffff077224 */ /* 0x000fc600078e0009 */
[----:B------:R1:W3:Y:S04]  /*4a80*/  SHFL.DOWN PT, R5, R8, 0x1, 0x1f ;  /* 0x08201f0008057f89 */ /* 0x0002e800000e0000 */
[----:B------:R1:W4:Y:S01]  /*4a90*/  SHFL.DOWN PT, R4, R9, 0x1, 0x1f ;  /* 0x08201f0009047f89 */ /* 0x00032200000e0000 */
[C---:B0-----:R-:W-:Y:S02]  /*4aa0*/  ISETP.GT.AND P0, PT, R2.reuse, 0x1e, PT ;  /* 0x0000001e0200780c */ /* 0x041fe40003f04270 */
[C---:B------:R-:W-:Y:S02]  /*4ab0*/  ISETP.GT.AND P1, PT, R2.reuse, 0x1d, PT ;  /* 0x0000001d0200780c */ /* 0x040fe40003f24270 */
[C---:B------:R-:W-:Y:S02]  /*4ac0*/  ISETP.GT.AND P5, PT, R2.reuse, 0x1b, PT ;  /* 0x0000001b0200780c */ /* 0x040fe40003fa4270 */
[----:B------:R-:W-:-:S02]  /*4ad0*/  ISETP.GT.AND P4, PT, R2, 0x17, PT ;  /* 0x000000170200780c */ /* 0x000fc40003f84270 */
[C---:B------:R-:W-:Y:S02]  /*4ae0*/  ISETP.GT.AND P3, PT, R2.reuse, 0xf, PT ;  /* 0x0000000f0200780c */ /* 0x040fe40003f64270 */
[----:B------:R-:W-:Y:S01]  /*4af0*/  ISETP.NE.AND P2, PT, R2, RZ, PT ;  /* 0x000000ff0200720c */ /* 0x000fe20003f45270 */
[----:B------:R-:W-:Y:S02]  /*4b00*/  IMAD.MOV.U32 R2, RZ, RZ, R26 ;  /* 0x000000ffff027224 */ /* 0x000fe400078e001a */
[----:B-1234-:R-:W-:Y:S10]  /*4b10*/  @P0 BRA `(.L_x_129) ;  /* 0x0000000000400947 */ /* 0x01eff40003800000 */
        /* <DEDUP_REMOVED lines=9> */
[----:B------:R-:W-:-:S04]  /*4bb0*/  @P6 ISETP.GE.U32.AND P0, PT, R8, R5, PT ;  /* 0x000000050800620c */ /* 0x000fc80003f06070 */
[----:B------:R-:W-:-:S04]  /*4bc0*/  @P6 ISETP.GE.AND.EX P0, PT, R9, R4, PT, P0 ;  /* 0x000000040900620c */ /* 0x000fc80003f06300 */
[----:B------:R-:W-:Y:S02]  /*4bd0*/  @P6 SEL R2, R26, R3, !P0 ;  /* 0x000000031a026207 */ /* 0x000fe40004000000 */
[----:B------:R-:W-:-:S04]  /*4be0*/  @P6 ISETP.LT.U32.AND P0, PT, R8, R5, PT ;  /* 0x000000050800620c */ /* 0x000fc80003f01070 */
[----:B------:R-:W-:-:S04]  /*4bf0*/  @P6 ISETP.LT.AND.EX P0, PT, R9, R4, PT, P0 ;  /* 0x000000040900620c */ /* 0x000fc80003f01300 */
[----:B------:R-:W-:Y:S02]  /*4c00*/  @P6 SEL R6, R8, R5, P0 ;  /* 0x0000000508066207 */ /* 0x000fe40000000000 */
[----:B------:R-:W-:-:S07]  /*4c10*/  @P6 SEL R7, R9, R4, P0 ;  /* 0x0000000409076207 */ /* 0x000fce0000000000 */
.L_x_129:
[----:B------:R-:W-:Y:S05]  /*4c20*/  BSYNC.RECONVERGENT B1 ;  /* 0x0000000000017941 */ /* 0x000fea0003800200 */
.L_x_128:
[----:B------:R0:W1:Y:S01]  /*4c30*/  SHFL.DOWN PT, R9, R2, 0x2, 0x1f ;  /* 0x08401f0002097f89 */ /* 0x00006200000e0000 */
[----:B------:R-:W-:Y:S01]  /*4c40*/  BSSY.RECONVERGENT B1, `(.L_x_130) ;  /* 0x0000017000017945 */ /* 0x000fe20003800200 */
[----:B------:R-:W-:Y:S02]  /*4c50*/  IMAD.MOV.U32 R3, RZ, RZ, R2 ;  /* 0x000000ffff037224 */ /* 0x000fe400078e0002 */
[----:B------:R0:W2:Y:S01]  /*4c60*/  SHFL.DOWN PT, R11, R6, 0x2, 0x1f ;  /* 0x08401f00060b7f89 */ /* 0x0000a200000e0000 */
[----:B------:R-:W-:Y:S02]  /*4c70*/  IMAD.MOV.U32 R4, RZ, RZ, R6 ;  /* 0x000000ffff047224 */ /* 0x000fe400078e0006 */
[----:B------:R-:W-:Y:S01]  /*4c80*/  IMAD.MOV.U32 R5, RZ, RZ, R7 ;  /* 0x000000ffff057224 */ /* 0x000fe200078e0007 */
[----:B------:R0:W3:Y:S01]  /*4c90*/  SHFL.DOWN PT, R8, R7, 0x2, 0x1f ;  /* 0x08401f0007087f89 */ /* 0x0000e200000e0000 */
[----:B------:R-:W-:Y:S05]  /*4ca0*/  @P1 BRA `(.L_x_131) ;  /* 0x0000000000401947 */ /* 0x000fea0003800000 */
[----:B-1----:R-:W-:Y:S01]  /*4cb0*/  ISETP.GE.AND P0, PT, R2, R9, PT ;  /* 0x000000090200720c */ /* 0x002fe20003f06270 */
[----:B------:R-:W-:Y:S02]  /*4cc0*/  IMAD.MOV.U32 R3, RZ, RZ, R9 ;  /* 0x000000ffff037224 */ /* 0x000fe400078e0009 */
[----:B--2---:R-:W-:Y:S02]  /*4cd0*/  IMAD.MOV.U32 R4, RZ, RZ, R11 ;  /* 0x000000ffff047224 */ /* 0x004fe400078e000b */
        /* <DEDUP_REMOVED lines=13> */
.L_x_131:
[----:B------:R-:W-:Y:S05]  /*4db0*/  BSYNC.RECONVERGENT B1 ;  /* 0x0000000000017941 */ /* 0x000fea0003800200 */
.L_x_130:
[----:B---3--:R3:W4:Y:S01]  /*4dc0*/  SHFL.DOWN PT, R8, R3, 0x4, 0x1f ;  /* 0x08801f0003087f89 */ /* 0x00872200000e0000 */
[----:B------:R-:W-:Y:S01]  /*4dd0*/  BSSY.RECONVERGENT B1, `(.L_x_132) ;  /* 0x0000017000017945 */ /* 0x000fe20003800200 */
[----:B0-----:R-:W-:Y:S02]  /*4de0*/  IMAD.MOV.U32 R2, RZ, RZ, R3 ;  /* 0x000000ffff027224 */ /* 0x001fe400078e0003 */
[----:B-1----:R3:W0:Y:S01]  /*4df0*/  SHFL.DOWN PT, R9, R4, 0x4, 0x1f ;  /* 0x08801f0004097f89 */ /* 0x00262200000e0000 */
[----:B------:R-:W-:Y:S02]  /*4e00*/  IMAD.MOV.U32 R6, RZ, RZ, R4 ;  /* 0x000000ffff067224 */ /* 0x000fe400078e0004 */
[----:B------:R-:W-:Y:S01]  /*4e10*/  IMAD.MOV.U32 R7, RZ, RZ, R5 ;  /* 0x000000ffff077224 */ /* 0x000fe200078e0005 */
[----:B------:R3:W1:Y:S01]  /*4e20*/  SHFL.DOWN PT, R10, R5, 0x4, 0x1f ;  /* 0x08801f00050a7f89 */ /* 0x00066200000e0000 */
[----:B------:R-:W-:Y:S05]  /*4e30*/  @P5 BRA `(.L_x_133) ;  /* 0x0000000000405947 */ /* 0x000fea0003800000 */
[----:B----4-:R-:W-:Y:S01]  /*4e40*/  ISETP.GE.AND P0, PT, R3, R8, PT ;  /* 0x000000080300720c */ /* 0x010fe20003f06270 */
[----:B------:R-:W-:Y:S02]  /*4e50*/  IMAD.MOV.U32 R2, RZ, RZ, R8 ;  /* 0x000000ffff027224 */ /* 0x000fe400078e0008 */
[----:B0-----:R-:W-:Y:S02]  /*4e60*/  IMAD.MOV.U32 R6, RZ, RZ, R9 ;  /* 0x000000ffff067224 */ /* 0x001fe400078e0009 */
[----:B-1----:R-:W-:-:S08]  /*4e70*/  IMAD.MOV.U32 R7, RZ, RZ, R10 ;  /* 0x000000ffff077224 */ /* 0x002fd000078e000a */
        /* <DEDUP_REMOVED lines=12> */
.L_x_133:
[----:B------:R-:W-:Y:S05]  /*4f40*/  BSYNC.RECONVERGENT B1 ;  /* 0x0000000000017941 */ /* 0x000fea0003800200 */
.L_x_132:
[----:B0-----:R0:W0:Y:S01]  /*4f50*/  SHFL.DOWN PT, R9, R2, 0x8, 0x1f ;  /* 0x09001f0002097f89 */ /* 0x00102200000e0000 */
[----:B------:R-:W-:Y:S01]  /*4f60*/  BSSY.RECONVERGENT B1, `(.L_x_134) ;  /* 0x0000017000017945 */ /* 0x000fe20003800200 */
[----:B---3--:R-:W-:Y:S02]  /*4f70*/  IMAD.MOV.U32 R3, RZ, RZ, R2 ;  /* 0x000000ffff037224 */ /* 0x008fe400078e0002 */
[----:B--2---:R2:W3:Y:S01]  /*4f80*/  SHFL.DOWN PT, R11, R6, 0x8, 0x1f ;  /* 0x09001f00060b7f89 */ /* 0x0044e200000e0000 */
[----:B------:R-:W-:Y:S02]  /*4f90*/  IMAD.MOV.U32 R4, RZ, RZ, R6 ;  /* 0x000000ffff047224 */ /* 0x000fe400078e0006 */
[----:B------:R-:W-:Y:S01]  /*4fa0*/  IMAD.MOV.U32 R5, RZ, RZ, R7 ;  /* 0x000000ffff057224 */ /* 0x000fe200078e0007 */
[----:B----4-:R2:W4:Y:S01]  /*4fb0*/  SHFL.DOWN PT, R8, R7, 0x8, 0x1f ;  /* 0x09001f0007087f89 */ /* 0x01052200000e0000 */
[----:B------:R-:W-:Y:S05]  /*4fc0*/  @P4 BRA `(.L_x_135) ;  /* 0x0000000000404947 */ /* 0x000fea0003800000 */
[----:B0-----:R-:W-:Y:S01]  /*4fd0*/  ISETP.GE.AND P0, PT, R2, R9, PT ;  /* 0x000000090200720c */ /* 0x001fe20003f06270 */
[----:B------:R-:W-:Y:S02]  /*4fe0*/  IMAD.MOV.U32 R3, RZ, RZ, R9 ;  /* 0x000000ffff037224 */ /* 0x000fe400078e0009 */
[----:B---3--:R-:W-:Y:S02]  /*4ff0*/  IMAD.MOV.U32 R4, RZ, RZ, R11 ;  /* 0x000000ffff047224 */ /* 0x008fe400078e000b */
[----:B----4-:R-:W-:-:S08]  /*5000*/  IMAD.MOV.U32 R5, RZ, RZ, R8 ;  /* 0x000000ffff057224 */ /* 0x010fd000078e0008 */
        /* <DEDUP_REMOVED lines=12> */
.L_x_135:
[----:B------:R-:W-:Y:S05]  /*50d0*/  BSYNC.RECONVERGENT B1 ;  /* 0x0000000000017941 */ /* 0x000fea0003800200 */
.L_x_134:
[----:B0-----:R0:W0:Y:S01]  /*50e0*/  SHFL.DOWN PT, R2, R3, 0x10, 0x1f ;  /* 0x0a001f0003027f89 */ /* 0x00102200000e0000 */
[----:B------:R-:W-:Y:S01]  /*50f0*/  BSSY.RECONVERGENT B1, `(.L_x_136) ;  /* 0x0000017000017945 */ /* 0x000fe20003800200 */
[----:B----4-:R-:W-:Y:S02]  /*5100*/  IMAD.MOV.U32 R8, RZ, RZ, R3 ;  /* 0x000000ffff087224 */ /* 0x010fe400078e0003 */
[----:B------:R4:W0:Y:S01]  /*5110*/  SHFL.DOWN PT, R9, R4, 0x10, 0x1f ;  /* 0x0a001f0004097f89 */ /* 0x00082200000e0000 */
[----:B--2---:R-:W-:Y:S02]  /*5120*/  IMAD.MOV.U32 R7, RZ, RZ, R4 ;  /* 0x000000ffff077224 */ /* 0x004fe400078e0004 */
[----:B------:R-:W-:Y:S01]  /*5130*/  IMAD.MOV.U32 R6, RZ, RZ, R5 ;  /* 0x000000ffff067224 */ /* 0x000fe200078e0005 */
[----:B-1----:R4:W1:Y:S01]  /*5140*/  SHFL.DOWN PT, R10, R5, 0x10, 0x1f ;  /* 0x0a001f00050a7f89 */ /* 0x00286200000e0000 */
[----:B------:R-:W-:Y:S05]  /*5150*/  @P3 BRA `(.L_x_137) ;  /* 0x0000000000403947 */ /* 0x000fea0003800000 */
[----:B0-----:R-:W-:Y:S01]  /*5160*/  ISETP.GE.AND P0, PT, R3, R2, PT ;  /* 0x000000020300720c */ /* 0x001fe20003f06270 */
[----:B------:R-:W-:Y:S02]  /*5170*/  IMAD.MOV.U32 R8, RZ, RZ, R2 ;  /* 0x000000ffff087224 */ /* 0x000fe400078e0002 */
[----:B------:R-:W-:Y:S02]  /*5180*/  IMAD.MOV.U32 R7, RZ, RZ, R9 ;  /* 0x000000ffff077224 */ /* 0x000fe400078e0009 */
        /* <DEDUP_REMOVED lines=13> */
.L_x_137:
[----:B------:R-:W-:Y:S05]  /*5260*/  BSYNC.RECONVERGENT B1 ;  /* 0x0000000000017941 */ /* 0x000fea0003800200 */
.L_x_136:
[----:B------:R-:W-:Y:S04]  /*5270*/  BSSY.RECONVERGENT B1, `(.L_x_138) ;  /* 0x000000c000017945 */ /* 0x000fe80003800200 */
[----:B------:R-:W-:Y:S05]  /*5280*/  @P2 BRA `(.L_x_139) ;  /* 0x0000000000282947 */ /* 0x000fea0003800000 */
[----:B----4-:R-:W2:Y:S01]  /*5290*/  S2R R4, SR_CgaCtaId ;  /* 0x0000000000047919 */ /* 0x010ea20000008800 */
[----:B0-----:R-:W-:Y:S02]  /*52a0*/  MOV R3, 0x400 ;  /* 0x0000040000037802 */ /* 0x001fe40000000f00 */
[----:B------:R-:W-:-:S04]  /*52b0*/  SHF.R.U32.HI R2, RZ, 0x1, R0 ;  /* 0x00000001ff027819 */ /* 0x000fc80000011600 */
[----:B------:R-:W-:Y:S02]  /*52c0*/  LOP3.LUT R2, R2, 0x1f0, RZ, 0xc0, !PT ;  /* 0x000001f002027812 */ /* 0x000fe400078ec0ff */
[----:B--2---:R-:W-:-:S05]  /*52d0*/  LEA R3, R4, R3, 0x18 ;  /* 0x0000000304037211 */ /* 0x004fca00078ec0ff */
[----:B------:R-:W-:Y:S02]  /*52e0*/  IMAD.IADD R5, R2, 0x1, R3 ;  /* 0x0000000102057824 */ /* 0x000fe400078e0203 */
[----:B------:R-:W-:Y:S02]  /*52f0*/  IMAD.MOV.U32 R2, RZ, RZ, R7 ;  /* 0x000000ffff027224 */ /* 0x000fe400078e0007 */
[----:B------:R-:W-:Y:S01]  /*5300*/  IMAD.MOV.U32 R3, RZ, RZ, R6 ;  /* 0x000000ffff037224 */ /* 0x000fe200078e0006 */
[----:B------:R2:W-:Y:S04]  /*5310*/  STS [R5+0x8], R8 ;  /* 0x0000080805007388 */ /* 0x0005e80000000800 */
[----:B------:R2:W-:Y:S02]  /*5320*/  STS.64 [R5+0x10], R2 ;  /* 0x0000100205007388 */ /* 0x0005e40000000a00 */
.L_x_139:
[----:B------:R-:W-:Y:S05]  /*5330*/  BSYNC.RECONVERGENT B1 ;  /* 0x0000000000017941 */ /* 0x000fea0003800200 */
.L_x_138:
        /* <DEDUP_REMOVED lines=8> */
[----:B----4-:R-:W2:Y:S04]  /*53c0*/  LDS.64 R4, [R24+0x20] ;  /* 0x0000200018047984 */ /* 0x010ea80000000a00 */
[----:B------:R4:W1:Y:S04]  /*53d0*/  LDS R18, [R24+0x28] ;  /* 0x0000280018127984 */ /* 0x0008680000000800 */
[----:B------:R4:W1:Y:S01]  /*53e0*/  LDS R16, [R24+0x38] ;  /* 0x0000380018107984 */ /* 0x0008620000000800 */
[----:B0-----:R-:W-:Y:S01]  /*53f0*/  ISETP.GE.AND P0, PT, R8, R3, PT ;  /* 0x000000030800720c */ /* 0x001fe20003f06270 */
[----:B------:R-:W-:-:S02]  /*5400*/  IMAD.MOV.U32 R19, RZ, RZ, R3 ;  /* 0x000000ffff137224 */ /* 0x000fc400078e0003 */
[----:B--2---:R-:W-:Y:S02]  /*5410*/  IMAD.MOV.U32 R21, RZ, RZ, R4 ;  /* 0x000000ffff157224 */ /* 0x004fe400078e0004 */
[----:B------:R-:W-:-:S08]  /*5420*/  IMAD.MOV.U32 R20, RZ, RZ, R5 ;  /* 0x000000ffff147224 */ /* 0x000fd000078e0005 */
[----:B-1--4-:R-:W-:Y:S05]  /*5430*/  @!P0 BRA `(.L_x_141) ;  /* 0x00000000002c8947 */ /* 0x012fea0003800000 */
        /* <DEDUP_REMOVED lines=11> */
.L_x_141:
[----:B------:R-:W-:Y:S05]  /*54f0*/  BSYNC.RECONVERGENT B1 ;  /* 0x0000000000017941 */ /* 0x000fea0003800200 */
.L_x_140:
[----:B------:R-:W0:Y:S01]  /*5500*/  LDS.64 R4, [R24+0x30] ;  /* 0x0000300018047984 */ /* 0x000e220000000a00 */
[----:B------:R-:W-:Y:S01]  /*5510*/  ISETP.GE.AND P0, PT, R19, R18, PT ;  /* 0x000000121300720c */ /* 0x000fe20003f06270 */
[----:B------:R-:W-:Y:S01]  /*5520*/  BSSY.RECONVERGENT B1, `(.L_x_142) ;  /* 0x0000019000017945 */ /* 0x000fe20003800200 */
[----:B------:R-:W-:Y:S01]  /*5530*/  IMAD.MOV.U32 R23, RZ, RZ, R18 ;  /* 0x000000ffff177224 */ /* 0x000fe200078e0012 */
[----:B------:R1:W2:Y:S04]  /*5540*/  LDS R17, [R24+0x48] ;  /* 0x0000480018117984 */ /* 0x0002a80000000800 */
[----:B------:R1:W4:Y:S04]  /*5550*/  LDS R15, [R24+0x58] ;  /* 0x00005800180f7984 */ /* 0x0003280000000800 */
[----:B------:R1:W1:Y:S04]  /*5560*/  LDS R14, [R24+0x68] ;  /* 0x00006800180e7984 */ /* 0x0002680000000800 */
[----:B------:R0:W1:Y:S04]  /*5570*/  LDS R0, [R24+0x78] ;  /* 0x0000780018007984 */ /* 0x0000680000000800 */
[----:B------:R0:W1:Y:S04]  /*5580*/  LDS.64 R6, [R24+0x40] ;  /* 0x0000400018067984 */ /* 0x0000680000000a00 */
[----:B------:R0:W1:Y:S04]  /*5590*/  LDS.64 R8, [R24+0x50] ;  /* 0x0000500018087984 */ /* 0x0000680000000a00 */
[----:B---3--:R3:W1:Y:S04]  /*55a0*/  LDS.64 R10, [R24+0x60] ;  /* 0x00006000180a7984 */ /* 0x0086680000000a00 */
        /* <DEDUP_REMOVED lines=16> */
.L_x_143:
[----:B------:R-:W-:Y:S05]  /*56b0*/  BSYNC.RECONVERGENT B1 ;  /* 0x0000000000017941 */ /* 0x000fea0003800200 */
.L_x_142:
        /* <DEDUP_REMOVED lines=17> */
.L_x_145:
[----:B------:R-:W-:Y:S05]  /*57d0*/  BSYNC.RECONVERGENT B1 ;  /* 0x0000000000017941 */ /* 0x000fea0003800200 */
.L_x_144:
[----:B--2---:R-:W-:Y:S01]  /*57e0*/  ISETP.GE.AND P0, PT, R4, R17, PT ;  /* 0x000000110400720c */ /* 0x004fe20003f06270 */
        /* <DEDUP_REMOVED lines=16> */
.L_x_147:
[----:B------:R-:W-:Y:S05]  /*58f0*/  BSYNC.RECONVERGENT B1 ;  /* 0x0000000000017941 */ /* 0x000fea0003800200 */
.L_x_146:
[----:B----4-:R-:W-:Y:S01]  /*5900*/  ISETP.GE.AND P0, PT, R6, R15, PT ;  /* 0x0000000f0600720c */ /* 0x010fe20003f06270 */
        /* <DEDUP_REMOVED lines=16> */
.L_x_149:
[----:B------:R-:W-:Y:S05]  /*5a10*/  BSYNC.RECONVERGENT B1 ;  /* 0x0000000000017941 */ /* 0x000fea0003800200 */
.L_x_148:
        /* <DEDUP_REMOVED lines=17> */
.L_x_151:
[----:B------:R-:W-:Y:S05]  /*5b30*/  BSYNC.RECONVERGENT B1 ;  /* 0x0000000000017941 */ /* 0x000fea0003800200 */
.L_x_150:
        /* <DEDUP_REMOVED lines=16> */
.L_x_72:
[----:B------:R-:W-:Y:S05]  /*5c40*/  BSYNC.RECONVERGENT B0 ;  /* 0x0000000000007941 */ /* 0x000fea0003800200 */
.L_x_39:
[----:B------:R-:W-:Y:S05]  /*5c50*/  @P1 EXIT ;  /* 0x000000000000194d */ /* 0x000fea0003800000 */
[----:B0-2-4-:R-:W0:Y:S01]  /*5c60*/  LDC.64 R2, c[0x0][0x388] ;  /* 0x0000e200ff027b82 */ /* 0x015e220000000a00 */
[----:B------:R-:W-:-:S04]  /*5c70*/  LOP3.LUT R7, R7, R6, RZ, 0x3c, !PT ;  /* 0x0000000607077212 */ /* 0x000fc800078e3cff */
[----:B------:R-:W-:-:S04]  /*5c80*/  LOP3.LUT R6, R7, R6, RZ, 0x3c, !PT ;  /* 0x0000000607067212 */ /* 0x000fc800078e3cff */
[----:B------:R-:W-:-:S05]  /*5c90*/  LOP3.LUT R7, R7, R6, RZ, 0x3c, !PT ;  /* 0x0000000607077212 */ /* 0x000fca00078e3cff */
[----:B0-----:R-:W-:Y:S04]  /*5ca0*/  STG.E.64 desc[UR10][R2.64+0x8], R6 ;  /* 0x0000080602007986 */ /* 0x001fe8000c101b0a */
[----:B------:R-:W-:Y:S01]  /*5cb0*/  STG.E desc[UR10][R2.64], R8 ;  /* 0x0000000802007986 */ /* 0x000fe2000c10190a */
[----:B------:R-:W-:Y:S05]  /*5cc0*/  EXIT ;  /* 0x000000000000794d */ /* 0x000fea0003800000 */
.L_x_152:
        /* <DEDUP_REMOVED lines=11> */
.L_x_732:


//--------------------- .text._ZN6thrust24THRUST_300001_SM_1000_NS8cuda_cub4core6detail13_kernel_agentINS1_8__reduce10DrainAgentIlEEJN3cub18CUB_300001_SM_10009GridQueueIyEElEEEvDpT0_ --------------------------
	.section	.text._ZN6thrust24THRUST_300001_SM_1000_NS8cuda_cub4core6detail13_kernel_agentINS1_8__reduce10DrainAgentIlEEJN3cub18CUB_300001_SM_10009GridQueueIyEElEEEvDpT0_,"ax",@progbits
	.align	128
        .global         _ZN6thrust24THRUST_300001_SM_1000_NS8cuda_cub4core6detail13_kernel_agentINS1_8__reduce10DrainAgentIlEEJN3cub18CUB_300001_SM_10009GridQueueIyEElEEEvDpT0_
        .type           _ZN6thrust24THRUST_300001_SM_1000_NS8cuda_cub4core6detail13_kernel_agentINS1_8__reduce10DrainAgentIlEEJN3cub18CUB_300001_SM_10009GridQueueIyEElEEEvDpT0_,@function
        .size           _ZN6thrust24THRUST_300001_SM_1000_NS8cuda_cub4core6detail13_kernel_agentINS1_8__reduce10DrainAgentIlEEJN3cub18CUB_300001_SM_10009GridQueueIyEElEEEvDpT0_,(.L_x_733 - _ZN6thrust24THRUST_300001_SM_1000_NS8cuda_cub4core6detail13_kernel_agentINS1_8__reduce10DrainAgentIlEEJN3cub18CUB_300001_SM_10009GridQueueIyEElEEEvDpT0_)
        .other          _ZN6thrust24THRUST_300001_SM_1000_NS8cuda_cub4core6detail13_kernel_agentINS1_8__reduce10DrainAgentIlEEJN3cub18CUB_300001_SM_10009GridQueueIyEElEEEvDpT0_,@"STO_CUDA_ENTRY STV_DEFAULT"
_ZN6thrust24THRUST_300001_SM_1000_NS8cuda_cub4core6detail13_kernel_agentINS1_8__reduce10DrainAgentIlEEJN3cub18CUB_300001_SM_10009GridQueueIyEElEEEvDpT0_:
.text._ZN6thrust24THRUST_300001_SM_1000_NS8cuda_cub4core6detail13_kernel_agentINS1_8__reduce10DrainAgentIlEEJN3cub18CUB_300001_SM_10009GridQueueIyEElEEEvDpT0_:
[----:B------:R-:W-:Y:S08]  /*0000*/  LDC R1, c[0x0][0x37c] ;  /* 0x0000df00ff017b82 */ /* 0x000ff00000000800 */
[----:B------:R-:W0:Y:S01]  /*0010*/  LDC.64 R2, c[0x0][0x380] ;  /* 0x0000e000ff027b82 */ /* 0x000e220000000a00 */
[----:B------:R-:W0:Y:S07]  /*0020*/  LDCU.64 UR4, c[0x0][0x358] ;  /* 0x00006b00ff0477ac */ /* 0x000e2e0008000a00 */
[----:B------:R-:W1:Y:S01]  /*0030*/  LDC.64 R4, c[0x0][0x388] ;  /* 0x0000e200ff047b82 */ /* 0x000e620000000a00 */
[----:B0-----:R-:W-:Y:S04]  /*0040*/  STG.E.64 desc[UR4][R2.64+0x8], RZ ;  /* 0x000008ff02007986 */ /* 0x001fe8000c101b04 */
[----:B-1----:R-:W-:Y:S01]  /*0050*/  STG.E.64 desc[UR4][R2.64], R4 ;  /* 0x0000000402007986 */ /* 0x002fe2000c101b04 */
[----:B------:R-:W-:Y:S05]  /*0060*/  EXIT ;  /* 0x000000000000794d */ /* 0x000fea0003800000 */
.L_x_153:
        /* <DEDUP_REMOVED lines=9> */
.L_x_733:


//--------------------- .text._ZN6thrust24THRUST_300001_SM_1000_NS8cuda_cub4core6detail13_kernel_agentINS1_8__reduce11ReduceAgentINS0_12zip_iteratorIN4cuda3std3__45tupleIJNS0_6detail15normal_iteratorINS0_10device_ptrIiEEEENS0_17counting_iteratorIlNS0_11use_defaultESI_SI_EEEEEEEPNSB_IJilEEESM_lNS1_9__extrema9arg_max_fIilNSA_4lessIiEEEEEEJSL_SN_lN3cub18CUB_300001_SM_100013GridEvenShareIlEENSV_9GridQueueIyEESS_EEEvDpT0_ --------------------------
	.section	.text._ZN6thrust24THRUST_300001_SM_1000_NS8cuda_cub4core6detail13_kernel_agentINS1_8__reduce11ReduceAgentINS0_12zip_iteratorIN4cuda3std3__45tupleIJNS0_6detail15normal_iteratorINS0_10device_ptrIiEEEENS0_17counting_iteratorIlNS0_11use_defaultESI_SI_EEEEEEEPNSB_IJilEEESM_lNS1_9__extrema9arg_max_fIilNSA_4lessIiEEEEEEJSL_SN_lN3cub18CUB_300001_SM_100013GridEvenShareIlEENSV_9GridQueueIyEESS_EEEvDpT0_,"ax",@progbits
	.align	128
        .global         _ZN6thrust24THRUST_300001_SM_1000_NS8cuda_cub4core6detail13_kernel_agentINS1_8__reduce11ReduceAgentINS0_12zip_iteratorIN4cuda3std3__45tupleIJNS0_6detail15normal_iteratorINS0_10device_ptrIiEEEENS0_17counting_iteratorIlNS0_11use_defaultESI_SI_EEEEEEEPNSB_IJilEEESM_lNS1_9__extrema9arg_max_fIilNSA_4lessIiEEEEEEJSL_SN_lN3cub18CUB_300001_SM_100013GridEvenShareIlEENSV_9GridQueueIyEESS_EEEvDpT0_
        .type           _ZN6thrust24THRUST_300001_SM_1000_NS8cuda_cub4core6detail13_kernel_agentINS1_8__reduce11ReduceAgentINS0_12zip_iteratorIN4cuda3std3__45tupleIJNS0_6detail15normal_iteratorINS0_10device_ptrIiEEEENS0_17counting_iteratorIlNS0_11use_defaultESI_SI_EEEEEEEPNSB_IJilEEESM_lNS1_9__extrema9arg_max_fIilNSA_4lessIiEEEEEEJSL_SN_lN3cub18CUB_300001_SM_100013GridEvenShareIlEENSV_9GridQueueIyEESS_EEEvDpT0_,@function
        .size           _ZN6thrust24THRUST_300001_SM_1000_NS8cuda_cub4core6detail13_kernel_agentINS1_8__reduce11ReduceAgentINS0_12zip_iteratorIN4cuda3std3__45tupleIJNS0_6detail15normal_iteratorINS0_10device_ptrIiEEEENS0_17counting_iteratorIlNS0_11use_defaultESI_SI_EEEEEEEPNSB_IJilEEESM_lNS1_9__extrema9arg_max_fIilNSA_4lessIiEEEEEEJSL_SN_lN3cub18CUB_300001_SM_100013GridEvenShareIlEENSV_9GridQueueIyEESS_EEEvDpT0_,(.L_x_734 - _ZN6thrust24THRUST_300001_SM_1000_NS8cuda_cub4core6detail13_kernel_agentINS1_8__reduce11ReduceAgentINS0_12zip_iteratorIN4cuda3std3__45tupleIJNS0_6detail15normal_iteratorINS0_10device_ptrIiEEEENS0_17counting_iteratorIlNS0_11use_defaultESI_SI_EEEEEEEPNSB_IJilEEESM_lNS1_9__extrema9arg_max_fIilNSA_4lessIiEEEEEEJSL_SN_lN3cub18CUB_300001_SM_100013GridEvenShareIlEENSV_9GridQueueIyEESS_EEEvDpT0_)
        .other          _ZN6thrust24THRUST_300001_SM_1000_NS8cuda_cub4core6detail13_kernel_agentINS1_8__reduce11ReduceAgentINS0_12zip_iteratorIN4cuda3std3__45tupleIJNS0_6detail15normal_iteratorINS0_10device_ptrIiEEEENS0_17counting_iteratorIlNS0_11use_defaultESI_SI_EEEEEEEPNSB_IJilEEESM_lNS1_9__extrema9arg_max_fIilNSA_4lessIiEEEEEEJSL_SN_lN3cub18CUB_300001_SM_100013GridEvenShareIlEENSV_9GridQueueIyEESS_EEEvDpT0_,@"STO_CUDA_ENTRY STV_DEFAULT"
_ZN6thrust24THRUST_300001_SM_1000_NS8cuda_cub4core6detail13_kernel_agentINS1_8__reduce11ReduceAgentINS0_12zip_iteratorIN4cuda3std3__45tupleIJNS0_6detail15normal_iteratorINS0_10device_ptrIiEEEENS0_17counting_iteratorIlNS0_11use_defaultESI_SI_EEEEEEEPNSB_IJilEEESM_lNS1_9__extrema9arg_max_fIilNSA_4lessIiEEEEEEJSL_SN_lN3cub18CUB_300001_SM_100013GridEvenShareIlEENSV_9GridQueueIyEESS_EEEvDpT0_:
.text._ZN6thrust24THRUST_300001_SM_1000_NS8cuda_cub4core6detail13_kernel_agentINS1_8__reduce11ReduceAgentINS0_12zip_iteratorIN4cuda3std3__45tupleIJNS0_6detail15normal_iteratorINS0_10device_ptrIiEEEENS0_17counting_iteratorIlNS0_11use_defaultESI_SI_EEEEEEEPNSB_IJilEEESM_lNS1_9__extrema9arg_max_fIilNSA_4lessIiEEEEEEJSL_SN_lN3cub18CUB_300001_SM_100013GridEvenShareIlEENSV_9GridQueueIyEESS_EEEvDpT0_:
[----:B------:R-:W-:Y:S01]  /*0000*/  LDC R1, c[0x0][0x37c] ;  /* 0x0000df00ff017b82 */ /* 0x000fe20000000800 */
[----:B------:R-:W0:Y:S01]  /*0010*/  S2R R0, SR_CTAID.X ;  /* 0x0000000000007919 */ /* 0x000e220000002500 */
[----:B------:R-:W1:Y:S01]  /*0020*/  LDCU.64 UR4, c[0x0][0x398] ;  /* 0x00007300ff0477ac */ /* 0x000e620008000a00 */
[----:B------:R-:W-:Y:S01]  /*0030*/  BSSY.RECONVERGENT B0, `(.L_x_154) ;  /* 0x00005a5000007945 */ /* 0x000fe20003800200 */
[----:B------:R-:W2:Y:S01]  /*0040*/  LDCU UR6, c[0x0][0x370] ;  /* 0x00006e00ff0677ac */ /* 0x000ea20008000800 */
[----:B------:R-:W3:Y:S01]  /*0050*/  LDCU.64 UR10, c[0x0][0x358] ;  /* 0x00006b00ff0a77ac */ /* 0x000ee20008000a00 */
[----:B-1----:R-:W-:Y:S02]  /*0060*/  IMAD.U32 R7, RZ, RZ, UR4 ;  /* 0x00000004ff077e24 */ /* 0x002fe4000f8e00ff */
[----:B------:R-:W-:Y:S01]  /*0070*/  IMAD.U32 R18, RZ, RZ, UR5 ;  /* 0x00000005ff127e24 */ /* 0x000fe2000f8e00ff */
[----:B--2---:R-:W-:Y:S01]  /*0080*/  UIMAD UR6, UR6, 0x500, URZ ;  /* 0x00000500060678a4 */ /* 0x004fe2000f8e02ff */
[----:B0-----:R-:W-:-:S05]  /*0090*/  IMAD R6, R0, 0x500, RZ ;  /* 0x0000050000067824 */ /* 0x001fca00078e02ff */
[----:B------:R-:W-:-:S04]  /*00a0*/  IADD3 R2, P1, PT, R6, 0x500, RZ ;  /* 0x0000050006027810 */ /* 0x000fc80007f3e0ff */
[----:B------:R-:W-:Y:S01]  /*00b0*/  ISETP.GT.U32.AND P0, PT, R2, R7, PT ;  /* 0x000000070200720c */ /* 0x000fe20003f04070 */
[----:B------:R-:W-:-:S05]  /*00c0*/  IMAD.X R3, RZ, RZ, RZ, P1 ;  /* 0x000000ffff037224 */ /* 0x000fca00008e06ff */
[----:B------:R-:W-:-:S13]  /*00d0*/  ISETP.GT.AND.EX P0, PT, R3, R18, PT, P0 ;  /* 0x000000120300720c */ /* 0x000fda0003f04300 */
[----:B---3--:R-:W-:Y:S05]  /*00e0*/  @!P0 BRA `(.L_x_155) ;  /* 0x0000003000d48947 */ /* 0x008fea0003800000 */
[----:B------:R-:W0:Y:S01]  /*00f0*/  S2R R9, SR_TID.X ;  /* 0x0000000000097919 */ /* 0x000e220000002100 */
[----:B------:R-:W-:Y:S01]  /*0100*/  IMAD.IADD R10, R7, 0x1, -R6 ;  /* 0x00000001070a7824 */ /* 0x000fe200078e0a06 */
[----:B------:R-:W-:Y:S01]  /*0110*/  BSSY.RECONVERGENT B1, `(.L_x_156) ;  /* 0x0000010000017945 */ /* 0x000fe20003800200 */
[----:B------:R-:W-:Y:S02]  /*0120*/  IMAD.MOV.U32 R12, RZ, RZ, RZ ;  /* 0x000000ffff0c7224 */ /* 0x000fe400078e00ff */
[----:B------:R-:W-:Y:S02]  /*0130*/  IMAD.MOV.U32 R11, RZ, RZ, RZ ;  /* 0x000000ffff0b7224 */ /* 0x000fe400078e00ff */
[----:B------:R-:W-:Y:S01]  /*0140*/  IMAD.MOV.U32 R8, RZ, RZ, RZ ;  /* 0x000000ffff087224 */ /* 0x000fe200078e00ff */
[----:B0-----:R-:W-:Y:S01]  /*0150*/  ISETP.GE.AND P0, PT, R9, R10, PT ;  /* 0x0000000a0900720c */ /* 0x001fe20003f06270 */
[----:B------:R-:W-:-:S12]  /*0160*/  IMAD.MOV.U32 R13, RZ, RZ, R9 ;  /* 0x000000ffff0d7224 */ /* 0x000fd800078e0009 */
[----:B------:R-:W-:Y:S05]  /*0170*/  @P0 BRA `(.L_x_157) ;  /* 0x0000000000240947 */ /* 0x000fea0003800000 */
[----:B------:R-:W0:Y:S01]  /*0180*/  LDCU.128 UR4, c[0x0][0x380] ;  /* 0x00007000ff0477ac */ /* 0x000e220008000c00 */
[----:B------:R-:W-:-:S05]  /*0190*/  IADD3 R11, P0, PT, R6, R9, RZ ;  /* 0x00000009060b7210 */ /* 0x000fca0007f1e0ff */
[----:B------:R-:W-:Y:S01]  /*01a0*/  IMAD.X R8, RZ, RZ, RZ, P0 ;  /* 0x000000ffff087224 */ /* 0x000fe200000e06ff */
[----:B0-----:R-:W-:-:S04]  /*01b0*/  LEA R2, P1, R11, UR4, 0x2 ;  /* 0x000000040b027c11 */ /* 0x001fc8000f8210ff */
[----:B------:R-:W-:-:S05]  /*01c0*/  LEA.HI.X R3, R11, UR5, R8, 0x2, P1 ;  /* 0x000000050b037c11 */ /* 0x000fca00088f1408 */
[----:B------:R0:W5:Y:S01]  /*01d0*/  LDG.E R12, desc[UR10][R2.64] ;  /* 0x0000000a020c7981 */ /* 0x000162000c1e1900 */
[----:B------:R-:W-:Y:S01]  /*01e0*/  IADD3 R11, P0, PT, R11, UR6, RZ ;  /* 0x000000060b0b7c10 */ /* 0x000fe2000ff1e0ff */
[----:B------:R-:W-:-:S03]  /*01f0*/  VIADD R13, R9, 0x100 ;  /* 0x00000100090d7836 */ /* 0x000fc60000000000 */
[----:B------:R-:W-:-:S09]  /*0200*/  IADD3.X R8, PT, PT, R8, UR7, RZ, P0, !PT ;  /* 0x0000000708087c10 */ /* 0x000fd200087fe4ff */
.L_x_157:
[----:B------:R-:W-:Y:S05]  /*0210*/  BSYNC.RECONVERGENT B1 ;  /* 0x0000000000017941 */ /* 0x000fea0003800200 */
.L_x_156:
[----:B------:R-:W-:Y:S01]  /*0220*/  ISETP.GE.AND P0, PT, R13, R10, PT ;  /* 0x0000000a0d00720c */ /* 0x000fe20003f06270 */
[----:B------:R-:W-:-:S12]  /*0230*/  BSSY.RECONVERGENT B1, `(.L_x_158) ;  /* 0x0000099000017945 */ /* 0x000fd80003800200 */
[----:B------:R-:W-:Y:S05]  /*0240*/  @P0 BRA `(.L_x_159) ;  /* 0x00000008005c0947 */ /* 0x000fea0003800000 */
[----:B0-----:R-:W-:Y:S01]  /*0250*/  LOP3.LUT R2, RZ, R13, RZ, 0x33, !PT ;  /* 0x0000000dff027212 */ /* 0x001fe200078e33ff */
[----:B------:R-:W-:Y:S03]  /*0260*/  BSSY.RECONVERGENT B2, `(.L_x_160) ;  /* 0x000002e000027945 */ /* 0x000fe60003800200 */
[----:B------:R-:W-:-:S04]  /*0270*/  IADD3 R15, PT, PT, -R6, R7, R2 ;  /* 0x00000007060f7210 */ /* 0x000fc80007ffe102 */
[----:B------:R-:W-:-:S04]  /*0280*/  LOP3.LUT R2, R15, 0x300, RZ, 0xc0, !PT ;  /* 0x000003000f027812 */ /* 0x000fc800078ec0ff */
[----:B------:R-:W-:-:S13]  /*0290*/  ISETP.NE.AND P0, PT, R2, 0x300, PT ;  /* 0x000003000200780c */ /* 0x000fda0003f05270 */
[----:B------:R-:W-:Y:S05]  /*02a0*/  @!P0 BRA `(.L_x_161) ;  /* 0x0000000000a48947 */ /* 0x000fea0003800000 */
[----:B------:R-:W0:Y:S01]  /*02b0*/  LDCU.128 UR4, c[0x0][0x380] ;  /* 0x00007000ff0477ac */ /* 0x000e220008000c00 */
[----:B------:R-:W-:Y:S02]  /*02c0*/  IADD3 R3, P0, PT, R6, R13, RZ ;  /* 0x0000000d06037210 */ /* 0x000fe40007f1e0ff */
[----:B------:R-:W-:-:S03]  /*02d0*/  LEA.HI R2, R15, 0x1, RZ, 0x18 ;  /* 0x000000010f027811 */ /* 0x000fc600078fc0ff */
[----:B------:R-:W-:Y:S01]  /*02e0*/  IMAD.X R14, RZ, RZ, RZ, P0 ;  /* 0x000000ffff0e7224 */ /* 0x000fe200000e06ff */
[----:B------:R-:W-:-:S05]  /*02f0*/  LOP3.LUT R2, R2, 0x3, RZ, 0xc0, !PT ;  /* 0x0000000302027812 */ /* 0x000fca00078ec0ff */
[----:B------:R-:W-:Y:S01]  /*0300*/  IMAD.MOV R4, RZ, RZ, -R2 ;  /* 0x000000ffff047224 */ /* 0x000fe200078e0a02 */
[C---:B0-----:R-:W-:Y:S02]  /*0310*/  LEA R5, P2, R3.reuse, UR4, 0x2 ;  /* 0x0000000403057c11 */ /* 0x041fe4000f8410ff */
[C---:B------:R-:W-:Y:S02]  /*0320*/  IADD3 R7, P1, PT, R3.reuse, UR6, RZ ;  /* 0x0000000603077c10 */ /* 0x040fe4000ff3e0ff */
[----:B------:R-:W-:Y:S02]  /*0330*/  LEA.HI.X R3, R3, UR5, R14, 0x2, P2 ;  /* 0x0000000503037c11 */ /* 0x000fe400090f140e */
[----:B------:R-:W-:-:S09]  /*0340*/  IADD3.X R14, PT, PT, R14, UR7, RZ, P1, !PT ;  /* 0x000000070e0e7c10 */ /* 0x000fd20008ffe4ff */
.L_x_164:
[----:B------:R-:W-:-:S05]  /*0350*/  IMAD.MOV.U32 R2, RZ, RZ, R5 ;  /* 0x000000ffff027224 */ /* 0x000fca00078e0005 */
[----:B------:R-:W2:Y:S01]  /*0360*/  LDG.E R19, desc[UR10][R2.64] ;  /* 0x0000000a02137981 */ /* 0x000ea2000c1e1900 */
[----:B------:R-:W-:Y:S01]  /*0370*/  VIADD R4, R4, 0x1 ;  /* 0x0000000104047836 */ /* 0x000fe20000000000 */
[----:B------:R-:W-:Y:S01]  /*0380*/  BSSY.RECONVERGENT B3, `(.L_x_162) ;  /* 0x0000016000037945 */ /* 0x000fe20003800200 */
[----:B------:R-:W-:Y:S01]  /*0390*/  IMAD.MOV.U32 R18, RZ, RZ, R11 ;  /* 0x000000ffff127224 */ /* 0x000fe200078e000b */
[----:B------:R-:W-:Y:S01]  /*03a0*/  IADD3 R5, P3, PT, R5, 0x400, RZ ;  /* 0x0000040005057810 */ /* 0x000fe20007f7e0ff */
[----:B------:R-:W-:Y:S01]  /*03b0*/  IMAD.MOV.U32 R17, RZ, RZ, R8 ;  /* 0x000000ffff117224 */ /* 0x000fe200078e0008 */
[----:B------:R-:W-:Y:S01]  /*03c0*/  ISETP.NE.AND P2, PT, R4, RZ, PT ;  /* 0x000000ff0400720c */ /* 0x000fe20003f45270 */
[----:B-----5:R-:W-:Y:S02]  /*03d0*/  IMAD.MOV.U32 R16, RZ, RZ, R12 ;  /* 0x000000ffff107224 */ /* 0x020fe400078e000c */
[----:B------:R-:W-:Y:S02]  /*03e0*/  IMAD.MOV.U32 R11, RZ, RZ, R7 ;  /* 0x000000ffff0b7224 */ /* 0x000fe400078e0007 */
[----:B------:R-:W-:Y:S01]  /*03f0*/  IMAD.MOV.U32 R8, RZ, RZ, R14 ;  /* 0x000000ffff087224 */ /* 0x000fe200078e000e */
[----:B--2---:R-:W-:Y:S01]  /*0400*/  ISETP.GE.AND P0, PT, R12, R19, PT ;  /* 0x000000130c00720c */ /* 0x004fe20003f06270 */
[----:B------:R-:W-:-:S12]  /*0410*/  IMAD.MOV.U32 R12, RZ, RZ, R19 ;  /* 0x000000ffff0c7224 */ /* 0x000fd800078e0013 */
        /* <DEDUP_REMOVED lines=12> */
.L_x_163:
[----:B------:R-:W-:Y:S05]  /*04e0*/  BSYNC.RECONVERGENT B3 ;  /* 0x0000000000037941 */ /* 0x000fea0003800200 */
.L_x_162:
[----:B------:R-:W-:Y:S01]  /*04f0*/  IADD3 R7, P0, PT, R7, 0x100, RZ ;  /* 0x0000010007077810 */ /* 0x000fe20007f1e0ff */
[----:B------:R-:W-:Y:S02]  /*0500*/  VIADD R13, R13, 0x100 ;  /* 0x000001000d0d7836 */ /* 0x000fe40000000000 */
[----:B------:R-:W-:Y:S02]  /*0510*/  IMAD.X R3, RZ, RZ, R3, P3 ;  /* 0x000000ffff037224 */ /* 0x000fe400018e0603 */
[----:B------:R-:W-:Y:S01]  /*0520*/  IMAD.X R14, RZ, RZ, R14, P0 ;  /* 0x000000ffff0e7224 */ /* 0x000fe200000e060e */
[----:B------:R-:W-:Y:S07]  /*0530*/  @P2 BRA `(.L_x_164) ;  /* 0xfffffffc00842947 */ /* 0x000fee000383ffff */
.L_x_161:
[----:B------:R-:W-:Y:S05]  /*0540*/  BSYNC.RECONVERGENT B2 ;  /* 0x0000000000027941 */ /* 0x000fea0003800200 */
.L_x_160:
[----:B------:R-:W-:-:S13]  /*0550*/  ISETP.GE.U32.AND P0, PT, R15, 0x300, PT ;  /* 0x000003000f00780c */ /* 0x000fda0003f06070 */
[----:B------:R-:W-:Y:S05]  /*0560*/  @!P0 BRA `(.L_x_159) ;  /* 0x0000000400948947 */ /* 0x000fea0003800000 */
[----:B------:R-:W0:Y:S01]  /*0570*/  LDC.64 R4, c[0x0][0x380] ;  /* 0x0000e000ff047b82 */ /* 0x000e220000000a00 */
[----:B------:R-:W-:-:S07]  /*0580*/  VIADD R7, R13, 0x200 ;  /* 0x000002000d077836 */ /* 0x000fce0000000000 */
[----:B------:R-:W1:Y:S02]  /*0590*/  LDC.64 R2, c[0x0][0x388] ;  /* 0x0000e200ff027b82 */ /* 0x000e640000000a00 */
.L_x_173:
[----:B------:R-:W-:-:S05]  /*05a0*/  VIADD R13, R7, 0xfffffe00 ;  /* 0xfffffe00070d7836 */ /* 0x000fca0000000000 */
[----:B------:R-:W-:-:S04]  /*05b0*/  IADD3 R19, P0, PT, R6, R13, RZ ;  /* 0x0000000d06137210 */ /* 0x000fc80007f1e0ff */
[----:B------:R-:W-:Y:S02]  /*05c0*/  LEA.HI.X.SX32 R18, R13, RZ, 0x1, P0 ;  /* 0x000000ff0d127211 */ /* 0x000fe400000f0eff */
[----:B0-----:R-:W-:-:S04]  /*05d0*/  LEA R16, P0, R19, R4, 0x2 ;  /* 0x0000000413107211 */ /* 0x001fc800078010ff */
[----:B------:R-:W-:-:S05]  /*05e0*/  LEA.HI.X R17, R19, R5, R18, 0x2, P0 ;  /* 0x0000000513117211 */ /* 0x000fca00000f1412 */
[----:B------:R-:W2:Y:S04]  /*05f0*/  LDG.E R25, desc[UR10][R16.64] ;  /* 0x0000000a10197981 */ /* 0x000ea8000c1e1900 */
[----:B-----5:R0:W5:Y:S04]  /*0600*/  LDG.E R15, desc[UR10][R16.64+0x400] ;  /* 0x0004000a100f7981 */ /* 0x020168000c1e1900 */
[----:B------:R0:W5:Y:S04]  /*0610*/  LDG.E R13, desc[UR10][R16.64+0x800] ;  /* 0x0008000a100d7981 */ /* 0x000168000c1e1900 */
[----:B------:R0:W5:Y:S01]  /*0620*/  LDG.E R14, desc[UR10][R16.64+0xc00] ;  /* 0x000c000a100e7981 */ /* 0x000162000c1e1900 */
[----:B-1----:R-:W-:Y:S01]  /*0630*/  IADD3 R20, P1, PT, R19, R2, RZ ;  /* 0x0000000213147210 */ /* 0x002fe20007f3e0ff */
[----:B------:R-:W-:Y:S01]  /*0640*/  BSSY.RECONVERGENT B2, `(.L_x_165) ;  /* 0x0000013000027945 */ /* 0x000fe20003800200 */
[----:B------:R-:W-:-:S03]  /*0650*/  VIADD R19, R7, 0xffffff00 ;  /* 0xffffff0007137836 */ /* 0x000fc60000000000 */
[----:B------:R-:W-:Y:S02]  /*0660*/  IMAD.X R23, R18, 0x1, R3, P1 ;  /* 0x0000000112177824 */ /* 0x000fe400008e0603 */
[----:B------:R-:W-:Y:S02]  /*0670*/  IMAD.MOV.U32 R21, RZ, RZ, R20 ;  /* 0x000000ffff157224 */ /* 0x000fe400078e0014 */
[----:B------:R-:W-:Y:S01]  /*0680*/  IMAD.MOV.U32 R22, RZ, RZ, R23 ;  /* 0x000000ffff167224 */ /* 0x000fe200078e0017 */
[----:B--2---:R-:W-:Y:S01]  /*0690*/  ISETP.GE.AND P0, PT, R12, R25, PT ;  /* 0x000000190c00720c */ /* 0x004fe20003f06270 */
[----:B------:R-:W-:-:S12]  /*06a0*/  IMAD.MOV.U32 R18, RZ, RZ, R25 ;  /* 0x000000ffff127224 */ /* 0x000fd800078e0019 */
[----:B0-----:R-:W-:Y:S05]  /*06b0*/  @!P0 BRA `(.L_x_166) ;  /* 0x00000000002c8947 */ /* 0x001fea0003800000 */
        /* <DEDUP_REMOVED lines=11> */
.L_x_166:
[----:B------:R-:W-:Y:S05]  /*0770*/  BSYNC.RECONVERGENT B2 ;  /* 0x0000000000027941 */ /* 0x000fea0003800200 */
.L_x_165:
[----:B-----5:R-:W-:Y:S01]  /*0780*/  ISETP.GE.AND P0, PT, R18, R15, PT ;  /* 0x0000000f1200720c */ /* 0x020fe20003f06270 */
[----:B------:R-:W-:Y:S01]  /*0790*/  BSSY.RECONVERGENT B2, `(.L_x_167) ;  /* 0x0000013000027945 */ /* 0x000fe20003800200 */
[----:B------:R-:W-:Y:S02]  /*07a0*/  SHF.R.S32.HI R8, RZ, 0x1f, R19 ;  /* 0x0000001fff087819 */ /* 0x000fe40000011413 */
[----:B------:R-:W-:-:S04]  /*07b0*/  IADD3 R12, P1, P2, R19, R2, R6 ;  /* 0x00000002130c7210 */ /* 0x000fc80007a3e006 */
[----:B------:R-:W-:Y:S01]  /*07c0*/  IADD3.X R11, PT, PT, R8, R3, RZ, P1, P2 ;  /* 0x00000003080b7210 */ /* 0x000fe20000fe44ff */
[----:B------:R-:W-:Y:S02]  /*07d0*/  IMAD.MOV.U32 R19, RZ, RZ, R12 ;  /* 0x000000ffff137224 */ /* 0x000fe400078e000c */
[----:B------:R-:W-:Y:S02]  /*07e0*/  IMAD.MOV.U32 R8, RZ, RZ, R15 ;  /* 0x000000ffff087224 */ /* 0x000fe400078e000f */
[----:B------:R-:W-:Y:S01]  /*07f0*/  IMAD.MOV.U32 R20, RZ, RZ, R11 ;  /* 0x000000ffff147224 */ /* 0x000fe200078e000b */
[----:B------:R-:W-:Y:S06]  /*0800*/  @!P0 BRA `(.L_x_168) ;  /* 0x00000000002c8947 */ /* 0x000fec0003800000 */
        /* <DEDUP_REMOVED lines=11> */
.L_x_168:
[----:B------:R-:W-:Y:S05]  /*08c0*/  BSYNC.RECONVERGENT B2 ;  /* 0x0000000000027941 */ /* 0x000fea0003800200 */
.L_x_167:
[----:B------:R-:W-:Y:S01]  /*08d0*/  ISETP.GE.AND P0, PT, R8, R13, PT ;  /* 0x0000000d0800720c */ /* 0x000fe20003f06270 */
[C---:B------:R-:W-:Y:S01]  /*08e0*/  VIADD R11, R7.reuse, 0x100 ;  /* 0x00000100070b7836 */ /* 0x040fe20000000000 */
[----:B------:R-:W-:Y:S01]  /*08f0*/  SHF.R.S32.HI R12, RZ, 0x1f, R7 ;  /* 0x0000001fff0c7819 */ /* 0x000fe20000011407 */
[----:B------:R-:W-:Y:S01]  /*0900*/  BSSY.RECONVERGENT B2, `(.L_x_169) ;  /* 0x0000014000027945 */ /* 0x000fe20003800200 */
[-CC-:B------:R-:W-:Y:S01]  /*0910*/  IADD3 R18, P1, P4, R7, R2.reuse, R6.reuse ;  /* 0x0000000207127210 */ /* 0x180fe20007c3e006 */
[----:B------:R-:W-:Y:S01]  /*0920*/  IMAD.MOV.U32 R15, RZ, RZ, R13 ;  /* 0x000000ffff0f7224 */ /* 0x000fe200078e000d */
[----:B------:R-:W-:Y:S02]  /*0930*/  IADD3 R23, P2, P3, R11, R2, R6 ;  /* 0x000000020b177210 */ /* 0x000fe40007b5e006 */
[----:B------:R-:W-:Y:S01]  /*0940*/  IADD3.X R21, PT, PT, R12, R3, RZ, P1, P4 ;  /* 0x000000030c157210 */ /* 0x000fe20000fe84ff */
[----:B------:R-:W-:Y:S01]  /*0950*/  IMAD.MOV.U32 R16, RZ, RZ, R18 ;  /* 0x000000ffff107224 */ /* 0x000fe200078e0012 */
[----:B------:R-:W-:-:S03]  /*0960*/  SHF.R.S32.HI R12, RZ, 0x1f, R11 ;  /* 0x0000001fff0c7819 */ /* 0x000fc6000001140b */
        /* <DEDUP_REMOVED lines=13> */
.L_x_170:
[----:B------:R-:W-:Y:S05]  /*0a40*/  BSYNC.RECONVERGENT B2 ;  /* 0x0000000000027941 */ /* 0x000fea0003800200 */
.L_x_169:
[----:B------:R-:W-:Y:S01]  /*0a50*/  ISETP.GE.AND P0, PT, R15, R14, PT ;  /* 0x0000000e0f00720c */ /* 0x000fe20003f06270 */
[----:B------:R-:W-:Y:S01]  /*0a60*/  BSSY.RECONVERGENT B2, `(.L_x_171) ;  /* 0x0000011000027945 */ /* 0x000fe20003800200 */
[----:B------:R-:W-:Y:S01]  /*0a70*/  IADD3.X R18, PT, PT, R12, R3, RZ, P2, P3 ;  /* 0x000000030c127210 */ /* 0x000fe200017e64ff */
[----:B------:R-:W-:Y:S02]  /*0a80*/  IMAD.MOV.U32 R11, RZ, RZ, R23 ;  /* 0x000000ffff0b7224 */ /* 0x000fe400078e0017 */
[----:B------:R-:W-:Y:S02]  /*0a90*/  IMAD.MOV.U32 R12, RZ, RZ, R14 ;  /* 0x000000ffff0c7224 */ /* 0x000fe400078e000e */
[----:B------:R-:W-:-:S06]  /*0aa0*/  IMAD.MOV.U32 R8, RZ, RZ, R18 ;  /* 0x000000ffff087224 */ /* 0x000fcc00078e0012 */
        /* <DEDUP_REMOVED lines=12> */
.L_x_172:
[----:B------:R-:W-:Y:S05]  /*0b70*/  BSYNC.RECONVERGENT B2 ;  /* 0x0000000000027941 */ /* 0x000fea0003800200 */
.L_x_171:
[C---:B------:R-:W-:Y:S02]  /*0b80*/  VIADD R13, R7.reuse, 0x200 ;  /* 0x00000200070d7836 */ /* 0x040fe40000000000 */
[----:B------:R-:W-:-:S03]  /*0b90*/  VIADD R7, R7, 0x400 ;  /* 0x0000040007077836 */ /* 0x000fc60000000000 */
[----:B------:R-:W-:-:S13]  /*0ba0*/  ISETP.GE.AND P0, PT, R13, R10, PT ;  /* 0x0000000a0d00720c */ /* 0x000fda0003f06270 */
[----:B------:R-:W-:Y:S05]  /*0bb0*/  @!P0 BRA `(.L_x_173) ;  /* 0xfffffff800788947 */ /* 0x000fea000383ffff */
.L_x_159:
[----:B------:R-:W-:Y:S05]  /*0bc0*/  BSYNC.RECONVERGENT B1 ;  /* 0x0000000000017941 */ /* 0x000fea0003800200 */
.L_x_158:
[----:B------:R-:W-:-:S13]  /*0bd0*/  ISETP.GE.AND P0, PT, R10, 0x100, PT ;  /* 0x000001000a00780c */ /* 0x000fda0003f06270 */
[----:B------:R-:W-:Y:S05]  /*0be0*/  @!P0 BRA `(.L_x_174) ;  /* 0x00000010008c8947 */ /* 0x000fea0003800000 */
[----:B------:R-:W1:Y:S01]  /*0bf0*/  S2R R10, SR_LANEID ;  /* 0x00000000000a7919 */ /* 0x000e620000000000 */
[----:B------:R-:W-:Y:S01]  /*0c00*/  BSSY.RECONVERGENT B1, `(.L_x_175) ;  /* 0x000001b000017945 */ /* 0x000fe20003800200 */
[----:B------:R-:W-:Y:S01]  /*0c10*/  IMAD.MOV.U32 R6, RZ, RZ, R11 ;  /* 0x000000ffff067224 */ /* 0x000fe200078e000b */
[----:B0----5:R0:W2:Y:S01]  /*0c20*/  SHFL.DOWN PT, R3, R12, 0x1, 0x1f ;  /* 0x08201f000c037f89 */ /* 0x0210a200000e0000 */
[----:B------:R-:W-:Y:S02]  /*0c30*/  IMAD.MOV.U32 R7, RZ, RZ, R8 ;  /* 0x000000ffff077224 */ /* 0x000fe400078e0008 */
[----:B------:R-:W-:Y:S01]  /*0c40*/  IMAD.MOV.U32 R2, RZ, RZ, R12 ;  /* 0x000000ffff027224 */ /* 0x000fe200078e000c */
[----:B------:R0:W3:Y:S04]  /*0c50*/  SHFL.DOWN PT, R4, R11, 0x1, 0x1f ;  /* 0x08201f000b047f89 */ /* 0x0000e800000e0000 */
[----:B------:R0:W4:Y:S01]  /*0c60*/  SHFL.DOWN PT, R5, R8, 0x1, 0x1f ;  /* 0x08201f0008057f89 */ /* 0x00012200000e0000 */
[----:B-1----:R-:W-:-:S02]  /*0c70*/  ISETP.GT.AND P0, PT, R10, 0x1e, PT ;  /* 0x0000001e0a00780c */ /* 0x002fc40003f04270 */
[C---:B------:R-:W-:Y:S02]  /*0c80*/  ISETP.GT.AND P1, PT, R10.reuse, 0x1d, PT ;  /* 0x0000001d0a00780c */ /* 0x040fe40003f24270 */
[----:B------:R-:W-:-:S09]  /*0c90*/  ISETP.GT.AND P3, PT, R10, 0x1b, PT ;  /* 0x0000001b0a00780c */ /* 0x000fd20003f64270 */
[----:B0-234-:R-:W-:Y:S05]  /*0ca0*/  @P0 BRA `(.L_x_176) ;  /* 0x0000000000400947 */ /* 0x01dfea0003800000 */
        /* <DEDUP_REMOVED lines=16> */
.L_x_176:
[----:B------:R-:W-:Y:S05]  /*0db0*/  BSYNC.RECONVERGENT B1 ;  /* 0x0000000000017941 */ /* 0x000fea0003800200 */
.L_x_175:
        /* <DEDUP_REMOVED lines=27> */
.L_x_178:
[----:B------:R-:W-:Y:S05]  /*0f70*/  BSYNC.RECONVERGENT B1 ;  /* 0x0000000000017941 */ /* 0x000fea0003800200 */
.L_x_177:
        /* <DEDUP_REMOVED lines=9> */
[----:B0-----:R-:W-:Y:S02]  /*1010*/  IMAD.MOV.U32 R6, RZ, RZ, R11 ;  /* 0x000000ffff067224 */ /* 0x001fe400078e000b */
[----:B-1----:R-:W-:Y:S02]  /*1020*/  IMAD.MOV.U32 R7, RZ, RZ, R10 ;  /* 0x000000ffff077224 */ /* 0x002fe400078e000a */
        /* <DEDUP_REMOVED lines=13> */
.L_x_180:
[----:B------:R-:W-:Y:S05]  /*1100*/  BSYNC.RECONVERGENT B1 ;  /* 0x0000000000017941 */ /* 0x000fea0003800200 */
.L_x_179:
        /* <DEDUP_REMOVED lines=9> */
[----:B---3--:R-:W-:Y:S02]  /*11a0*/  IMAD.MOV.U32 R4, RZ, RZ, R13 ;  /* 0x000000ffff047224 */ /* 0x008fe400078e000d */
        /* <DEDUP_REMOVED lines=14> */
.L_x_182:
[----:B------:R-:W-:Y:S05]  /*1290*/  BSYNC.RECONVERGENT B1 ;  /* 0x0000000000017941 */ /* 0x000fea0003800200 */
.L_x_181:
[----:B0-----:R0:W0:Y:S01]  /*12a0*/  SHFL.DOWN PT, R2, R3, 0x10, 0x1f ;  /* 0x0a001f0003027f89 */ /* 0x00102200000e0000 */
[----:B------:R-:W-:Y:S01]  /*12b0*/  BSSY.RECONVERGENT B1, `(.L_x_183) ;  /* 0x0000017000017945 */ /* 0x000fe20003800200 */
[----:B--2---:R-:W-:Y:S02]  /*12c0*/  IMAD.MOV.U32 R7, RZ, RZ, R4 ;  /* 0x000000ffff077224 */ /* 0x004fe400078e0004 */
[----:B------:R2:W0:Y:S01]  /*12d0*/  SHFL.DOWN PT, R11, R4, 0x10, 0x1f ;  /* 0x0a001f00040b7f89 */ /* 0x00042200000e0000 */
[----:B----4-:R-:W-:Y:S02]  /*12e0*/  IMAD.MOV.U32 R8, RZ, RZ, R5 ;  /* 0x000000ffff087224 */ /* 0x010fe400078e0005 */
[----:B------:R-:W-:Y:S01]  /*12f0*/  IMAD.MOV.U32 R6, RZ, RZ, R3 ;  /* 0x000000ffff067224 */ /* 0x000fe200078e0003 */
[----:B-1----:R2:W1:Y:S01]  /*1300*/  SHFL.DOWN PT, R10, R5, 0x10, 0x1f ;  /* 0x0a001f00050a7f89 */ /* 0x00246200000e0000 */
[----:B------:R-:W-:Y:S05]  /*1310*/  @P4 BRA `(.L_x_184) ;  /* 0x0000000000404947 */ /* 0x000fea0003800000 */
        /* <DEDUP_REMOVED lines=16> */
.L_x_184:
[----:B------:R-:W-:Y:S05]  /*1420*/  BSYNC.RECONVERGENT B1 ;  /* 0x0000000000017941 */ /* 0x000fea0003800200 */
.L_x_183:
[----:B------:R-:W-:Y:S04]  /*1430*/  BSSY.RECONVERGENT B1, `(.L_x_185) ;  /* 0x000000c000017945 */ /* 0x000fe80003800200 */
[----:B------:R-:W-:Y:S05]  /*1440*/  @P2 BRA `(.L_x_186) ;  /* 0x0000000000282947 */ /* 0x000fea0003800000 */
[----:B--2---:R-:W2:Y:S01]  /*1450*/  S2R R4, SR_CgaCtaId ;  /* 0x0000000000047919 */ /* 0x004ea20000008800 */
        /* <DEDUP_REMOVED lines=9> */
.L_x_186:
[----:B------:R-:W-:Y:S05]  /*14f0*/  BSYNC.RECONVERGENT B1 ;  /* 0x0000000000017941 */ /* 0x000fea0003800200 */
.L_x_185:
[----:B------:R-:W-:Y:S01]  /*1500*/  BAR.SYNC.DEFER_BLOCKING 0x0 ;  /* 0x0000000000007b1d */ /* 0x000fe20000010000 */
[----:B------:R-:W-:-:S13]  /*1510*/  ISETP.NE.AND P2, PT, R9, RZ, PT ;  /* 0x000000ff0900720c */ /* 0x000fda0003f45270 */
[----:B------:R-:W-:Y:S05]  /*1520*/  @P2 BRA `(.L_x_187) ;  /* 0x0000004400542947 */ /* 0x000fea0003800000 */
[----:B0---4-:R-:W0:Y:S01]  /*1530*/  S2R R3, SR_CgaCtaId ;  /* 0x0000000000037919 */ /* 0x011e220000008800 */
[----:B------:R-:W-:Y:S01]  /*1540*/  MOV R2, 0x400 ;  /* 0x0000040000027802 */ /* 0x000fe20000000f00 */
[----:B------:R-:W-:Y:S03]  /*1550*/  BSSY.RECONVERGENT B1, `(.L_x_188) ;  /* 0x0000016000017945 */ /* 0x000fe60003800200 */
[----:B0-----:R-:W-:-:S05]  /*1560*/  LEA R26, R3, R2, 0x18 ;  /* 0x00000002031a7211 */ /* 0x001fca00078ec0ff */
[----:B--2---:R-:W0:Y:S04]  /*1570*/  LDS R5, [R26+0x18] ;  /* 0x000018001a057984 */ /* 0x004e280000000800 */
[----:B------:R2:W4:Y:S04]  /*1580*/  LDS.64 R2, [R26+0x20] ;  /* 0x000020001a027984 */ /* 0x0005280000000a00 */
[----:B------:R2:W1:Y:S04]  /*1590*/  LDS R22, [R26+0x28] ;  /* 0x000028001a167984 */ /* 0x0004680000000800 */
[----:B------:R2:W1:Y:S01]  /*15a0*/  LDS R16, [R26+0x38] ;  /* 0x000038001a107984 */ /* 0x0004620000000800 */
[----:B0-----:R-:W-:Y:S01]  /*15b0*/  ISETP.GE.AND P0, PT, R6, R5, PT ;  /* 0x000000050600720c */ /* 0x001fe20003f06270 */
[----:B------:R-:W-:-:S12]  /*15c0*/  IMAD.MOV.U32 R21, RZ, RZ, R5 ;  /* 0x000000ffff157224 */ /* 0x000fd800078e0005 */
[----:B-12-4-:R-:W-:Y:S05]  /*15d0*/  @!P0 BRA `(.L_x_189) ;  /* 0x0000000000348947 */ /* 0x016fea0003800000 */
        /* <DEDUP_REMOVED lines=13> */
.L_x_189:
[----:B------:R-:W-:Y:S05]  /*16b0*/  BSYNC.RECONVERGENT B1 ;  /* 0x0000000000017941 */ /* 0x000fea0003800200 */
.L_x_188:
        /* <DEDUP_REMOVED lines=21> */
[C---:B------:R-:W-:Y:S02]  /*1810*/  @P3 ISETP.LT.U32.AND P1, PT, R2.reuse, R6, PT ;  /* 0x000000060200320c */ /* 0x040fe40003f21070 */
[CC--:B------:R-:W-:Y:S02]  /*1820*/  @P3 ISETP.GE.AND.EX P0, PT, R3.reuse, R7.reuse, PT, P0 ;  /* 0x000000070300320c */ /* 0x0c0fe40003f06300 */
[----:B------:R-:W-:Y:S02]  /*1830*/  @P3 ISETP.LT.AND.EX P1, PT, R3, R7, PT, P1 ;  /* 0x000000070300320c */ /* 0x000fe40003f21310 */
[----:B------:R-:W-:Y:S02]  /*1840*/  @P3 SEL R23, R21, R22, !P0 ;  /* 0x0000001615173207 */ /* 0x000fe40004000000 */
[----:B------:R-:W-:-:S02]  /*1850*/  @P3 SEL R25, R2, R6, P1 ;  /* 0x0000000602193207 */ /* 0x000fc40000800000 */
[----:B------:R-:W-:-:S07]  /*1860*/  @P3 SEL R24, R3, R7, P1 ;  /* 0x0000000703183207 */ /* 0x000fce0000800000 */
.L_x_191:
[----:B------:R-:W-:Y:S05]  /*1870*/  BSYNC.RECONVERGENT B1 ;  /* 0x0000000000017941 */ /* 0x000fea0003800200 */
.L_x_190:
        /* <DEDUP_REMOVED lines=17> */
.L_x_193:
[----:B------:R-:W-:Y:S05]  /*1990*/  BSYNC.RECONVERGENT B1 ;  /* 0x0000000000017941 */ /* 0x000fea0003800200 */
.L_x_192:
        /* <DEDUP_REMOVED lines=17> */
.L_x_195:
[----:B------:R-:W-:Y:S05]  /*1ab0*/  BSYNC.RECONVERGENT B1 ;  /* 0x0000000000017941 */ /* 0x000fea0003800200 */
.L_x_194:
        /* <DEDUP_REMOVED lines=17> */
.L_x_197:
[----:B------:R-:W-:Y:S05]  /*1bd0*/  BSYNC.RECONVERGENT B1 ;  /* 0x0000000000017941 */ /* 0x000fea0003800200 */
.L_x_196:
        /* <DEDUP_REMOVED lines=17> */
.L_x_199:
[----:B------:R-:W-:Y:S05]  /*1cf0*/  BSYNC.RECONVERGENT B1 ;  /* 0x0000000000017941 */ /* 0x000fea0003800200 */
.L_x_198:
        /* <DEDUP_REMOVED lines=18> */
.L_x_174:
[----:B------:R-:W1:Y:S01]  /*1e20*/  S2R R14, SR_LANEID ;  /* 0x00000000000e7919 */ /* 0x000e620000000000 */
[----:B0-----:R-:W-:Y:S01]  /*1e30*/  LOP3.LUT R2, R9, 0x3e0, RZ, 0xc0, !PT ;  /* 0x000003e009027812 */ /* 0x001fe200078ec0ff */
[----:B------:R-:W-:Y:S01]  /*1e40*/  BSSY.RECONVERGENT B1, `(.L_x_200) ;  /* 0x0000027000017945 */ /* 0x000fe20003800200 */
[----:B------:R-:W-:Y:S02]  /*1e50*/  IMAD.MOV.U32 R16, RZ, RZ, R8 ;  /* 0x000000ffff107224 */ /* 0x000fe400078e0008 */
[----:B------:R-:W-:Y:S01]  /*1e60*/  LOP3.LUT R5, RZ, R2, RZ, 0x33, !PT ;  /* 0x00000002ff057212 */ /* 0x000fe200078e33ff */
[----:B------:R-:W-:-:S05]  /*1e70*/  VIADD R3, R2, 0x20 ;  /* 0x0000002002037836 */ /* 0x000fca0000000000 */
[----:B------:R-:W-:Y:S01]  /*1e80*/  ISETP.GT.AND P0, PT, R3, R10, PT ;  /* 0x0000000a0300720c */ /* 0x000fe20003f04270 */
[----:B------:R-:W-:-:S05]  /*1e90*/  IMAD.IADD R3, R10, 0x1, R5 ;  /* 0x000000010a037824 */ /* 0x000fca00078e0205 */
[----:B------:R-:W-:-:S05]  /*1ea0*/  SEL R3, R3, 0x1f, P0 ;  /* 0x0000001f03037807 */ /* 0x000fca0000000000 */
[----:B-----5:R0:W2:Y:S04]  /*1eb0*/  SHFL.DOWN PT, R5, R12, 0x1, R3 ;  /* 0x082000000c057989 */ /* 0x0200a800000e0003 */
[----:B------:R0:W3:Y:S01]  /*1ec0*/  SHFL.DOWN PT, R7, R8, 0x1, R3 ;  /* 0x0820000008077989 */ /* 0x0000e200000e0003 */
[CC--:B-1----:R-:W-:Y:S01]  /*1ed0*/  ISETP.GE.AND P0, PT, R14.reuse, R3.reuse, PT ;  /* 0x000000030e00720c */ /* 0x0c2fe20003f06270 */
[C---:B------:R-:W-:Y:S01]  /*1ee0*/  VIADD R4, R14.reuse, 0x4 ;  /* 0x000000040e047836 */ /* 0x040fe20000000000 */
[C---:B------:R-:W-:Y:S01]  /*1ef0*/  ISETP.NE.AND P2, PT, R14.reuse, RZ, PT ;  /* 0x000000ff0e00720c */ /* 0x040fe20003f45270 */
[C---:B------:R-:W-:Y:S02]  /*1f00*/  VIADD R2, R14.reuse, 0x2 ;  /* 0x000000020e027836 */ /* 0x040fe40000000000 */
[----:B------:R-:W-:Y:S01]  /*1f10*/  VIADD R6, R14, 0x8 ;  /* 0x000000080e067836 */ /* 0x000fe20000000000 */
[-C--:B------:R-:W-:Y:S01]  /*1f20*/  ISETP.GT.AND P5, PT, R4, R3.reuse, PT ;  /* 0x000000030400720c */ /* 0x080fe20003fa4270 */
[----:B------:R-:W-:Y:S01]  /*1f30*/  VIADD R14, R14, 0x10 ;  /* 0x000000100e0e7836 */ /* 0x000fe20000000000 */
[----:B------:R0:W1:Y:S01]  /*1f40*/  SHFL.DOWN PT, R4, R11, 0x1, R3 ;  /* 0x082000000b047989 */ /* 0x00006200000e0003 */
[-C--:B------:R-:W-:Y:S01]  /*1f50*/  ISETP.GT.AND P1, PT, R2, R3.reuse, PT ;  /* 0x000000030200720c */ /* 0x080fe20003f24270 */
[----:B------:R-:W-:Y:S01]  /*1f60*/  IMAD.MOV.U32 R2, RZ, RZ, R12 ;  /* 0x000000ffff027224 */ /* 0x000fe200078e000c */
[-C--:B------:R-:W-:Y:S01]  /*1f70*/  ISETP.GT.AND P4, PT, R6, R3.reuse, PT ;  /* 0x000000030600720c */ /* 0x080fe20003f84270 */
[----:B------:R-:W-:Y:S01]  /*1f80*/  IMAD.MOV.U32 R6, RZ, RZ, R11 ;  /* 0x000000ffff067224 */ /* 0x000fe200078e000b */
[----:B------:R-:W-:Y:S01]  /*1f90*/  ISETP.GT.AND P3, PT, R14, R3, PT ;  /* 0x000000030e00720c */ /* 0x000fe20003f64270 */
[----:B--2---:R-:W-:-:S12]  /*1fa0*/  @P0 BRA `(.L_x_201) ;  /* 0x0000000000400947 */ /* 0x004fd80003800000 */
[----:B------:R-:W-:Y:S01]  /*1fb0*/  ISETP.GE.AND P0, PT, R12, R5, PT ;  /* 0x000000050c00720c */ /* 0x000fe20003f06270 */
        /* <DEDUP_REMOVED lines=15> */
.L_x_201:
[----:B------:R-:W-:Y:S05]  /*20b0*/  BSYNC.RECONVERGENT B1 ;  /* 0x0000000000017941 */ /* 0x000fea0003800200 */
.L_x_200:
[----:B------:R2:W4:Y:S01]  /*20c0*/  SHFL.DOWN PT, R5, R2, 0x2, R3 ;  /* 0x0840000002057989 */ /* 0x00052200000e0003 */
[----:B------:R-:W-:Y:S01]  /*20d0*/  BSSY.RECONVERGENT B1, `(.L_x_202) ;  /* 0x0000017000017945 */ /* 0x000fe20003800200 */
[----:B-1----:R-:W-:Y:S02]  /*20e0*/  IMAD.MOV.U32 R4, RZ, RZ, R2 ;  /* 0x000000ffff047224 */ /* 0x002fe400078e0002 */
[----:B---3--:R2:W1:Y:S01]  /*20f0*/  SHFL.DOWN PT, R7, R6, 0x2, R3 ;  /* 0x0840000006077989 */ /* 0x00846200000e0003 */
[----:B0-----:R-:W-:Y:S02]  /*2100*/  IMAD.MOV.U32 R12, RZ, RZ, R6 ;  /* 0x000000ffff0c7224 */ /* 0x001fe400078e0006 */
[----:B------:R-:W-:Y:S01]  /*2110*/  IMAD.MOV.U32 R14, RZ, RZ, R16 ;  /* 0x000000ffff0e7224 */ /* 0x000fe200078e0010 */
[----:B------:R2:W0:Y:S01]  /*2120*/  SHFL.DOWN PT, R11, R16, 0x2, R3 ;  /* 0x08400000100b7989 */ /* 0x00042200000e0003 */
[----:B------:R-:W-:Y:S05]  /*2130*/  @P1 BRA `(.L_x_203) ;  /* 0x0000000000401947 */ /* 0x000fea0003800000 */
[----:B----4-:R-:W-:Y:S01]  /*2140*/  ISETP.GE.AND P0, PT, R2, R5, PT ;  /* 0x000000050200720c */ /* 0x010fe20003f06270 */
[----:B------:R-:W-:Y:S02]  /*2150*/  IMAD.MOV.U32 R4, RZ, RZ, R5 ;  /* 0x000000ffff047224 */ /* 0x000fe400078e0005 */
[----:B-1----:R-:W-:Y:S02]  /*2160*/  IMAD.MOV.U32 R12, RZ, RZ, R7 ;  /* 0x000000ffff0c7224 */ /* 0x002fe400078e0007 */
        /* <DEDUP_REMOVED lines=13> */
.L_x_203:
[----:B------:R-:W-:Y:S05]  /*2240*/  BSYNC.RECONVERGENT B1 ;  /* 0x0000000000017941 */ /* 0x000fea0003800200 */
.L_x_202:
[----:B----4-:R3:W4:Y:S01]  /*2250*/  SHFL.DOWN PT, R5, R4, 0x4, R3 ;  /* 0x0880000004057989 */ /* 0x01072200000e0003 */
[----:B------:R-:W-:Y:S01]  /*2260*/  BSSY.RECONVERGENT B1, `(.L_x_204) ;  /* 0x0000017000017945 */ /* 0x000fe20003800200 */
[----:B--2---:R-:W-:Y:S02]  /*2270*/  IMAD.MOV.U32 R2, RZ, RZ, R4 ;  /* 0x000000ffff027224 */ /* 0x004fe400078e0004 */
[----:B-1----:R3:W1:Y:S01]  /*2280*/  SHFL.DOWN PT, R7, R12, 0x4, R3 ;  /* 0x088000000c077989 */ /* 0x00266200000e0003 */
[----:B------:R-:W-:Y:S02]  /*2290*/  IMAD.MOV.U32 R6, RZ, RZ, R12 ;  /* 0x000000ffff067224 */ /* 0x000fe400078e000c */
[----:B------:R-:W-:Y:S01]  /*22a0*/  IMAD.MOV.U32 R8, RZ, RZ, R14 ;  /* 0x000000ffff087224 */ /* 0x000fe200078e000e */
[----:B0-----:R3:W0:Y:S01]  /*22b0*/  SHFL.DOWN PT, R11, R14, 0x4, R3 ;  /* 0x088000000e0b7989 */ /* 0x00162200000e0003 */
        /* <DEDUP_REMOVED lines=17> */
.L_x_205:
[----:B------:R-:W-:Y:S05]  /*23d0*/  BSYNC.RECONVERGENT B1 ;  /* 0x0000000000017941 */ /* 0x000fea0003800200 */
.L_x_204:
[----:B----4-:R2:W4:Y:S01]  /*23e0*/  SHFL.DOWN PT, R5, R2, 0x8, R3 ;  /* 0x0900000002057989 */ /* 0x01052200000e0003 */
[----:B------:R-:W-:Y:S01]  /*23f0*/  BSSY.RECONVERGENT B1, `(.L_x_206) ;  /* 0x0000017000017945 */ /* 0x000fe20003800200 */
[----:B---3--:R-:W-:Y:S02]  /*2400*/  IMAD.MOV.U32 R4, RZ, RZ, R2 ;  /* 0x000000ffff047224 */ /* 0x008fe400078e0002 */
        /* <DEDUP_REMOVED lines=21> */
.L_x_207:
[----:B------:R-:W-:Y:S05]  /*2560*/  BSYNC.RECONVERGENT B1 ;  /* 0x0000000000017941 */ /* 0x000fea0003800200 */
.L_x_206:
[----:B----4-:R3:W4:Y:S01]  /*2570*/  SHFL.DOWN PT, R5, R4, 0x10, R3 ;  /* 0x0a00000004057989 */ /* 0x01072200000e0003 */
[----:B------:R-:W-:Y:S01]  /*2580*/  BSSY.RECONVERGENT B1, `(.L_x_208) ;  /* 0x0000017000017945 */ /* 0x000fe20003800200 */
[----:B--2---:R-:W-:Y:S02]  /*2590*/  IMAD.MOV.U32 R6, RZ, RZ, R4 ;  /* 0x000000ffff067224 */ /* 0x004fe400078e0004 */
[----:B0-----:R3:W0:Y:S01]  /*25a0*/  SHFL.DOWN PT, R11, R12, 0x10, R3 ;  /* 0x0a0000000c0b7989 */ /* 0x00162200000e0003 */
[----:B-1----:R-:W-:Y:S02]  /*25b0*/  IMAD.MOV.U32 R7, RZ, RZ, R12 ;  /* 0x000000ffff077224 */ /* 0x002fe400078e000c */
[----:B------:R-:W-:Y:S01]  /*25c0*/  IMAD.MOV.U32 R8, RZ, RZ, R14 ;  /* 0x000000ffff087224 */ /* 0x000fe200078e000e */
[----:B------:R3:W1:Y:S01]  /*25d0*/  SHFL.DOWN PT, R13, R14, 0x10, R3 ;  /* 0x0a0000000e0d7989 */ /* 0x00066200000e0003 */
        /* <DEDUP_REMOVED lines=17> */
.L_x_209:
[----:B------:R-:W-:Y:S05]  /*26f0*/  BSYNC.RECONVERGENT B1 ;  /* 0x0000000000017941 */ /* 0x000fea0003800200 */
.L_x_208:
[----:B------:R-:W-:Y:S04]  /*2700*/  BSSY.RECONVERGENT B1, `(.L_x_210) ;  /* 0x000000c000017945 */ /* 0x000fe80003800200 */
[----:B------:R-:W-:Y:S05]  /*2710*/  @P2 BRA `(.L_x_211) ;  /* 0x0000000000282947 */ /* 0x000fea0003800000 */
[----:B---3--:R-:W2:Y:S01]  /*2720*/  S2R R4, SR_CgaCtaId ;  /* 0x0000000000047919 */ /* 0x008ea20000008800 */
[----:B------:R-:W-:Y:S02]  /*2730*/  MOV R3, 0x400 ;  /* 0x0000040000037802 */ /* 0x000fe40000000f00 */
[----:B------:R-:W-:-:S04]  /*2740*/  SHF.R.U32.HI R2, RZ, 0x1, R9 ;  /* 0x00000001ff027819 */ /* 0x000fc80000011609 */
[----:B------:R-:W-:Y:S02]  /*2750*/  LOP3.LUT R2, R2, 0x1f0, RZ, 0xc0, !PT ;  /* 0x000001f002027812 */ /* 0x000fe400078ec0ff */
[----:B--2---:R-:W-:-:S05]  /*2760*/  LEA R3, R4, R3, 0x18 ;  /* 0x0000000304037211 */ /* 0x004fca00078ec0ff */
[----:B----4-:R-:W-:Y:S02]  /*2770*/  IMAD.IADD R5, R2, 0x1, R3 ;  /* 0x0000000102057824 */ /* 0x010fe400078e0203 */
[----:B------:R-:W-:Y:S02]  /*2780*/  IMAD.MOV.U32 R2, RZ, RZ, R7 ;  /* 0x000000ffff027224 */ /* 0x000fe400078e0007 */
[----:B------:R-:W-:Y:S01]  /*2790*/  IMAD.MOV.U32 R3, RZ, RZ, R8 ;  /* 0x000000ffff037224 */ /* 0x000fe200078e0008 */
[----:B------:R2:W-:Y:S04]  /*27a0*/  STS [R5+0x8], R6 ;  /* 0x0000080605007388 */ /* 0x0005e80000000800 */
[----:B------:R2:W-:Y:S02]  /*27b0*/  STS.64 [R5+0x10], R2 ;  /* 0x0000100205007388 */ /* 0x0005e40000000a00 */
.L_x_211:
[----:B------:R-:W-:Y:S05]  /*27c0*/  BSYNC.RECONVERGENT B1 ;  /* 0x0000000000017941 */ /* 0x000fea0003800200 */
.L_x_210:
[----:B------:R-:W-:Y:S01]  /*27d0*/  BAR.SYNC.DEFER_BLOCKING 0x0 ;  /* 0x0000000000007b1d */ /* 0x000fe20000010000 */
[----:B------:R-:W-:-:S13]  /*27e0*/  ISETP.NE.AND P2, PT, R9, RZ, PT ;  /* 0x000000ff0900720c */ /* 0x000fda0003f45270 */
[----:B------:R-:W-:Y:S05]  /*27f0*/  @P2 BRA `(.L_x_187) ;  /* 0x0000003000a02947 */ /* 0x000fea0003800000 */
[C---:B------:R-:W-:Y:S01]  /*2800*/  ISETP.GE.AND P0, PT, R10.reuse, 0x21, PT ;  /* 0x000000210a00780c */ /* 0x040fe20003f06270 */
[----:B--2---:R-:W-:Y:S01]  /*2810*/  IMAD.MOV.U32 R2, RZ, RZ, R6 ;  /* 0x000000ffff027224 */ /* 0x004fe200078e0006 */
[C---:B------:R-:W-:Y:S01]  /*2820*/  ISETP.GE.AND P5, PT, R10.reuse, 0x41, PT ;  /* 0x000000410a00780c */ /* 0x040fe20003fa6270 */
[----:B0-----:R-:W-:Y:S01]  /*2830*/  IMAD.MOV.U32 R11, RZ, RZ, R7 ;  /* 0x000000ffff0b7224 */ /* 0x001fe200078e0007 */
[C---:B------:R-:W-:Y:S01]  /*2840*/  ISETP.GE.AND P4, PT, R10.reuse, 0x61, PT ;  /* 0x000000610a00780c */ /* 0x040fe20003f86270 */
[----:B---3--:R-:W-:Y:S01]  /*2850*/  IMAD.MOV.U32 R4, RZ, RZ, R8 ;  /* 0x000000ffff047224 */ /* 0x008fe200078e0008 */
[----:B------:R-:W-:-:S07]  /*2860*/  ISETP.GE.AND P3, PT, R10, 0x81, PT ;  /* 0x000000810a00780c */ /* 0x000fce0003f66270 */
[----:B------:R-:W-:Y:S06]  /*2870*/  @!P0 BRA `(.L_x_212) ;  /* 0x00000000005c8947 */ /* 0x000fec0003800000 */
[----:B------:R-:W0:Y:S01]  /*2880*/  S2UR UR5, SR_CgaCtaId ;  /* 0x00000000000579c3 */ /* 0x000e220000008800 */
[----:B------:R-:W-:Y:S01]  /*2890*/  UMOV UR4, 0x400 ;  /* 0x0000040000047882 */ /* 0x000fe20000000000 */
[----:B------:R-:W-:Y:S01]  /*28a0*/  BSSY.RECONVERGENT B1, `(.L_x_212) ;  /* 0x0000014000017945 */ /* 0x000fe20003800200 */
        /* <DEDUP_REMOVED lines=19> */
.L_x_213:
[----:B------:R-:W-:Y:S05]  /*29e0*/  BSYNC.RECONVERGENT B1 ;  /* 0x0000000000017941 */ /* 0x000fea0003800200 */
.L_x_212:
[----:B------:R-:W-:Y:S02]  /*29f0*/  IMAD.MOV.U32 R3, RZ, RZ, R2 ;  /* 0x000000ffff037224 */ /* 0x000fe400078e0002 */
[----:B------:R-:W-:Y:S02]  /*2a00*/  IMAD.MOV.U32 R9, RZ, RZ, R11 ;  /* 0x000000ffff097224 */ /* 0x000fe400078e000b */
[----:B------:R-:W-:Y:S01]  /*2a10*/  IMAD.MOV.U32 R8, RZ, RZ, R4 ;  /* 0x000000ffff087224 */ /* 0x000fe200078e0004 */
[----:B------:R-:W-:Y:S06]  /*2a20*/  @!P5 BRA `(.L_x_214) ;  /* 0x00000000005cd947 */ /* 0x000fec0003800000 */
[----:B------:R-:W0:Y:S01]  /*2a30*/  S2UR UR5, SR_CgaCtaId ;  /* 0x00000000000579c3 */ /* 0x000e220000008800 */
[----:B------:R-:W-:Y:S01]  /*2a40*/  UMOV UR4, 0x400 ;  /* 0x0000040000047882 */ /* 0x000fe20000000000 */
[----:B------:R-:W-:Y:S01]  /*2a50*/  BSSY.RECONVERGENT B1, `(.L_x_214) ;  /* 0x0000014000017945 */ /* 0x000fe20003800200 */
[----:B0-----:R-:W-:-:S09]  /*2a60*/  ULEA UR4, UR5, UR4, 0x18 ;  /* 0x0000000405047291 */ /* 0x001fd2000f8ec0ff */
[----:B----4-:R-:W0:Y:S04]  /*2a70*/  LDS R5, [UR4+0x28] ;  /* 0x00002804ff057984 */ /* 0x010e280008000800 */
        /* <DEDUP_REMOVED lines=17> */
.L_x_215:
[----:B------:R-:W-:Y:S05]  /*2b90*/  BSYNC.RECONVERGENT B1 ;  /* 0x0000000000017941 */ /* 0x000fea0003800200 */
.L_x_214:
[C---:B------:R-:W-:Y:S01]  /*2ba0*/  ISETP.GE.AND P1, PT, R10.reuse, 0xa1, PT ;  /* 0x000000a10a00780c */ /* 0x040fe20003f26270 */
[----:B------:R-:W-:Y:S01]  /*2bb0*/  IMAD.MOV.U32 R2, RZ, RZ, R3 ;  /* 0x000000ffff027224 */ /* 0x000fe200078e0003 */
[C---:B------:R-:W-:Y:S01]  /*2bc0*/  ISETP.GE.AND P5, PT, R10.reuse, 0xc1, PT ;  /* 0x000000c10a00780c */ /* 0x040fe20003fa6270 */
[----:B------:R-:W-:Y:S01]  /*2bd0*/  IMAD.MOV.U32 R7, RZ, RZ, R9 ;  /* 0x000000ffff077224 */ /* 0x000fe200078e0009 */
[----:B------:R-:W-:Y:S01]  /*2be0*/  ISETP.GE.AND P6, PT, R10, 0xe1, PT ;  /* 0x000000e10a00780c */ /* 0x000fe20003fc6270 */
[----:B------:R-:W-:Y:S01]  /*2bf0*/  IMAD.MOV.U32 R6, RZ, RZ, R8 ;  /* 0x000000ffff067224 */ /* 0x000fe200078e0008 */
[----:B------:R-:W-:Y:S11]  /*2c00*/  @!P4 BRA `(.L_x_216) ;  /* 0x00000000005cc947 */ /* 0x000ff60003800000 */
        /* <DEDUP_REMOVED lines=22> */
.L_x_217:
[----:B------:R-:W-:Y:S05]  /*2d70*/  BSYNC.RECONVERGENT B1 ;  /* 0x0000000000017941 */ /* 0x000fea0003800200 */
.L_x_216:
        /* <DEDUP_REMOVED lines=26> */
.L_x_219:
[----:B------:R-:W-:Y:S05]  /*2f20*/  BSYNC.RECONVERGENT B1 ;  /* 0x0000000000017941 */ /* 0x000fea0003800200 */
.L_x_218:
        /* <DEDUP_REMOVED lines=26> */
.L_x_221:
[----:B------:R-:W-:Y:S05]  /*30d0*/  BSYNC.RECONVERGENT B1 ;  /* 0x0000000000017941 */ /* 0x000fea0003800200 */
.L_x_220:
        /* <DEDUP_REMOVED lines=26> */
.L_x_223:
[----:B------:R-:W-:Y:S05]  /*3280*/  BSYNC.RECONVERGENT B1 ;  /* 0x0000000000017941 */ /* 0x000fea0003800200 */
.L_x_222:
[----:B------:R-:W-:Y:S02]  /*3290*/  IMAD.MOV.U32 R6, RZ, RZ, R3 ;  /* 0x000000ffff067224 */ /* 0x000fe400078e0003 */
[----:B------:R-:W-:Y:S02]  /*32a0*/  IMAD.MOV.U32 R7, RZ, RZ, R9 ;  /* 0x000000ffff077224 */ /* 0x000fe400078e0009 */
[----:B------:R-:W-:Y:S01]  /*32b0*/  IMAD.MOV.U32 R8, RZ, RZ, R4 ;  /* 0x000000ffff087224 */ /* 0x000fe200078e0004 */
[----:B------:R-:W-:Y:S06]  /*32c0*/  @!P6 BRA `(.L_x_187) ;  /* 0x0000002400ece947 */ /* 0x000fec0003800000 */
[----:B------:R-:W0:Y:S01]  /*32d0*/  S2UR UR5, SR_CgaCtaId ;  /* 0x00000000000579c3 */ /* 0x000e220000008800 */
[----:B------:R-:W-:Y:S02]  /*32e0*/  UMOV UR4, 0x400 ;  /* 0x0000040000047882 */ /* 0x000fe40000000000 */
        /* <DEDUP_REMOVED lines=21> */
.L_x_155:
[----:B------:R-:W0:Y:S01]  /*3440*/  S2R R11, SR_TID.X ;  /* 0x00000000000b7919 */ /* 0x000e220000002100 */
[----:B------:R-:W1:Y:S02]  /*3450*/  LDCU.128 UR12, c[0x0][0x380] ;  /* 0x00007000ff0c77ac */ /* 0x000e640008000c00 */
[----:B-1----:R-:W-:Y:S02]  /*3460*/  IMAD.U32 R12, RZ, RZ, UR12 ;  /* 0x0000000cff0c7e24 */ /* 0x002fe4000f8e00ff */
[----:B------:R-:W-:Y:S01]  /*3470*/  IMAD.U32 R13, RZ, RZ, UR13 ;  /* 0x0000000dff0d7e24 */ /* 0x000fe2000f8e00ff */
[----:B0-----:R-:W-:-:S05]  /*3480*/  IADD3 R3, P0, PT, R6, R11, RZ ;  /* 0x0000000b06037210 */ /* 0x001fca0007f1e0ff */
[----:B------:R-:W-:Y:S01]  /*3490*/  IMAD.X R4, RZ, RZ, RZ, P0 ;  /* 0x000000ffff047224 */ /* 0x000fe200000e06ff */
[----:B------:R-:W-:-:S04]  /*34a0*/  LEA R2, P0, R3, R12, 0x2 ;  /* 0x0000000c03027211 */ /* 0x000fc800078010ff */
[----:B------:R-:W-:-:S05]  /*34b0*/  LEA.HI.X R3, R3, R13, R4, 0x2, P0 ;  /* 0x0000000d03037211 */ /* 0x000fca00000f1404 */
[----:B------:R-:W2:Y:S04]  /*34c0*/  LDG.E R4, desc[UR10][R2.64] ;  /* 0x0000000a02047981 */ /* 0x000ea8000c1e1900 */
[----:B------:R-:W2:Y:S04]  /*34d0*/  LDG.E R5, desc[UR10][R2.64+0x400] ;  /* 0x0004000a02057981 */ /* 0x000ea8000c1e1900 */
[----:B------:R-:W3:Y:S04]  /*34e0*/  LDG.E R8, desc[UR10][R2.64+0x800] ;  /* 0x0008000a02087981 */ /* 0x000ee8000c1e1900 */
[----:B------:R-:W4:Y:S04]  /*34f0*/  LDG.E R9, desc[UR10][R2.64+0xc00] ;  /* 0x000c000a02097981 */ /* 0x000f28000c1e1900 */
[----:B------:R-:W5:Y:S01]  /*3500*/  LDG.E R10, desc[UR10][R2.64+0x1000] ;  /* 0x0010000a020a7981 */ /* 0x000f62000c1e1900 */
[----:B--2---:R-:W-:-:S02]  /*3510*/  VIMNMX R15, PT, PT, R4, R5, !PT ;  /* 0x00000005040f7248 */ /* 0x004fc40007fe0100 */
[----:B------:R-:W-:Y:S01]  /*3520*/  ISETP.GE.AND P0, PT, R4, R5, PT ;  /* 0x000000050400720c */ /* 0x000fe20003f06270 */
[----:B------:R-:W-:Y:S01]  /*3530*/  VIADD R4, R11, 0x200 ;  /* 0x000002000b047836 */ /* 0x000fe20000000000 */
[----:B---3--:R-:W-:Y:S02]  /*3540*/  VIMNMX R14, PT, PT, R8, R15, !PT ;  /* 0x0000000f080e7248 */ /* 0x008fe40007fe0100 */
[----:B------:R-:W-:Y:S01]  /*3550*/  ISETP.GE.AND P1, PT, R15, R8, PT ;  /* 0x000000080f00720c */ /* 0x000fe20003f26270 */
[----:B------:R-:W-:Y:S01]  /*3560*/  VIADD R8, R11, 0x100 ;  /* 0x000001000b087836 */ /* 0x000fe20000000000 */
[----:B----4-:R-:W-:Y:S01]  /*3570*/  ISETP.GE.AND P3, PT, R14, R9, PT ;  /* 0x000000090e00720c */ /* 0x010fe20003f66270 */
[----:B------:R-:W-:Y:S01]  /*3580*/  IMAD.U32 R15, RZ, RZ, UR15 ;  /* 0x0000000fff0f7e24 */ /* 0x000fe2000f8e00ff */
[----:B------:R-:W-:Y:S01]  /*3590*/  VIMNMX R17, PT, PT, R9, R14, !PT ;  /* 0x0000000e09117248 */ /* 0x000fe20007fe0100 */
[----:B------:R-:W-:Y:S01]  /*35a0*/  IMAD.U32 R14, RZ, RZ, UR14 ;  /* 0x0000000eff0e7e24 */ /* 0x000fe2000f8e00ff */
[----:B------:R-:W-:-:S02]  /*35b0*/  LOP3.LUT R9, R11, 0x400, RZ, 0xfc, !PT ;  /* 0x000004000b097812 */ /* 0x000fc400078efcff */
[----:B-----5:R-:W-:Y:S02]  /*35c0*/  ISETP.GE.AND P2, PT, R17, R10, PT ;  /* 0x0000000a1100720c */ /* 0x020fe40003f46270 */
[----:B------:R-:W-:-:S03]  /*35d0*/  IADD3 R2, P4, PT, R6, R14, RZ ;  /* 0x0000000e06027210 */ /* 0x000fc60007f9e0ff */
[----:B------:R-:W-:Y:S02]  /*35e0*/  @P1 SEL R4, R8, R11, !P0 ;  /* 0x0000000b08041207 */ /* 0x000fe40004000000 */
[----:B------:R-:W-:Y:S01]  /*35f0*/  ISETP.LE.U32.AND P1, PT, R7, UR6, PT ;  /* 0x0000000607007c0c */ /* 0x000fe2000bf23070 */
[----:B------:R-:W-:Y:S02]  /*3600*/  @!P3 VIADD R4, R11, 0x300 ;  /* 0x000003000b04b836 */ /* 0x000fe40000000000 */
[----:B------:R-:W-:Y:S01]  /*3610*/  IMAD.X R3, RZ, RZ, R15, P4 ;  /* 0x000000ffff037224 */ /* 0x000fe200020e060f */
[----:B------:R-:W-:Y:S02]  /*3620*/  ISETP.GE.U32.AND.EX P1, PT, RZ, R18, PT, P1 ;  /* 0x00000012ff00720c */ /* 0x000fe40003f26110 */
[----:B------:R-:W-:Y:S02]  /*3630*/  @P2 ISETP.GE.U32.AND P0, PT, R4, R9, PT ;  /* 0x000000090400220c */ /* 0x000fe40003f06070 */
[----:B------:R-:W-:-:S02]  /*3640*/  IADD3 R9, P3, PT, R9, R2, RZ ;  /* 0x0000000209097210 */ /* 0x000fc40007f7e0ff */
[----:B------:R-:W-:Y:S02]  /*3650*/  @P2 IADD3 R2, P4, PT, R4, R2, RZ ;  /* 0x0000000204022210 */ /* 0x000fe40007f9e0ff */
[----:B------:R-:W-:Y:S01]  /*3660*/  @P2 ISETP.GE.U32.AND.EX P0, PT, RZ, RZ, PT, P0 ;  /* 0x000000ffff00220c */ /* 0x000fe20003f06100 */
[--C-:B------:R-:W-:Y:S02]  /*3670*/  IMAD.X R8, RZ, RZ, R3.reuse, P3 ;  /* 0x000000ffff087224 */ /* 0x100fe400018e0603 */
[----:B------:R-:W-:Y:S01]  /*3680*/  @P2 IMAD.X R3, RZ, RZ, R3, P4 ;  /* 0x000000ffff032224 */ /* 0x000fe200020e0603 */
[----:B------:R-:W-:-:S04]  /*3690*/  @P2 ISETP.LT.OR P0, PT, R10, R17, !P0 ;  /* 0x000000110a00220c */ /* 0x000fc80004701670 */
[----:B------:R-:W-:Y:S02]  /*36a0*/  @P2 SEL R10, R17, R10, P0 ;  /* 0x0000000a110a2207 */ /* 0x000fe40000000000 */
[----:B------:R-:W-:Y:S02]  /*36b0*/  @P2 SEL R9, R2, R9, P0 ;  /* 0x0000000902092207 */ /* 0x000fe40000000000 */
[----:B------:R-:W-:Y:S01]  /*36c0*/  @P2 SEL R8, R3, R8, P0 ;  /* 0x0000000803082207 */ /* 0x000fe20000000000 */
[----:B------:R-:W-:Y:S06]  /*36d0*/  @P1 BRA `(.L_x_224) ;  /* 0x0000001000641947 */ /* 0x000fec0003800000 */
[----:B------:R-:W0:Y:S01]  /*36e0*/  LDCU.64 UR8, c[0x0][0x3e8] ;  /* 0x00007d00ff0877ac */ /* 0x000e220008000a00 */
[----:B------:R-:W-:Y:S01]  /*36f0*/  ISETP.NE.AND P0, PT, R11, RZ, PT ;  /* 0x000000ff0b00720c */ /* 0x000fe20003f05270 */
[----:B------:R-:W-:Y:S01]  /*3700*/  BSSY.RECONVERGENT B1, `(.L_x_225) ;  /* 0x0000012000017945 */ /* 0x000fe20003800200 */
[----:B------:R-:W-:Y:S01]  /*3710*/  UMOV UR4, 0x8 ;  /* 0x0000000800047882 */ /* 0x000fe20000000000 */
[----:B------:R-:W-:Y:S02]  /*3720*/  UMOV UR5, 0x0 ;  /* 0x0000000000057882 */ /* 0x000fe40000000000 */
[----:B0-----:R-:W-:-:S04]  /*3730*/  UIMAD.WIDE.U32 UR4, UR8, 0x1, UR4 ;  /* 0x00000001080478a5 */ /* 0x001fc8000f8e0004 */
[----:B------:R-:W-:Y:S02]  /*3740*/  UIADD3 UR7, UPT, UPT, UR5, UR9, URZ ;  /* 0x0000000905077290 */ /* 0x000fe4000fffe0ff */
[----:B------:R-:W-:Y:S02]  /*3750*/  IMAD.U32 R3, RZ, RZ, UR5 ;  /* 0x00000005ff037e24 */ /* 0x000fe4000f8e00ff */
[----:B------:R-:W-:Y:S02]  /*3760*/  IMAD.U32 R2, RZ, RZ, UR4 ;  /* 0x00000004ff027e24 */ /* 0x000fe4000f8e00ff */
[----:B------:R-:W-:Y:S01]  /*3770*/  IMAD.U32 R3, RZ, RZ, UR7 ;  /* 0x00000007ff037e24 */ /* 0x000fe2000f8e00ff */
[----:B------:R-:W-:Y:S06]  /*3780*/  @P0 BRA `(.L_x_226) ;  /* 0x0000000000240947 */ /* 0x000fec0003800000 */
[----:B------:R-:W-:Y:S02]  /*3790*/  IMAD.MOV.U32 R16, RZ, RZ, 0x500 ;  /* 0x00000500ff107424 */ /* 0x000fe400078e00ff */
[----:B------:R-:W-:-:S05]  /*37a0*/  IMAD.MOV.U32 R17, RZ, RZ, 0x0 ;  /* 0x00000000ff117424 */ /* 0x000fca00078e00ff */
[----:B------:R-:W2:Y:S01]  /*37b0*/  ATOMG.E.ADD.64.STRONG.GPU PT, R4, desc[UR10][R2.64], R16 ;  /* 0x80000010020479a8 */ /* 0x000ea200081ef50a */
[----:B------:R-:W0:Y:S01]  /*37c0*/  S2UR UR5, SR_CgaCtaId ;  /* 0x00000000000579c3 */ /* 0x000e220000008800 */
[----:B------:R-:W-:Y:S02]  /*37d0*/  UMOV UR4, 0x400 ;  /* 0x0000040000047882 */ /* 0x000fe40000000000 */
[----:B0-----:R-:W-:Y:S01]  /*37e0*/  ULEA UR4, UR5, UR4, 0x18 ;  /* 0x0000000405047291 */ /* 0x001fe2000f8ec0ff */
[----:B--2---:R-:W-:-:S05]  /*37f0*/  IADD3 R4, P0, PT, R4, UR6, RZ ;  /* 0x0000000604047c10 */ /* 0x004fca000ff1e0ff */
[----:B------:R-:W-:-:S05]  /*3800*/  IMAD.X R5, RZ, RZ, R5, P0 ;  /* 0x000000ffff057224 */ /* 0x000fca00000e0605 */
[----:B------:R0:W-:Y:S03]  /*3810*/  STS.64 [UR4+0x98], R4 ;  /* 0x00009804ff007988 */ /* 0x0001e60008000a04 */
.L_x_226:
[----:B------:R-:W-:Y:S05]  /*3820*/  BSYNC.RECONVERGENT B1 ;  /* 0x0000000000017941 */ /* 0x000fea0003800200 */
.L_x_225:
[----:B------:R-:W1:Y:S08]  /*3830*/  S2UR UR5, SR_CgaCtaId ;  /* 0x00000000000579c3 */ /* 0x000e700000008800 */
[----:B------:R-:W-:Y:S06]  /*3840*/  BAR.SYNC.DEFER_BLOCKING 0x0 ;  /* 0x0000000000007b1d */ /* 0x000fec0000010000 */
[----:B------:R-:W-:-:S02]  /*3850*/  UMOV UR4, 0x400 ;  /* 0x0000040000047882 */ /* 0x000fc40000000000 */
[----:B-1----:R-:W-:-:S06]  /*3860*/  ULEA UR4, UR5, UR4, 0x18 ;  /* 0x0000000405047291 */ /* 0x002fcc000f8ec0ff */
[----:B------:R-:W-:-:S05]  /*3870*/  IMAD.U32 R23, RZ, RZ, UR4 ;  /* 0x00000004ff177e24 */ /* 0x000fca000f8e00ff */
[----:B0-----:R-:W0:Y:S02]  /*3880*/  LDS.64 R4, [R23+0x98] ;  /* 0x0000980017047984 */ /* 0x001e240000000a00 */
[----:B0-----:R-:W-:-:S04]  /*3890*/  IADD3 R6, P1, PT, R4, 0x500, RZ ;  /* 0x0000050004067810 */ /* 0x001fc80007f3e0ff */
[----:B------:R-:W-:Y:S01]  /*38a0*/  ISETP.GT.U32.AND P0, PT, R6, R7, PT ;  /* 0x000000070600720c */ /* 0x000fe20003f04070 */
[----:B------:R-:W-:-:S05]  /*38b0*/  IMAD.X R17, RZ, RZ, R5, P1 ;  /* 0x000000ffff117224 */ /* 0x000fca00008e0605 */
[----:B------:R-:W-:-:S13]  /*38c0*/  ISETP.GT.AND.EX P0, PT, R17, R18, PT, P0 ;  /* 0x000000121100720c */ /* 0x000fda0003f04300 */
[----:B------:R-:W-:Y:S05]  /*38d0*/  @P0 BRA `(.L_x_227) ;  /* 0x0000000400700947 */ /* 0x000fea0003800000 */
[----:B------:R-:W-:Y:S01]  /*38e0*/  BSSY.RECONVERGENT B1, `(.L_x_227) ;  /* 0x000005b000017945 */ /* 0x000fe20003800200 */
[----:B------:R-:W-:Y:S01]  /*38f0*/  IMAD.MOV.U32 R16, RZ, RZ, R10 ;  /* 0x000000ffff107224 */ /* 0x000fe200078e000a */
[----:B------:R-:W0:Y:S01]  /*3900*/  LDCU.64 UR8, c[0x0][0x398] ;  /* 0x00007300ff0877ac */ /* 0x000e220008000a00 */
[----:B------:R-:W-:Y:S02]  /*3910*/  IMAD.MOV.U32 R19, RZ, RZ, R9 ;  /* 0x000000ffff137224 */ /* 0x000fe400078e0009 */
[----:B------:R-:W-:Y:S01]  /*3920*/  IMAD.MOV.U32 R6, RZ, RZ, R8 ;  /* 0x000000ffff067224 */ /* 0x000fe200078e0008 */
[----:B------:R-:W1:Y:S06]  /*3930*/  LDCU.128 UR12, c[0x0][0x380] ;  /* 0x00007000ff0c77ac */ /* 0x000e6c0008000c00 */
.L_x_230:
[----:B------:R-:W-:Y:S01]  /*3940*/  IADD3 R9, P0, PT, R11, R4, RZ ;  /* 0x000000040b097210 */ /* 0x000fe20007f1e0ff */
[----:B-1----:R-:W-:Y:S02]  /*3950*/  IMAD.U32 R12, RZ, RZ, UR12 ;  /* 0x0000000cff0c7e24 */ /* 0x002fe4000f8e00ff */
[----:B------:R-:W-:Y:S02]  /*3960*/  IMAD.U32 R13, RZ, RZ, UR13 ;  /* 0x0000000dff0d7e24 */ /* 0x000fe4000f8e00ff */
[----:B------:R-:W-:Y:S01]  /*3970*/  IMAD.X R8, RZ, RZ, R5, P0 ;  /* 0x000000ffff087224 */ /* 0x000fe200000e0605 */
[----:B------:R-:W-:-:S04]  /*3980*/  LEA R4, P0, R9, R12, 0x2 ;  /* 0x0000000c09047211 */ /* 0x000fc800078010ff */
[----:B------:R-:W-:-:S05]  /*3990*/  LEA.HI.X R5, R9, R13, R8, 0x2, P0 ;  /* 0x0000000d09057211 */ /* 0x000fca00000f1408 */
[----:B------:R-:W2:Y:S04]  /*39a0*/  LDG.E R7, desc[UR10][R4.64] ;  /* 0x0000000a04077981 */ /* 0x000ea8000c1e1900 */
[----:B------:R-:W3:Y:S04]  /*39b0*/  LDG.E R24, desc[UR10][R4.64+0x400] ;  /* 0x0004000a04187981 */ /* 0x000ee8000c1e1900 */
[----:B------:R-:W4:Y:S04]  /*39c0*/  LDG.E R18, desc[UR10][R4.64+0x800] ;  /* 0x0008000a04127981 */ /* 0x000f28000c1e1900 */
[----:B------:R-:W4:Y:S01]  /*39d0*/  LDG.E R17, desc[UR10][R4.64+0xc00] ;  /* 0x000c000a04117981 */ /* 0x000f22000c1e1900 */
[----:B------:R-:W-:-:S02]  /*39e0*/  IMAD.U32 R14, RZ, RZ, UR14 ;  /* 0x0000000eff0e7e24 */ /* 0x000fc4000f8e00ff */
[----:B------:R-:W-:Y:S01]  /*39f0*/  IMAD.U32 R15, RZ, RZ, UR15 ;  /* 0x0000000fff0f7e24 */ /* 0x000fe2000f8e00ff */
[----:B------:R1:W5:Y:S01]  /*3a00*/  LDG.E R10, desc[UR10][R4.64+0x1000] ;  /* 0x0010000a040a7981 */ /* 0x000362000c1e1900 */
[----:B------:R-:W-:Y:S01]  /*3a10*/  BSSY.RECONVERGENT B2, `(.L_x_228) ;  /* 0x000002c000027945 */ /* 0x000fe20003800200 */
[----:B------:R-:W-:Y:S01]  /*3a20*/  BAR.SYNC.DEFER_BLOCKING 0x0 ;  /* 0x0000000000007b1d */ /* 0x000fe20000010000 */
[----:B------:R-:W-:-:S04]  /*3a30*/  IADD3 R26, P0, PT, R9, R14, RZ ;  /* 0x0000000e091a7210 */ /* 0x000fc80007f1e0ff */
[----:B------:R-:W-:Y:S01]  /*3a40*/  IADD3 R20, P3, PT, R26, 0x100, RZ ;  /* 0x000001001a147810 */ /* 0x000fe20007f7e0ff */
[----:B------:R-:W-:Y:S01]  /*3a50*/  IMAD.X R27, R8, 0x1, R15, P0 ;  /* 0x00000001081b7824 */ /* 0x000fe200000e060f */
[C---:B------:R-:W-:Y:S02]  /*3a60*/  IADD3 R21, P4, PT, R26.reuse, 0x200, RZ ;  /* 0x000002001a157810 */ /* 0x040fe40007f9e0ff */
[----:B------:R-:W-:Y:S01]  /*3a70*/  IADD3 R9, P6, PT, R26, 0x400, RZ ;  /* 0x000004001a097810 */ /* 0x000fe20007fde0ff */
[--C-:B------:R-:W-:Y:S01]  /*3a80*/  IMAD.X R25, RZ, RZ, R27.reuse, P3 ;  /* 0x000000ffff197224 */ /* 0x100fe200018e061b */
[----:B------:R-:W-:Y:S01]  /*3a90*/  ISETP.NE.AND P3, PT, R11, RZ, PT ;  /* 0x000000ff0b00720c */ /* 0x000fe20003f65270 */
[--C-:B------:R-:W-:Y:S02]  /*3aa0*/  IMAD.X R22, RZ, RZ, R27.reuse, P4 ;  /* 0x000000ffff167224 */ /* 0x100fe400020e061b */
[----:B------:R-:W-:Y:S01]  /*3ab0*/  IMAD.X R8, RZ, RZ, R27, P6 ;  /* 0x000000ffff087224 */ /* 0x000fe200030e061b */
[----:B--2---:R-:W-:-:S13]  /*3ac0*/  ISETP.GE.AND P2, PT, R16, R7, PT ;  /* 0x000000071000720c */ /* 0x004fda0003f46270 */
[----:B------:R-:W-:-:S04]  /*3ad0*/  @P2 ISETP.GE.U32.AND P0, PT, R19, R26, PT ;  /* 0x0000001a1300220c */ /* 0x000fc80003f06070 */
[----:B------:R-:W-:-:S04]  /*3ae0*/  @P2 ISETP.GE.AND.EX P0, PT, R6, R27, PT, P0 ;  /* 0x0000001b0600220c */ /* 0x000fc80003f06300 */
[----:B------:R-:W-:-:S04]  /*3af0*/  @P2 ISETP.LT.OR P0, PT, R7, R16, !P0 ;  /* 0x000000100700220c */ /* 0x000fc80004701670 */
[----:B------:R-:W-:Y:S02]  /*3b00*/  @P2 SEL R7, R16, R7, P0 ;  /* 0x0000000710072207 */ /* 0x000fe40000000000 */
[----:B------:R-:W-:Y:S02]  /*3b10*/  IADD3 R16, P5, PT, R26, 0x300, RZ ;  /* 0x000003001a107810 */ /* 0x000fe40007fbe0ff */
[----:B---3--:R-:W-:Y:S02]  /*3b20*/  ISETP.GE.AND P1, PT, R7, R24, PT ;  /* 0x000000180700720c */ /* 0x008fe40003f26270 */
[----:B------:R-:W-:Y:S01]  /*3b30*/  @P2 SEL R26, R19, R26, P0 ;  /* 0x0000001a131a2207 */ /* 0x000fe20000000000 */
[----:B------:R-:W-:Y:S01]  /*3b40*/  IMAD.X R19, RZ, RZ, R27, P5 ;  /* 0x000000ffff137224 */ /* 0x000fe200028e061b */
[----:B------:R-:W-:-:S09]  /*3b50*/  @P2 SEL R27, R6, R27, P0 ;  /* 0x0000001b061b2207 */ /* 0x000fd20000000000 */
[----:B------:R-:W-:-:S04]  /*3b60*/  @P1 ISETP.GE.U32.AND P0, PT, R26, R20, PT ;  /* 0x000000141a00120c */ /* 0x000fc80003f06070 */
[----:B------:R-:W-:-:S04]  /*3b70*/  @P1 ISETP.GE.AND.EX P0, PT, R27, R25, PT, P0 ;  /* 0x000000191b00120c */ /* 0x000fc80003f06300 */
[----:B------:R-:W-:-:S04]  /*3b80*/  @P1 ISETP.LT.OR P0, PT, R24, R7, !P0 ;  /* 0x000000071800120c */ /* 0x000fc80004701670 */
[----:B------:R-:W-:Y:S02]  /*3b90*/  @P1 SEL R24, R7, R24, P0 ;  /* 0x0000001807181207 */ /* 0x000fe40000000000 */
[----:B------:R-:W-:Y:S02]  /*3ba0*/  @P1 SEL R20, R26, R20, P0 ;  /* 0x000000141a141207 */ /* 0x000fe40000000000 */
[----:B----4-:R-:W-:Y:S02]  /*3bb0*/  ISETP.GE.AND P2, PT, R24, R18, PT ;  /* 0x000000121800720c */ /* 0x010fe40003f46270 */
[----:B------:R-:W-:-:S11]  /*3bc0*/  @P1 SEL R25, R27, R25, P0 ;  /* 0x000000191b191207 */ /* 0x000fd60000000000 */
[----:B------:R-:W-:-:S04]  /*3bd0*/  @P2 ISETP.GE.U32.AND P0, PT, R20, R21, PT ;  /* 0x000000151400220c */ /* 0x000fc80003f06070 */
[----:B------:R-:W-:-:S04]  /*3be0*/  @P2 ISETP.GE.AND.EX P0, PT, R25, R22, PT, P0 ;  /* 0x000000161900220c */ /* 0x000fc80003f06300 */
[----:B------:R-:W-:-:S04]  /*3bf0*/  @P2 ISETP.LT.OR P0, PT, R18, R24, !P0 ;  /* 0x000000181200220c */ /* 0x000fc80004701670 */
[----:B------:R-:W-:-:S04]  /*3c00*/  @P2 SEL R18, R24, R18, P0 ;  /* 0x0000001218122207 */ /* 0x000fc80000000000 */
[----:B------:R-:W-:Y:S01]  /*3c10*/  ISETP.GE.AND P1, PT, R18, R17, PT ;  /* 0x000000111200720c */ /* 0x000fe20003f26270 */
[----:B-1----:R-:W-:-:S12]  /*3c20*/  @P3 BRA `(.L_x_229) ;  /* 0x0000000000283947 */ /* 0x002fd80003800000 */
[----:B------:R-:W-:Y:S02]  /*3c30*/  IMAD.MOV.U32 R4, RZ, RZ, 0x500 ;  /* 0x00000500ff047424 */ /* 0x000fe400078e00ff */
[----:B------:R-:W-:-:S06]  /*3c40*/  IMAD.MOV.U32 R5, RZ, RZ, 0x0 ;  /* 0x00000000ff057424 */ /* 0x000fcc00078e00ff */
[----:B------:R-:W2:Y:S01]  /*3c50*/  ATOMG.E.ADD.64.STRONG.GPU PT, R4, desc[UR10][R2.64], R4 ;  /* 0x80000004020479a8 */ /* 0x000ea200081ef50a */
[----:B------:R-:W1:Y:S01]  /*3c60*/  S2UR UR5, SR_CgaCtaId ;  /* 0x00000000000579c3 */ /* 0x000e620000008800 */
[----:B------:R-:W-:Y:S02]  /*3c70*/  UMOV UR4, 0x400 ;  /* 0x0000040000047882 */ /* 0x000fe40000000000 */
[----:B-1----:R-:W-:-:S06]  /*3c80*/  ULEA UR4, UR5, UR4, 0x18 ;  /* 0x0000000405047291 */ /* 0x002fcc000f8ec0ff */
[----:B------:R-:W-:Y:S01]  /*3c90*/  IMAD.U32 R23, RZ, RZ, UR4 ;  /* 0x00000004ff177e24 */ /* 0x000fe2000f8e00ff */
[----:B--2---:R-:W-:-:S05]  /*3ca0*/  IADD3 R6, P3, PT, R4, UR6, RZ ;  /* 0x0000000604067c10 */ /* 0x004fca000ff7e0ff */
[----:B------:R-:W-:-:S05]  /*3cb0*/  IMAD.X R7, RZ, RZ, R5, P3 ;  /* 0x000000ffff077224 */ /* 0x000fca00018e0605 */
[----:B------:R1:W-:Y:S03]  /*3cc0*/  STS.64 [R23+0x98], R6 ;  /* 0x0000980617007388 */ /* 0x0003e60000000a00 */
.L_x_229:
[----:B0-----:R-:W-:Y:S05]  /*3cd0*/  BSYNC.RECONVERGENT B2 ;  /* 0x0000000000027941 */ /* 0x001fea0003800200 */
.L_x_228:
[----:B------:R-:W-:Y:S01]  /*3ce0*/  BAR.SYNC.DEFER_BLOCKING 0x0 ;  /* 0x0000000000007b1d */ /* 0x000fe20000010000 */
[----:B------:R-:W-:Y:S01]  /*3cf0*/  @P2 SEL R21, R20, R21, P0 ;  /* 0x0000001514152207 */ /* 0x000fe20000000000 */
[----:B-1----:R-:W-:Y:S01]  /*3d00*/  IMAD.U32 R7, RZ, RZ, UR8 ;  /* 0x00000008ff077e24 */ /* 0x002fe2000f8e00ff */
[----:B------:R-:W-:Y:S02]  /*3d10*/  @P2 SEL R22, R25, R22, P0 ;  /* 0x0000001619162207 */ /* 0x000fe40000000000 */
[----:B------:R-:W-:-:S04]  /*3d20*/  @P1 ISETP.GE.U32.AND P0, PT, R21, R16, PT ;  /* 0x000000101500120c */ /* 0x000fc80003f06070 */
[----:B------:R-:W-:-:S04]  /*3d30*/  @P1 ISETP.GE.AND.EX P0, PT, R22, R19, PT, P0 ;  /* 0x000000131600120c */ /* 0x000fc80003f06300 */
[----:B------:R-:W-:-:S04]  /*3d40*/  @P1 ISETP.LT.OR P0, PT, R17, R18, !P0 ;  /* 0x000000121100120c */ /* 0x000fc80004701670 */
[----:B------:R-:W-:Y:S01]  /*3d50*/  @P1 SEL R17, R18, R17, P0 ;  /* 0x0000001112111207 */ /* 0x000fe20000000000 */
[----:B------:R-:W-:Y:S01]  /*3d60*/  IMAD.U32 R18, RZ, RZ, UR9 ;  /* 0x00000009ff127e24 */ /* 0x000fe2000f8e00ff */
[----:B------:R-:W-:Y:S02]  /*3d70*/  @P1 SEL R16, R21, R16, P0 ;  /* 0x0000001015101207 */ /* 0x000fe40000000000 */
[----:B-----5:R-:W-:Y:S02]  /*3d80*/  ISETP.GE.AND P2, PT, R17, R10, PT ;  /* 0x0000000a1100720c */ /* 0x020fe40003f46270 */
[----:B------:R-:W-:Y:S01]  /*3d90*/  @P1 SEL R19, R22, R19, P0 ;  /* 0x0000001316131207 */ /* 0x000fe20000000000 */
[----:B------:R-:W0:Y:S10]  /*3da0*/  LDS.64 R4, [R23+0x98] ;  /* 0x0000980017047984 */ /* 0x000e340000000a00 */
[----:B------:R-:W-:-:S04]  /*3db0*/  @P2 ISETP.GE.U32.AND P0, PT, R16, R9, PT ;  /* 0x000000091000220c */ /* 0x000fc80003f06070 */
[----:B------:R-:W-:-:S04]  /*3dc0*/  @P2 ISETP.GE.AND.EX P0, PT, R19, R8, PT, P0 ;  /* 0x000000081300220c */ /* 0x000fc80003f06300 */
[----:B------:R-:W-:-:S04]  /*3dd0*/  @P2 ISETP.LT.OR P0, PT, R10, R17, !P0 ;  /* 0x000000110a00220c */ /* 0x000fc80004701670 */
[----:B------:R-:W-:Y:S02]  /*3de0*/  @P2 SEL R10, R17, R10, P0 ;  /* 0x0000000a110a2207 */ /* 0x000fe40000000000 */
[----:B------:R-:W-:Y:S02]  /*3df0*/  @P2 SEL R9, R16, R9, P0 ;  /* 0x0000000910092207 */ /* 0x000fe40000000000 */
[----:B------:R-:W-:Y:S01]  /*3e00*/  @P2 SEL R8, R19, R8, P0 ;  /* 0x0000000813082207 */ /* 0x000fe20000000000 */
[----:B------:R-:W-:Y:S02]  /*3e10*/  IMAD.MOV.U32 R16, RZ, RZ, R10 ;  /* 0x000000ffff107224 */ /* 0x000fe400078e000a */
[----:B------:R-:W-:Y:S01]  /*3e20*/  IMAD.MOV.U32 R19, RZ, RZ, R9 ;  /* 0x000000ffff137224 */ /* 0x000fe200078e0009 */
[----:B0-----:R-:W-:-:S04]  /*3e30*/  IADD3 R6, P3, PT, R4, 0x500, RZ ;  /* 0x0000050004067810 */ /* 0x001fc80007f7e0ff */
[----:B------:R-:W-:Y:S01]  /*3e40*/  ISETP.GT.U32.AND P1, PT, R6, R7, PT ;  /* 0x000000070600720c */ /* 0x000fe20003f24070 */
[----:B------:R-:W-:Y:S02]  /*3e50*/  IMAD.X R21, RZ, RZ, R5, P3 ;  /* 0x000000ffff157224 */ /* 0x000fe400018e0605 */
[----:B------:R-:W-:-:S03]  /*3e60*/  IMAD.MOV.U32 R6, RZ, RZ, R8 ;  /* 0x000000ffff067224 */ /* 0x000fc600078e0008 */
[----:B------:R-:W-:-:S13]  /*3e70*/  ISETP.GT.AND.EX P0, PT, R21, R18, PT, P1 ;  /* 0x000000121500720c */ /* 0x000fda0003f04310 */
[----:B------:R-:W-:Y:S05]  /*3e80*/  @!P0 BRA `(.L_x_230) ;  /* 0xfffffff800ac8947 */ /* 0x000fea000383ffff */
[----:B------:R-:W-:Y:S05]  /*3e90*/  BSYNC.RECONVERGENT B1 ;  /* 0x0000000000017941 */ /* 0x000fea0003800200 */
.L_x_227:
[----:B------:R-:W-:Y:S01]  /*3ea0*/  ISETP.GE.U32.AND P0, PT, R4, R7, PT ;  /* 0x000000070400720c */ /* 0x000fe20003f06070 */
[----:B------:R-:W-:Y:S03]  /*3eb0*/  BSSY.RECONVERGENT B1, `(.L_x_224) ;  /* 0x000009b000017945 */ /* 0x000fe60003800200 */
[----:B------:R-:W-:-:S13]  /*3ec0*/  ISETP.GE.AND.EX P0, PT, R5, R18, PT, P0 ;  /* 0x000000120500720c */ /* 0x000fda0003f06300 */
[----:B------:R-:W-:Y:S05]  /*3ed0*/  @P0 BRA `(.L_x_231) ;  /* 0x0000000800600947 */ /* 0x000fea0003800000 */
[----:B------:R-:W-:-:S05]  /*3ee0*/  IMAD.IADD R16, R7, 0x1, -R4 ;  /* 0x0000000107107824 */ /* 0x000fca00078e0a04 */
[----:B------:R-:W-:-:S13]  /*3ef0*/  ISETP.GE.AND P0, PT, R11, R16, PT ;  /* 0x000000100b00720c */ /* 0x000fda0003f06270 */
[----:B------:R-:W-:Y:S05]  /*3f00*/  @P0 BRA `(.L_x_231) ;  /* 0x0000000800540947 */ /* 0x000fea0003800000 */
[----:B------:R-:W-:Y:S01]  /*3f10*/  LOP3.LUT R2, RZ, R11, RZ, 0x33, !PT ;  /* 0x0000000bff027212 */ /* 0x000fe200078e33ff */
[----:B------:R-:W-:Y:S01]  /*3f20*/  BSSY.RECONVERGENT B2, `(.L_x_232) ;  /* 0x000002f000027945 */ /* 0x000fe20003800200 */
[----:B------:R-:W-:Y:S02]  /*3f30*/  IMAD.MOV.U32 R17, RZ, RZ, R11 ;  /* 0x000000ffff117224 */ /* 0x000fe400078e000b */
[----:B------:R-:W-:-:S04]  /*3f40*/  IADD3 R7, PT, PT, -R4, R7, R2 ;  /* 0x0000000704077210 */ /* 0x000fc80007ffe102 */
[----:B------:R-:W-:-:S04]  /*3f50*/  LOP3.LUT R2, R7, 0x300, RZ, 0xc0, !PT ;  /* 0x0000030007027812 */ /* 0x000fc800078ec0ff */
[----:B------:R-:W-:-:S13]  /*3f60*/  ISETP.NE.AND P0, PT, R2, 0x300, PT ;  /* 0x000003000200780c */ /* 0x000fda0003f05270 */
[----:B------:R-:W-:Y:S05]  /*3f70*/  @!P0 BRA `(.L_x_233) ;  /* 0x0000000000a48947 */ /* 0x000fea0003800000 */
[----:B------:R-:W-:Y:S01]  /*3f80*/  IADD3 R3, P0, PT, R11, R4, RZ ;  /* 0x000000040b037210 */ /* 0x000fe20007f1e0ff */
[----:B------:R-:W-:Y:S01]  /*3f90*/  IMAD.MOV.U32 R17, RZ, RZ, R11 ;  /* 0x000000ffff117224 */ /* 0x000fe200078e000b */
[----:B------:R-:W-:Y:S02]  /*3fa0*/  LEA.HI R2, R7, 0x1, RZ, 0x18 ;  /* 0x0000000107027811 */ /* 0x000fe400078fc0ff */
[C---:B------:R-:W-:Y:S01]  /*3fb0*/  LEA R12, P1, R3.reuse, R12, 0x2 ;  /* 0x0000000c030c7211 */ /* 0x040fe200078210ff */
[----:B------:R-:W-:Y:S01]  /*3fc0*/  IMAD.X R6, RZ, RZ, R5, P0 ;  /* 0x000000ffff067224 */ /* 0x000fe200000e0605 */
[C---:B------:R-:W-:Y:S02]  /*3fd0*/  IADD3 R14, P0, PT, R3.reuse, R14, RZ ;  /* 0x0000000e030e7210 */ /* 0x040fe40007f1e0ff */
[----:B------:R-:W-:Y:S02]  /*3fe0*/  LOP3.LUT R2, R2, 0x3, RZ, 0xc0, !PT ;  /* 0x0000000302027812 */ /* 0x000fe400078ec0ff */
[----:B------:R-:W-:Y:S01]  /*3ff0*/  LEA.HI.X R3, R3, R13, R6, 0x2, P1 ;  /* 0x0000000d03037211 */ /* 0x000fe200008f1406 */
[----:B------:R-:W-:-:S02]  /*4000*/  IMAD.X R15, R6, 0x1, R15, P0 ;  /* 0x00000001060f7824 */ /* 0x000fc400000e060f */
[----:B------:R-:W-:-:S07]  /*4010*/  IMAD.MOV R6, RZ, RZ, -R2 ;  /* 0x000000ffff067224 */ /* 0x000fce00078e0a02 */
.L_x_236:
[----:B------:R-:W-:-:S06]  /*4020*/  IMAD.MOV.U32 R2, RZ, RZ, R12 ;  /* 0x000000ffff027224 */ /* 0x000fcc00078e000c */
[----:B------:R-:W2:Y:S01]  /*4030*/  LDG.E R2, desc[UR10][R2.64] ;  /* 0x0000000a02027981 */ /* 0x000ea2000c1e1900 */
[----:B------:R-:W-:Y:S01]  /*4040*/  VIADD R6, R6, 0x1 ;  /* 0x0000000106067836 */ /* 0x000fe20000000000 */
[----:B------:R-:W-:Y:S01]  /*4050*/  BSSY.RECONVERGENT B3, `(.L_x_234) ;  /* 0x0000016000037945 */ /* 0x000fe20003800200 */
[----:B------:R-:W-:Y:S01]  /*4060*/  IMAD.MOV.U32 R13, RZ, RZ, R9 ;  /* 0x000000ffff0d7224 */ /* 0x000fe200078e0009 */
[----:B------:R-:W-:Y:S01]  /*4070*/  IADD3 R12, P3, PT, R12, 0x400, RZ ;  /* 0x000004000c0c7810 */ /* 0x000fe20007f7e0ff */
[----:B------:R-:W-:Y:S01]  /*4080*/  IMAD.MOV.U32 R18, RZ, RZ, R8 ;  /* 0x000000ffff127224 */ /* 0x000fe200078e0008 */
[----:B------:R-:W-:Y:S01]  /*4090*/  ISETP.NE.AND P2, PT, R6, RZ, PT ;  /* 0x000000ff0600720c */ /* 0x000fe20003f45270 */
[----:B------:R-:W-:Y:S02]  /*40a0*/  IMAD.MOV.U32 R19, RZ, RZ, R10 ;  /* 0x000000ffff137224 */ /* 0x000fe400078e000a */
        /* <DEDUP_REMOVED lines=16> */
.L_x_235:
[----:B------:R-:W-:Y:S05]  /*41b0*/  BSYNC.RECONVERGENT B3 ;  /* 0x0000000000037941 */ /* 0x000fea0003800200 */
.L_x_234:
[----:B------:R-:W-:Y:S01]  /*41c0*/  IADD3 R14, P0, PT, R14, 0x100, RZ ;  /* 0x000001000e0e7810 */ /* 0x000fe20007f1e0ff */
[----:B------:R-:W-:Y:S02]  /*41d0*/  VIADD R17, R17, 0x100 ;  /* 0x0000010011117836 */ /* 0x000fe40000000000 */
[----:B------:R-:W-:Y:S02]  /*41e0*/  IMAD.X R3, RZ, RZ, R3, P3 ;  /* 0x000000ffff037224 */ /* 0x000fe400018e0603 */
[----:B------:R-:W-:Y:S01]  /*41f0*/  IMAD.X R15, RZ, RZ, R15, P0 ;  /* 0x000000ffff0f7224 */ /* 0x000fe200000e060f */
[----:B------:R-:W-:Y:S07]  /*4200*/  @P2 BRA `(.L_x_236) ;  /* 0xfffffffc00842947 */ /* 0x000fee000383ffff */
.L_x_233:
[----:B------:R-:W-:Y:S05]  /*4210*/  BSYNC.RECONVERGENT B2 ;  /* 0x0000000000027941 */ /* 0x000fea0003800200 */
.L_x_232:
[----:B------:R-:W-:-:S13]  /*4220*/  ISETP.GE.U32.AND P0, PT, R7, 0x300, PT ;  /* 0x000003000700780c */ /* 0x000fda0003f06070 */
[----:B------:R-:W-:Y:S05]  /*4230*/  @!P0 BRA `(.L_x_231) ;  /* 0x0000000400888947 */ /* 0x000fea0003800000 */
[----:B------:R-:W0:Y:S01]  /*4240*/  LDC.64 R6, c[0x0][0x380] ;  /* 0x0000e000ff067b82 */ /* 0x000e220000000a00 */
[----:B------:R-:W-:-:S07]  /*4250*/  VIADD R13, R17, 0x200 ;  /* 0x00000200110d7836 */ /* 0x000fce0000000000 */
[----:B------:R-:W1:Y:S02]  /*4260*/  LDC.64 R2, c[0x0][0x388] ;  /* 0x0000e200ff027b82 */ /* 0x000e640000000a00 */
.L_x_245:
[----:B------:R-:W-:-:S05]  /*4270*/  VIADD R15, R13, 0xfffffe00 ;  /* 0xfffffe000d0f7836 */ /* 0x000fca0000000000 */
[----:B------:R-:W-:-:S05]  /*4280*/  IADD3 R19, P0, PT, R15, R4, RZ ;  /* 0x000000040f137210 */ /* 0x000fca0007f1e0ff */
[----:B------:R-:W-:Y:S01]  /*4290*/  IMAD.X R20, RZ, RZ, R5, P0 ;  /* 0x000000ffff147224 */ /* 0x000fe200000e0605 */
[----:B0-----:R-:W-:-:S04]  /*42a0*/  LEA R14, P0, R19, R6, 0x2 ;  /* 0x00000006130e7211 */ /* 0x001fc800078010ff */
[----:B------:R-:W-:-:S05]  /*42b0*/  LEA.HI.X R15, R19, R7, R20, 0x2, P0 ;  /* 0x00000007130f7211 */ /* 0x000fca00000f1414 */
[----:B------:R-:W2:Y:S04]  /*42c0*/  LDG.E R25, desc[UR10][R14.64] ;  /* 0x0000000a0e197981 */ /* 0x000ea8000c1e1900 */
[----:B------:R0:W5:Y:S04]  /*42d0*/  LDG.E R18, desc[UR10][R14.64+0x400] ;  /* 0x0004000a0e127981 */ /* 0x000168000c1e1900 */
        /* <DEDUP_REMOVED lines=22> */
.L_x_238:
[----:B------:R-:W-:Y:S05]  /*4440*/  BSYNC.RECONVERGENT B2 ;  /* 0x0000000000027941 */ /* 0x000fea0003800200 */
.L_x_237:
[----:B-----5:R-:W-:Y:S01]  /*4450*/  ISETP.GE.AND P0, PT, R19, R18, PT ;  /* 0x000000121300720c */ /* 0x020fe20003f06270 */
[----:B------:R-:W-:Y:S01]  /*4460*/  BSSY.RECONVERGENT B2, `(.L_x_239) ;  /* 0x0000013000027945 */ /* 0x000fe20003800200 */
[----:B------:R-:W-:Y:S01]  /*4470*/  IADD3 R21, P1, P2, R4, R2, R21 ;  /* 0x0000000204157210 */ /* 0x000fe20007a3e015 */
[----:B------:R-:W-:Y:S02]  /*4480*/  VIADD R15, R13, 0x100 ;  /* 0x000001000d0f7836 */ /* 0x000fe40000000000 */
[----:B------:R-:W-:Y:S01]  /*4490*/  IMAD.MOV.U32 R9, RZ, RZ, R18 ;  /* 0x000000ffff097224 */ /* 0x000fe200078e0012 */
[----:B------:R-:W-:Y:S01]  /*44a0*/  IADD3.X R23, PT, PT, R5, R3, RZ, P1, P2 ;  /* 0x0000000305177210 */ /* 0x000fe20000fe44ff */
[----:B------:R-:W-:-:S04]  /*44b0*/  IMAD.MOV.U32 R8, RZ, RZ, R21 ;  /* 0x000000ffff087224 */ /* 0x000fc800078e0015 */
[----:B------:R-:W-:Y:S02]  /*44c0*/  IMAD.MOV.U32 R10, RZ, RZ, R23 ;  /* 0x000000ffff0a7224 */ /* 0x000fe400078e0017 */
        /* <DEDUP_REMOVED lines=12> */
.L_x_240:
[----:B------:R-:W-:Y:S05]  /*4590*/  BSYNC.RECONVERGENT B2 ;  /* 0x0000000000027941 */ /* 0x000fea0003800200 */
.L_x_239:
[----:B------:R-:W-:Y:S01]  /*45a0*/  ISETP.GE.AND P0, PT, R9, R12, PT ;  /* 0x0000000c0900720c */ /* 0x000fe20003f06270 */
[----:B------:R-:W-:Y:S01]  /*45b0*/  BSSY.RECONVERGENT B2, `(.L_x_241) ;  /* 0x0000013000027945 */ /* 0x000fe20003800200 */
[CC--:B------:R-:W-:Y:S01]  /*45c0*/  IADD3 R19, P1, P4, R4.reuse, R2.reuse, R13 ;  /* 0x0000000204137210 */ /* 0x0c0fe20007c3e00d */
[----:B------:R-:W-:Y:S01]  /*45d0*/  IMAD.MOV.U32 R14, RZ, RZ, R12 ;  /* 0x000000ffff0e7224 */ /* 0x000fe200078e000c */
[----:B------:R-:W-:Y:S02]  /*45e0*/  IADD3 R20, P2, P3, R4, R2, R15 ;  /* 0x0000000204147210 */ /* 0x000fe40007b5e00f */
        /* <DEDUP_REMOVED lines=15> */
.L_x_242:
[----:B------:R-:W-:Y:S05]  /*46e0*/  BSYNC.RECONVERGENT B2 ;  /* 0x0000000000027941 */ /* 0x000fea0003800200 */
.L_x_241:
        /* <DEDUP_REMOVED lines=18> */
.L_x_244:
[----:B------:R-:W-:Y:S05]  /*4810*/  BSYNC.RECONVERGENT B2 ;  /* 0x0000000000027941 */ /* 0x000fea0003800200 */
.L_x_243:
[C---:B------:R-:W-:Y:S02]  /*4820*/  VIADD R15, R13.reuse, 0x200 ;  /* 0x000002000d0f7836 */ /* 0x040fe40000000000 */
[----:B------:R-:W-:-:S03]  /*4830*/  VIADD R13, R13, 0x400 ;  /* 0x000004000d0d7836 */ /* 0x000fc60000000000 */
[----:B------:R-:W-:-:S13]  /*4840*/  ISETP.GE.AND P0, PT, R15, R16, PT ;  /* 0x000000100f00720c */ /* 0x000fda0003f06270 */
[----:B------:R-:W-:Y:S05]  /*4850*/  @!P0 BRA `(.L_x_245) ;  /* 0xfffffff800848947 */ /* 0x000fea000383ffff */
.L_x_231:
[----:B------:R-:W-:Y:S05]  /*4860*/  BSYNC.RECONVERGENT B1 ;  /* 0x0000000000017941 */ /* 0x000fea0003800200 */
.L_x_224:
        /* <DEDUP_REMOVED lines=31> */
.L_x_247:
[----:B------:R-:W-:Y:S05]  /*4a60*/  BSYNC.RECONVERGENT B1 ;  /* 0x0000000000017941 */ /* 0x000fea0003800200 */
.L_x_246:
        /* <DEDUP_REMOVED lines=24> */
.L_x_249:
[----:B------:R-:W-:Y:S05]  /*4bf0*/  BSYNC.RECONVERGENT B1 ;  /* 0x0000000000017941 */ /* 0x000fea0003800200 */
.L_x_248:
        /* <DEDUP_REMOVED lines=24> */
.L_x_251:
[----:B------:R-:W-:Y:S05]  /*4d80*/  BSYNC.RECONVERGENT B1 ;  /* 0x0000000000017941 */ /* 0x000fea0003800200 */
.L_x_250:
        /* <DEDUP_REMOVED lines=24> */
.L_x_253:
[----:B------:R-:W-:Y:S05]  /*4f10*/  BSYNC.RECONVERGENT B1 ;  /* 0x0000000000017941 */ /* 0x000fea0003800200 */
.L_x_252:
[----:B0-----:R0:W0:Y:S01]  /*4f20*/  SHFL.DOWN PT, R2, R3, 0x10, 0x1f ;  /* 0x0a001f0003027f89 */ /* 0x00102200000e0000 */
[----:B------:R-:W-:Y:S01]  /*4f30*/  BSSY.RECONVERGENT B1, `(.L_x_254) ;  /* 0x0000017000017945 */ /* 0x000fe20003800200 */
[----:B--2---:R-:W-:Y:S02]  /*4f40*/  IMAD.MOV.U32 R6, RZ, RZ, R3 ;  /* 0x000000ffff067224 */ /* 0x004fe400078e0003 */
[----:B------:R2:W0:Y:S01]  /*4f50*/  SHFL.DOWN PT, R9, R4, 0x10, 0x1f ;  /* 0x0a001f0004097f89 */ /* 0x00042200000e0000 */
[----:B------:R-:W-:Y:S02]  /*4f60*/  IMAD.MOV.U32 R7, RZ, RZ, R4 ;  /* 0x000000ffff077224 */ /* 0x000fe400078e0004 */
[----:B----4-:R-:W-:Y:S01]  /*4f70*/  IMAD.MOV.U32 R8, RZ, RZ, R5 ;  /* 0x000000ffff087224 */ /* 0x010fe200078e0005 */
        /* <DEDUP_REMOVED lines=18> */
.L_x_255:
[----:B------:R-:W-:Y:S05]  /*50a0*/  BSYNC.RECONVERGENT B1 ;  /* 0x0000000000017941 */ /* 0x000fea0003800200 */
.L_x_254:
        /* <DEDUP_REMOVED lines=12> */
.L_x_257:
[----:B------:R-:W-:Y:S05]  /*5170*/  BSYNC.RECONVERGENT B1 ;  /* 0x0000000000017941 */ /* 0x000fea0003800200 */
.L_x_256:
[----:B------:R-:W-:Y:S01]  /*5180*/  BAR.SYNC.DEFER_BLOCKING 0x0 ;  /* 0x0000000000007b1d */ /* 0x000fe20000010000 */
[----:B------:R-:W-:-:S13]  /*5190*/  ISETP.NE.AND P2, PT, R11, RZ, PT ;  /* 0x000000ff0b00720c */ /* 0x000fda0003f45270 */
[----:B------:R-:W-:Y:S05]  /*51a0*/  @P2 BRA `(.L_x_187) ;  /* 0x0000000800342947 */ /* 0x000fea0003800000 */
[----:B0---4-:R-:W0:Y:S01]  /*51b0*/  S2R R3, SR_CgaCtaId ;  /* 0x0000000000037919 */ /* 0x011e220000008800 */
[----:B------:R-:W-:Y:S01]  /*51c0*/  MOV R2, 0x400 ;  /* 0x0000040000027802 */ /* 0x000fe20000000f00 */
[----:B------:R-:W-:Y:S03]  /*51d0*/  BSSY.RECONVERGENT B1, `(.L_x_258) ;  /* 0x0000016000017945 */ /* 0x000fe60003800200 */
[----:B0-----:R-:W-:-:S05]  /*51e0*/  LEA R25, R3, R2, 0x18 ;  /* 0x0000000203197211 */ /* 0x001fca00078ec0ff */
[----:B------:R-:W0:Y:S04]  /*51f0*/  LDS R3, [R25+0x18] ;  /* 0x0000180019037984 */ /* 0x000e280000000800 */
[----:B--2---:R-:W2:Y:S04]  /*5200*/  LDS.64 R4, [R25+0x20] ;  /* 0x0000200019047984 */ /* 0x004ea80000000a00 */
        /* <DEDUP_REMOVED lines=18> */
.L_x_259:
[----:B------:R-:W-:Y:S05]  /*5330*/  BSYNC.RECONVERGENT B1 ;  /* 0x0000000000017941 */ /* 0x000fea0003800200 */
.L_x_258:
        /* <DEDUP_REMOVED lines=10> */
[----:B------:R0:W1:Y:S04]  /*53e0*/  LDS.64 R10, [R25+0x60] ;  /* 0x00006000190a7984 */ /* 0x0000680000000a00 */
[----:B---3--:R3:W1:Y:S04]  /*53f0*/  LDS.64 R12, [R25+0x70] ;  /* 0x00007000190c7984 */ /* 0x0086680000000a00 */
        /* <DEDUP_REMOVED lines=15> */
.L_x_261:
[----:B------:R-:W-:Y:S05]  /*54f0*/  BSYNC.RECONVERGENT B1 ;  /* 0x0000000000017941 */ /* 0x000fea0003800200 */
.L_x_260:
        /* <DEDUP_REMOVED lines=17> */
.L_x_263:
[----:B------:R-:W-:Y:S05]  /*5610*/  BSYNC.RECONVERGENT B1 ;  /* 0x0000000000017941 */ /* 0x000fea0003800200 */
.L_x_262:
        /* <DEDUP_REMOVED lines=17> */
.L_x_265:
[----:B------:R-:W-:Y:S05]  /*5730*/  BSYNC.RECONVERGENT B1 ;  /* 0x0000000000017941 */ /* 0x000fea0003800200 */
.L_x_264:
        /* <DEDUP_REMOVED lines=17> */
.L_x_267:
[----:B------:R-:W-:Y:S05]  /*5850*/  BSYNC.RECONVERGENT B1 ;  /* 0x0000000000017941 */ /* 0x000fea0003800200 */
.L_x_266:
        /* <DEDUP_REMOVED lines=17> */
.L_x_269:
[----:B------:R-:W-:Y:S05]  /*5970*/  BSYNC.RECONVERGENT B1 ;  /* 0x0000000000017941 */ /* 0x000fea0003800200 */
.L_x_268:
        /* <DEDUP_REMOVED lines=16> */
.L_x_187:
[----:B------:R-:W-:Y:S05]  /*5a80*/  BSYNC.RECONVERGENT B0 ;  /* 0x0000000000007941 */ /* 0x000fea0003800200 */
.L_x_154:
[----:B------:R-:W-:Y:S05]  /*5a90*/  @P2 EXIT ;  /* 0x000000000000294d */ /* 0x000fea0003800000 */
[----:B0-234-:R-:W0:Y:S01]  /*5aa0*/  LDC.64 R2, c[0x0][0x390] ;  /* 0x0000e400ff027b82 */ /* 0x01de220000000a00 */
[----:B------:R-:W-:Y:S02]  /*5ab0*/  IMAD.MOV.U32 R9, RZ, RZ, R8 ;  /* 0x000000ffff097224 */ /* 0x000fe400078e0008 */
[----:B------:R-:W-:Y:S02]  /*5ac0*/  IMAD.MOV.U32 R8, RZ, RZ, R7 ;  /* 0x000000ffff087224 */ /* 0x000fe400078e0007 */
[----:B0-----:R-:W-:-:S05]  /*5ad0*/  IMAD.WIDE.U32 R2, R0, 0x10, R2 ;  /* 0x0000001000027825 */ /* 0x001fca00078e0002 */
[----:B------:R-:W-:Y:S04]  /*5ae0*/  STG.E.64 desc[UR10][R2.64+0x8], R8 ;  /* 0x0000080802007986 */ /* 0x000fe8000c101b0a */
[----:B------:R-:W-:Y:S01]  /*5af0*/  STG.E desc[UR10][R2.64], R6 ;  /* 0x0000000602007986 */ /* 0x000fe2000c10190a */
[----:B------:R-:W-:Y:S05]  /*5b00*/  EXIT ;  /* 0x000000000000794d */ /* 0x000fea0003800000 */
.L_x_270:
        /* <DEDUP_REMOVED lines=15> */
.L_x_734:


//--------------------- .text._ZN6thrust24THRUST_300001_SM_1000_NS8cuda_cub4core6detail13_kernel_agentINS1_8__reduce11ReduceAgentINS0_12zip_iteratorIN4cuda3std3__45tupleIJNS0_6detail15normal_iteratorINS0_10device_ptrIiEEEENS0_17counting_iteratorIlNS0_11use_defaultESI_SI_EEEEEEEPNSB_IJilEEESM_lNS1_9__extrema9arg_max_fIilNSA_4lessIiEEEEEEJSL_SN_lSS_EEEvDpT0_ --------------------------
	.section	.text._ZN6thrust24THRUST_300001_SM_1000_NS8cuda_cub4core6detail13_kernel_agentINS1_8__reduce11ReduceAgentINS0_12zip_iteratorIN4cuda3std3__45tupleIJNS0_6detail15normal_iteratorINS0_10device_ptrIiEEEENS0_17counting_iteratorIlNS0_11use_defaultESI_SI_EEEEEEEPNSB_IJilEEESM_lNS1_9__extrema9arg_max_fIilNSA_4lessIiEEEEEEJSL_SN_lSS_EEEvDpT0_,"ax",@progbits
	.align	128
        .global         _ZN6thrust24THRUST_300001_SM_1000_NS8cuda_cub4core6detail13_kernel_agentINS1_8__reduce11ReduceAgentINS0_12zip_iteratorIN4cuda3std3__45tupleIJNS0_6detail15normal_iteratorINS0_10device_ptrIiEEEENS0_17counting_iteratorIlNS0_11use_defaultESI_SI_EEEEEEEPNSB_IJilEEESM_lNS1_9__extrema9arg_max_fIilNSA_4lessIiEEEEEEJSL_SN_lSS_EEEvDpT0_
        .type           _ZN6thrust24THRUST_300001_SM_1000_NS8cuda_cub4core6detail13_kernel_agentINS1_8__reduce11ReduceAgentINS0_12zip_iteratorIN4cuda3std3__45tupleIJNS0_6detail15normal_iteratorINS0_10device_ptrIiEEEENS0_17counting_iteratorIlNS0_11use_defaultESI_SI_EEEEEEEPNSB_IJilEEESM_lNS1_9__extrema9arg_max_fIilNSA_4lessIiEEEEEEJSL_SN_lSS_EEEvDpT0_,@function
        .size           _ZN6thrust24THRUST_300001_SM_1000_NS8cuda_cub4core6detail13_kernel_agentINS1_8__reduce11ReduceAgentINS0_12zip_iteratorIN4cuda3std3__45tupleIJNS0_6detail15normal_iteratorINS0_10device_ptrIiEEEENS0_17counting_iteratorIlNS0_11use_defaultESI_SI_EEEEEEEPNSB_IJilEEESM_lNS1_9__extrema9arg_max_fIilNSA_4lessIiEEEEEEJSL_SN_lSS_EEEvDpT0_,(.L_x_735 - _ZN6thrust24THRUST_300001_SM_1000_NS8cuda_cub4core6detail13_kernel_agentINS1_8__reduce11ReduceAgentINS0_12zip_iteratorIN4cuda3std3__45tupleIJNS0_6detail15normal_iteratorINS0_10device_ptrIiEEEENS0_17counting_iteratorIlNS0_11use_defaultESI_SI_EEEEEEEPNSB_IJilEEESM_lNS1_9__extrema9arg_max_fIilNSA_4lessIiEEEEEEJSL_SN_lSS_EEEvDpT0_)
        .other          _ZN6thrust24THRUST_300001_SM_1000_NS8cuda_cub4core6detail13_kernel_agentINS1_8__reduce11ReduceAgentINS0_12zip_iteratorIN4cuda3std3__45tupleIJNS0_6detail15normal_iteratorINS0_10device_ptrIiEEEENS0_17counting_iteratorIlNS0_11use_defaultESI_SI_EEEEEEEPNSB_IJilEEESM_lNS1_9__extrema9arg_max_fIilNSA_4lessIiEEEEEEJSL_SN_lSS_EEEvDpT0_,@"STO_CUDA_ENTRY STV_DEFAULT"
_ZN6thrust24THRUST_300001_SM_1000_NS8cuda_cub4core6detail13_kernel_agentINS1_8__reduce11ReduceAgentINS0_12zip_iteratorIN4cuda3std3__45tupleIJNS0_6detail15normal_iteratorINS0_10device_ptrIiEEEENS0_17counting_iteratorIlNS0_11use_defaultESI_SI_EEEEEEEPNSB_IJilEEESM_lNS1_9__extrema9arg_max_fIilNSA_4lessIiEEEEEEJSL_SN_lSS_EEEvDpT0_:
.text._ZN6thrust24THRUST_300001_SM_1000_NS8cuda_cub4core6detail13_kernel_agentINS1_8__reduce11ReduceAgentINS0_12zip_iteratorIN4cuda3std3__45tupleIJNS0_6detail15normal_iteratorINS0_10device_ptrIiEEEENS0_17counting_iteratorIlNS0_11use_defaultESI_SI_EEEEEEEPNSB_IJilEEESM_lNS1_9__extrema9arg_max_fIilNSA_4lessIiEEEEEEJSL_SN_lSS_EEEvDpT0_:
[----:B------:R-:W-:Y:S01]  /*0000*/  LDC R1, c[0x0][0x37c] ;  /* 0x0000df00ff017b82 */ /* 0x000fe20000000800 */
[----:B------:R-:W0:Y:S02]  /*0010*/  LDCU.64 UR4, c[0x0][0x398] ;  /* 0x00007300ff0477ac */ /* 0x000e240008000a00 */
[----:B0-----:R-:W-:-:S04]  /*0020*/  ISETP.NE.U32.AND P0, PT, RZ, UR4, PT ;  /* 0x00000004ff007c0c */ /* 0x001fc8000bf05070 */
[----:B------:R-:W-:-:S13]  /*0030*/  ISETP.NE.AND.EX P0, PT, RZ, UR5, PT, P0 ;  /* 0x00000005ff007c0c */ /* 0x000fda000bf05300 */
[----:B------:R-:W-:Y:S05]  /*0040*/  @!P0 EXIT ;  /* 0x000000000000894d */ /* 0x000fea0003800000 */
[----:B------:R-:W-:Y:S01]  /*0050*/  UISETP.GT.U32.AND UP0, UPT, UR4, 0x4ff, UPT ;  /* 0x000004ff0400788c */ /* 0x000fe2000bf04070 */
[----:B------:R-:W-:Y:S01]  /*0060*/  BSSY.RECONVERGENT B0, `(.L_x_271) ;  /* 0x0000558000007945 */ /* 0x000fe20003800200 */
[----:B------:R-:W0:Y:S02]  /*0070*/  LDCU.64 UR8, c[0x0][0x358] ;  /* 0x00006b00ff0877ac */ /* 0x000e240008000a00 */
[----:B------:R-:W-:-:S09]  /*0080*/  UISETP.GT.AND.EX UP0, UPT, UR5, URZ, UPT, UP0 ;  /* 0x000000ff0500728c */ /* 0x000fd2000bf04300 */
[----:B------:R-:W-:Y:S05]  /*0090*/  BRA.U UP0, `(.L_x_272) ;  /* 0x0000003100a87547 */ /* 0x000fea000b800000 */
[----:B------:R-:W1:Y:S01]  /*00a0*/  S2R R0, SR_TID.X ;  /* 0x0000000000007919 */ /* 0x000e620000002100 */
[----:B------:R-:W2:Y:S01]  /*00b0*/  LDCU UR5, c[0x0][0x398] ;  /* 0x00007300ff0577ac */ /* 0x000ea20008000800 */
[----:B------:R-:W-:Y:S01]  /*00c0*/  BSSY.RECONVERGENT B1, `(.L_x_273) ;  /* 0x000000d000017945 */ /* 0x000fe20003800200 */
[----:B------:R-:W-:Y:S01]  /*00d0*/  CS2R R6, SRZ ;  /* 0x0000000000067805 */ /* 0x000fe2000001ff00 */
[----:B------:R-:W-:Y:S01]  /*00e0*/  IMAD.MOV.U32 R8, RZ, RZ, RZ ;  /* 0x000000ffff087224 */ /* 0x000fe200078e00ff */
[----:B-1----:R-:W-:Y:S01]  /*00f0*/  ISETP.GE.AND P0, PT, R0, UR4, PT ;  /* 0x0000000400007c0c */ /* 0x002fe2000bf06270 */
[----:B------:R-:W-:-:S12]  /*0100*/  IMAD.MOV.U32 R9, RZ, RZ, R0 ;  /* 0x000000ffff097224 */ /* 0x000fd800078e0000 */
[----:B--2---:R-:W-:Y:S05]  /*0110*/  @P0 BRA `(.L_x_274) ;  /* 0x00000000001c0947 */ /* 0x004fea0003800000 */
[----:B------:R-:W1:Y:S01]  /*0120*/  LDC.64 R2, c[0x0][0x380] ;  /* 0x0000e000ff027b82 */ /* 0x000e620000000a00 */
[----:B------:R-:W2:Y:S01]  /*0130*/  LDCU.64 UR6, c[0x0][0x388] ;  /* 0x00007100ff0677ac */ /* 0x000ea20008000a00 */
[----:B-1----:R-:W-:-:S05]  /*0140*/  IMAD.WIDE.U32 R2, R0, 0x4, R2 ;  /* 0x0000000400027825 */ /* 0x002fca00078e0002 */
[----:B0-----:R1:W5:Y:S01]  /*0150*/  LDG.E R6, desc[UR8][R2.64] ;  /* 0x0000000802067981 */ /* 0x001362000c1e1900 */
[C---:B--2---:R-:W-:Y:S01]  /*0160*/  IADD3 R7, P0, PT, R0.reuse, UR6, RZ ;  /* 0x0000000600077c10 */ /* 0x044fe2000ff1e0ff */
[----:B------:R-:W-:-:S04]  /*0170*/  VIADD R9, R0, 0x100 ;  /* 0x0000010000097836 */ /* 0x000fc80000000000 */
[----:B------:R-:W-:-:S08]  /*0180*/  IMAD.X R8, RZ, RZ, UR7, P0 ;  /* 0x00000007ff087e24 */ /* 0x000fd000080e06ff */
.L_x_274:
[----:B0-----:R-:W-:Y:S05]  /*0190*/  BSYNC.RECONVERGENT B1 ;  /* 0x0000000000017941 */ /* 0x001fea0003800200 */
.L_x_273:
        /* <DEDUP_REMOVED lines=10> */
[----:B------:R-:W1:Y:S01]  /*0240*/  LDCU.64 UR6, c[0x0][0x388] ;  /* 0x00007100ff0677ac */ /* 0x000e620008000a00 */
[----:B------:R-:W-:-:S04]  /*0250*/  LEA.HI R4, R11, 0x1, RZ, 0x18 ;  /* 0x000000010b047811 */ /* 0x000fc800078fc0ff */
[----:B------:R-:W-:-:S05]  /*0260*/  LOP3.LUT R4, R4, 0x3, RZ, 0xc0, !PT ;  /* 0x0000000304047812 */ /* 0x000fca00078ec0ff */
[----:B------:R-:W-:Y:S01]  /*0270*/  IMAD.MOV R4, RZ, RZ, -R4 ;  /* 0x000000ffff047224 */ /* 0x000fe200078e0a04 */
[C---:B-1----:R-:W-:Y:S01]  /*0280*/  IADD3 R5, P0, PT, R9.reuse, UR6, RZ ;  /* 0x0000000609057c10 */ /* 0x042fe2000ff1e0ff */
[----:B0-----:R-:W-:-:S04]  /*0290*/  IMAD.WIDE.U32 R2, R9, 0x4, R2 ;  /* 0x0000000409027825 */ /* 0x001fc800078e0002 */
[----:B------:R-:W-:-:S08]  /*02a0*/  IMAD.X R10, RZ, RZ, UR7, P0 ;  /* 0x00000007ff0a7e24 */ /* 0x000fd000080e06ff */
.L_x_281:
[----:B------:R0:W2:Y:S01]  /*02b0*/  LDG.E R15, desc[UR8][R2.64] ;  /* 0x00000008020f7981 */ /* 0x0000a2000c1e1900 */
[----:B------:R-:W-:Y:S01]  /*02c0*/  VIADD R4, R4, 0x1 ;  /* 0x0000000104047836 */ /* 0x000fe20000000000 */
[----:B------:R-:W-:Y:S01]  /*02d0*/  BSSY.RECONVERGENT B3, `(.L_x_279) ;  /* 0x0000016000037945 */ /* 0x000fe20003800200 */
[----:B------:R-:W-:Y:S02]  /*02e0*/  IMAD.MOV.U32 R14, RZ, RZ, R7 ;  /* 0x000000ffff0e7224 */ /* 0x000fe400078e0007 */
[----:B------:R-:W-:Y:S01]  /*02f0*/  IMAD.MOV.U32 R13, RZ, RZ, R8 ;  /* 0x000000ffff0d7224 */ /* 0x000fe200078e0008 */
[----:B------:R-:W-:Y:S01]  /*0300*/  ISETP.NE.AND P2, PT, R4, RZ, PT ;  /* 0x000000ff0400720c */ /* 0x000fe20003f45270 */
[----:B-----5:R-:W-:Y:S02]  /*0310*/  IMAD.MOV.U32 R12, RZ, RZ, R6 ;  /* 0x000000ffff0c7224 */ /* 0x020fe400078e0006 */
[----:B------:R-:W-:Y:S01]  /*0320*/  IMAD.MOV.U32 R7, RZ, RZ, R5 ;  /* 0x000000ffff077224 */ /* 0x000fe200078e0005 */
[----:B0-----:R-:W-:Y:S01]  /*0330*/  IADD3 R2, P3, PT, R2, 0x400, RZ ;  /* 0x0000040002027810 */ /* 0x001fe20007f7e0ff */
        /* <DEDUP_REMOVED lines=15> */
.L_x_280:
[----:B------:R-:W-:Y:S05]  /*0430*/  BSYNC.RECONVERGENT B3 ;  /* 0x0000000000037941 */ /* 0x000fea0003800200 */
.L_x_279:
[----:B------:R-:W-:Y:S01]  /*0440*/  IADD3 R5, P0, PT, R5, 0x100, RZ ;  /* 0x0000010005057810 */ /* 0x000fe20007f1e0ff */
[----:B------:R-:W-:Y:S02]  /*0450*/  VIADD R9, R9, 0x100 ;  /* 0x0000010009097836 */ /* 0x000fe40000000000 */
[----:B------:R-:W-:Y:S02]  /*0460*/  IMAD.X R3, RZ, RZ, R3, P3 ;  /* 0x000000ffff037224 */ /* 0x000fe400018e0603 */
[----:B------:R-:W-:Y:S01]  /*0470*/  IMAD.X R10, RZ, RZ, R10, P0 ;  /* 0x000000ffff0a7224 */ /* 0x000fe200000e060a */
[----:B------:R-:W-:Y:S07]  /*0480*/  @P2 BRA `(.L_x_281) ;  /* 0xfffffffc00882947 */ /* 0x000fee000383ffff */
.L_x_278:
[----:B------:R-:W-:Y:S05]  /*0490*/  BSYNC.RECONVERGENT B2 ;  /* 0x0000000000027941 */ /* 0x000fea0003800200 */
.L_x_277:
[----:B------:R-:W-:-:S13]  /*04a0*/  ISETP.GE.U32.AND P0, PT, R11, 0x300, PT ;  /* 0x000003000b00780c */ /* 0x000fda0003f06070 */
[----:B------:R-:W-:Y:S05]  /*04b0*/  @!P0 BRA `(.L_x_276) ;  /* 0x00000004007c8947 */ /* 0x000fea0003800000 */
[----:B------:R-:W0:Y:S01]  /*04c0*/  LDC.64 R4, c[0x0][0x380] ;  /* 0x0000e000ff047b82 */ /* 0x000e220000000a00 */
[----:B------:R-:W-:-:S07]  /*04d0*/  VIADD R10, R9, 0x200 ;  /* 0x00000200090a7836 */ /* 0x000fce0000000000 */
[----:B------:R-:W1:Y:S02]  /*04e0*/  LDC.64 R2, c[0x0][0x388] ;  /* 0x0000e200ff027b82 */ /* 0x000e640000000a00 */
.L_x_290:
[----:B------:R-:W-:-:S04]  /*04f0*/  VIADD R15, R10, 0xfffffe00 ;  /* 0xfffffe000a0f7836 */ /* 0x000fc80000000000 */
[----:B0-----:R-:W-:-:S05]  /*0500*/  IMAD.WIDE R12, R15, 0x4, R4 ;  /* 0x000000040f0c7825 */ /* 0x001fca00078e0204 */
[----:B------:R-:W2:Y:S04]  /*0510*/  LDG.E R21, desc[UR8][R12.64] ;  /* 0x000000080c157981 */ /* 0x000ea8000c1e1900 */
[----:B-----5:R0:W5:Y:S04]  /*0520*/  LDG.E R23, desc[UR8][R12.64+0x400] ;  /* 0x000400080c177981 */ /* 0x020168000c1e1900 */
[----:B------:R0:W5:Y:S04]  /*0530*/  LDG.E R9, desc[UR8][R12.64+0x800] ;  /* 0x000800080c097981 */ /* 0x000168000c1e1900 */
[----:B------:R0:W5:Y:S01]  /*0540*/  LDG.E R11, desc[UR8][R12.64+0xc00] ;  /* 0x000c00080c0b7981 */ /* 0x000162000c1e1900 */
[C---:B-1----:R-:W-:Y:S01]  /*0550*/  IADD3 R18, P1, PT, R15.reuse, R2, RZ ;  /* 0x000000020f127210 */ /* 0x042fe20007f3e0ff */
[----:B------:R-:W-:Y:S03]  /*0560*/  BSSY.RECONVERGENT B2, `(.L_x_282) ;  /* 0x0000013000027945 */ /* 0x000fe60003800200 */
[----:B------:R-:W-:Y:S01]  /*0570*/  LEA.HI.X.SX32 R19, R15, R3, 0x1, P1 ;  /* 0x000000030f137211 */ /* 0x000fe200008f0eff */
[----:B------:R-:W-:-:S02]  /*0580*/  VIADD R15, R10, 0xffffff00 ;  /* 0xffffff000a0f7836 */ /* 0x000fc40000000000 */
        /* <DEDUP_REMOVED lines=16> */
.L_x_283:
[----:B------:R-:W-:Y:S05]  /*0690*/  BSYNC.RECONVERGENT B2 ;  /* 0x0000000000027941 */ /* 0x000fea0003800200 */
.L_x_282:
[----:B-----5:R-:W-:Y:S01]  /*06a0*/  ISETP.GE.AND P0, PT, R14, R23, PT ;  /* 0x000000170e00720c */ /* 0x020fe20003f06270 */
[----:B------:R-:W-:Y:S01]  /*06b0*/  BSSY.RECONVERGENT B2, `(.L_x_284) ;  /* 0x0000013000027945 */ /* 0x000fe20003800200 */
[C---:B------:R-:W-:Y:S01]  /*06c0*/  IADD3 R13, P1, PT, R15.reuse, R2, RZ ;  /* 0x000000020f0d7210 */ /* 0x040fe20007f3e0ff */
[----:B------:R-:W-:Y:S02]  /*06d0*/  VIADD R7, R10, 0x100 ;  /* 0x000001000a077836 */ /* 0x000fe40000000000 */
[----:B------:R-:W-:Y:S01]  /*06e0*/  IMAD.MOV.U32 R6, RZ, RZ, R23 ;  /* 0x000000ffff067224 */ /* 0x000fe200078e0017 */
[----:B------:R-:W-:Y:S01]  /*06f0*/  LEA.HI.X.SX32 R12, R15, R3, 0x1, P1 ;  /* 0x000000030f0c7211 */ /* 0x000fe200008f0eff */
        /* <DEDUP_REMOVED lines=14> */
.L_x_285:
[----:B------:R-:W-:Y:S05]  /*07e0*/  BSYNC.RECONVERGENT B2 ;  /* 0x0000000000027941 */ /* 0x000fea0003800200 */
.L_x_284:
[----:B------:R-:W-:Y:S01]  /*07f0*/  ISETP.GE.AND P0, PT, R6, R9, PT ;  /* 0x000000090600720c */ /* 0x000fe20003f06270 */
[----:B------:R-:W-:Y:S01]  /*0800*/  BSSY.RECONVERGENT B2, `(.L_x_286) ;  /* 0x0000013000027945 */ /* 0x000fe20003800200 */
[CC--:B------:R-:W-:Y:S01]  /*0810*/  IADD3 R17, P1, PT, R10.reuse, R2.reuse, RZ ;  /* 0x000000020a117210 */ /* 0x0c0fe20007f3e0ff */
[----:B------:R-:W-:Y:S01]  /*0820*/  IMAD.MOV.U32 R12, RZ, RZ, R9 ;  /* 0x000000ffff0c7224 */ /* 0x000fe200078e0009 */
[----:B------:R-:W-:Y:S02]  /*0830*/  IADD3 R18, P2, PT, R7, R2, RZ ;  /* 0x0000000207127210 */ /* 0x000fe40007f5e0ff */
        /* <DEDUP_REMOVED lines=15> */
.L_x_287:
[----:B------:R-:W-:Y:S05]  /*0930*/  BSYNC.RECONVERGENT B2 ;  /* 0x0000000000027941 */ /* 0x000fea0003800200 */
.L_x_286:
[----:B------:R-:W-:Y:S01]  /*0940*/  ISETP.GE.AND P0, PT, R12, R11, PT ;  /* 0x0000000b0c00720c */ /* 0x000fe20003f06270 */
[----:B------:R-:W-:Y:S01]  /*0950*/  BSSY.RECONVERGENT B2, `(.L_x_288) ;  /* 0x0000011000027945 */ /* 0x000fe20003800200 */
[----:B------:R-:W-:Y:S01]  /*0960*/  LEA.HI.X.SX32 R9, R7, R3, 0x1, P2 ;  /* 0x0000000307097211 */ /* 0x000fe200010f0eff */
        /* <DEDUP_REMOVED lines=15> */
.L_x_289:
[----:B------:R-:W-:Y:S05]  /*0a60*/  BSYNC.RECONVERGENT B2 ;  /* 0x0000000000027941 */ /* 0x000fea0003800200 */
.L_x_288:
[C---:B------:R-:W-:Y:S02]  /*0a70*/  VIADD R9, R10.reuse, 0x200 ;  /* 0x000002000a097836 */ /* 0x040fe40000000000 */
[----:B------:R-:W-:-:S03]  /*0a80*/  VIADD R10, R10, 0x400 ;  /* 0x000004000a0a7836 */ /* 0x000fc60000000000 */
[----:B------:R-:W-:-:S13]  /*0a90*/  ISETP.GE.AND P0, PT, R9, UR5, PT ;  /* 0x0000000509007c0c */ /* 0x000fda000bf06270 */
[----:B------:R-:W-:Y:S05]  /*0aa0*/  @!P0 BRA `(.L_x_290) ;  /* 0xfffffff800908947 */ /* 0x000fea000383ffff */
.L_x_276:
[----:B------:R-:W-:Y:S05]  /*0ab0*/  BSYNC.RECONVERGENT B1 ;  /* 0x0000000000017941 */ /* 0x000fea0003800200 */
.L_x_275:
[----:B------:R-:W0:Y:S02]  /*0ac0*/  LDCU UR6, c[0x0][0x398] ;  /* 0x00007300ff0677ac */ /* 0x000e240008000800 */
[----:B0-----:R-:W-:-:S09]  /*0ad0*/  UISETP.GE.AND UP0, UPT, UR6, 0x100, UPT ;  /* 0x000001000600788c */ /* 0x001fd2000bf06270 */
[----:B------:R-:W-:Y:S05]  /*0ae0*/  BRA.U !UP0, `(.L_x_291) ;  /* 0x00000011088c7547 */ /* 0x000fea000b800000 */
[----:B------:R-:W0:Y:S01]  /*0af0*/  S2R R11, SR_LANEID ;  /* 0x00000000000b7919 */ /* 0x000e220000000000 */
[----:B------:R-:W-:Y:S01]  /*0b00*/  BSSY.RECONVERGENT B1, `(.L_x_292) ;  /* 0x000001b000017945 */ /* 0x000fe20003800200 */
[----:B------:R-:W-:Y:S01]  /*0b10*/  IMAD.MOV.U32 R9, RZ, RZ, R7 ;  /* 0x000000ffff097224 */ /* 0x000fe200078e0007 */
[----:B-1---5:R1:W2:Y:S01]  /*0b20*/  SHFL.DOWN PT, R3, R6, 0x1, 0x1f ;  /* 0x08201f0006037f89 */ /* 0x0222a200000e0000 */
        /* <DEDUP_REMOVED lines=24> */
.L_x_293:
[----:B------:R-:W-:Y:S05]  /*0cb0*/  BSYNC.RECONVERGENT B1 ;  /* 0x0000000000017941 */ /* 0x000fea0003800200 */
.L_x_292:
[C---:B------:R-:W-:Y:S01]  /*0cc0*/  ISETP.GT.AND P5, PT, R11.reuse, 0x17, PT ;  /* 0x000000170b00780c */ /* 0x040fe20003fa4270 */
[----:B------:R0:W1:Y:S01]  /*0cd0*/  SHFL.DOWN PT, R7, R2, 0x2, 0x1f ;  /* 0x08401f0002077f89 */ /* 0x00006200000e0000 */
[C---:B------:R-:W-:Y:S01]  /*0ce0*/  ISETP.GT.AND P4, PT, R11.reuse, 0xf, PT ;  /* 0x0000000f0b00780c */ /* 0x040fe20003f84270 */
[----:B------:R-:W-:Y:S01]  /*0cf0*/  BSSY.RECONVERGENT B1, `(.L_x_294) ;  /* 0x0000018000017945 */ /* 0x000fe20003800200 */
[----:B------:R-:W-:Y:S01]  /*0d00*/  ISETP.NE.AND P2, PT, R11, RZ, PT ;  /* 0x000000ff0b00720c */ /* 0x000fe20003f45270 */
[----:B------:R0:W2:Y:S01]  /*0d10*/  SHFL.DOWN PT, R6, R9, 0x2, 0x1f ;  /* 0x08401f0009067f89 */ /* 0x0000a200000e0000 */
[----:B------:R-:W-:Y:S02]  /*0d20*/  IMAD.MOV.U32 R4, RZ, RZ, R9 ;  /* 0x000000ffff047224 */ /* 0x000fe400078e0009 */
[----:B------:R-:W-:Y:S01]  /*0d30*/  IMAD.MOV.U32 R5, RZ, RZ, R10 ;  /* 0x000000ffff057224 */ /* 0x000fe200078e000a */
[----:B------:R0:W3:Y:S01]  /*0d40*/  SHFL.DOWN PT, R11, R10, 0x2, 0x1f ;  /* 0x08401f000a0b7f89 */ /* 0x0000e200000e0000 */
[----:B------:R-:W-:Y:S01]  /*0d50*/  IMAD.MOV.U32 R3, RZ, RZ, R2 ;  /* 0x000000ffff037224 */ /* 0x000fe200078e0002 */
[----:B------:R-:W-:Y:S06]  /*0d60*/  @P1 BRA `(.L_x_295) ;  /* 0x0000000000401947 */ /* 0x000fec0003800000 */
        /* <DEDUP_REMOVED lines=16> */
.L_x_295:
[----:B------:R-:W-:Y:S05]  /*0e70*/  BSYNC.RECONVERGENT B1 ;  /* 0x0000000000017941 */ /* 0x000fea0003800200 */
.L_x_294:
[----:B------:R4:W3:Y:S01]  /*0e80*/  SHFL.DOWN PT, R8, R3, 0x4, 0x1f ;  /* 0x08801f0003087f89 */ /* 0x0008e200000e0000 */
[----:B------:R-:W-:Y:S01]  /*0e90*/  BSSY.RECONVERGENT B1, `(.L_x_296) ;  /* 0x0000017000017945 */ /* 0x000fe20003800200 */
[----:B--2---:R-:W-:Y:S02]  /*0ea0*/  IMAD.MOV.U32 R6, RZ, RZ, R4 ;  /* 0x000000ffff067224 */ /* 0x004fe400078e0004 */
[----:B0-----:R4:W0:Y:S01]  /*0eb0*/  SHFL.DOWN PT, R9, R4, 0x4, 0x1f ;  /* 0x08801f0004097f89 */ /* 0x00182200000e0000 */
[----:B-1----:R-:W-:Y:S02]  /*0ec0*/  IMAD.MOV.U32 R7, RZ, RZ, R5 ;  /* 0x000000ffff077224 */ /* 0x002fe400078e0005 */
[----:B------:R-:W-:Y:S01]  /*0ed0*/  IMAD.MOV.U32 R2, RZ, RZ, R3 ;  /* 0x000000ffff027224 */ /* 0x000fe200078e0003 */
[----:B------:R4:W1:Y:S01]  /*0ee0*/  SHFL.DOWN PT, R10, R5, 0x4, 0x1f ;  /* 0x08801f00050a7f89 */ /* 0x00086200000e0000 */
[----:B------:R-:W-:Y:S05]  /*0ef0*/  @P3 BRA `(.L_x_297) ;  /* 0x0000000000403947 */ /* 0x000fea0003800000 */
[----:B---3--:R-:W-:Y:S01]  /*0f00*/  ISETP.GE.AND P0, PT, R3, R8, PT ;  /* 0x000000080300720c */ /* 0x008fe20003f06270 */
        /* <DEDUP_REMOVED lines=15> */
.L_x_297:
[----:B------:R-:W-:Y:S05]  /*1000*/  BSYNC.RECONVERGENT B1 ;  /* 0x0000000000017941 */ /* 0x000fea0003800200 */
.L_x_296:
[----:B0-----:R0:W2:Y:S01]  /*1010*/  SHFL.DOWN PT, R9, R2, 0x8, 0x1f ;  /* 0x09001f0002097f89 */ /* 0x0010a200000e0000 */
[----:B------:R-:W-:Y:S01]  /*1020*/  BSSY.RECONVERGENT B1, `(.L_x_298) ;  /* 0x0000017000017945 */ /* 0x000fe20003800200 */
[----:B----4-:R-:W-:Y:S02]  /*1030*/  IMAD.MOV.U32 R4, RZ, RZ, R6 ;  /* 0x000000ffff047224 */ /* 0x010fe400078e0006 */
[----:B---3--:R0:W3:Y:S01]  /*1040*/  SHFL.DOWN PT, R11, R6, 0x8, 0x1f ;  /* 0x09001f00060b7f89 */ /* 0x0080e200000e0000 */
[----:B------:R-:W-:Y:S02]  /*1050*/  IMAD.MOV.U32 R5, RZ, RZ, R7 ;  /* 0x000000ffff057224 */ /* 0x000fe400078e0007 */
[----:B------:R-:W-:Y:S01]  /*1060*/  IMAD.MOV.U32 R3, RZ, RZ, R2 ;  /* 0x000000ffff037224 */ /* 0x000fe200078e0002 */
[----:B------:R0:W4:Y:S01]  /*1070*/  SHFL.DOWN PT, R8, R7, 0x8, 0x1f ;  /* 0x09001f0007087f89 */ /* 0x00012200000e0000 */
[----:B------:R-:W-:Y:S05]  /*1080*/  @P5 BRA `(.L_x_299) ;  /* 0x0000000000405947 */ /* 0x000fea0003800000 */
[----:B--2---:R-:W-:Y:S01]  /*1090*/  ISETP.GE.AND P0, PT, R2, R9, PT ;  /* 0x000000090200720c */ /* 0x004fe20003f06270 */
        /* <DEDUP_REMOVED lines=15> */
.L_x_299:
[----:B------:R-:W-:Y:S05]  /*1190*/  BSYNC.RECONVERGENT B1 ;  /* 0x0000000000017941 */ /* 0x000fea0003800200 */
.L_x_298:
[----:B0-----:R0:W0:Y:S01]  /*11a0*/  SHFL.DOWN PT, R2, R3, 0x10, 0x1f ;  /* 0x0a001f0003027f89 */ /* 0x00102200000e0000 */
[----:B------:R-:W-:Y:S01]  /*11b0*/  BSSY.RECONVERGENT B1, `(.L_x_300) ;  /* 0x0000017000017945 */ /* 0x000fe20003800200 */
[----:B------:R-:W-:Y:S02]  /*11c0*/  IMAD.MOV.U32 R7, RZ, RZ, R4 ;  /* 0x000000ffff077224 */ /* 0x000fe400078e0004 */
[----:B--2---:R2:W0:Y:S01]  /*11d0*/  SHFL.DOWN PT, R9, R4, 0x10, 0x1f ;  /* 0x0a001f0004097f89 */ /* 0x00442200000e0000 */
[----:B------:R-:W-:Y:S02]  /*11e0*/  IMAD.MOV.U32 R6, RZ, RZ, R5 ;  /* 0x000000ffff067224 */ /* 0x000fe400078e0005 */
[----:B----4-:R-:W-:Y:S01]  /*11f0*/  IMAD.MOV.U32 R8, RZ, RZ, R3 ;  /* 0x000000ffff087224 */ /* 0x010fe200078e0003 */
        /* <DEDUP_REMOVED lines=18> */
.L_x_301:
[----:B------:R-:W-:Y:S05]  /*1320*/  BSYNC.RECONVERGENT B1 ;  /* 0x0000000000017941 */ /* 0x000fea0003800200 */
.L_x_300:
        /* <DEDUP_REMOVED lines=12> */
.L_x_303:
[----:B------:R-:W-:Y:S05]  /*13f0*/  BSYNC.RECONVERGENT B1 ;  /* 0x0000000000017941 */ /* 0x000fea0003800200 */
.L_x_302:
        /* <DEDUP_REMOVED lines=27> */
.L_x_306:
[----:B------:R-:W-:Y:S05]  /*15b0*/  BSYNC.RECONVERGENT B1 ;  /* 0x0000000000017941 */ /* 0x000fea0003800200 */
.L_x_305:
        /* <DEDUP_REMOVED lines=9> */
[----:B---3--:R3:W1:Y:S04]  /*1650*/  LDS.64 R10, [R24+0x50] ;  /* 0x00005000180a7984 */ /* 0x0086680000000a00 */
        /* <DEDUP_REMOVED lines=17> */
.L_x_308:
[----:B------:R-:W-:Y:S05]  /*1770*/  BSYNC.RECONVERGENT B1 ;  /* 0x0000000000017941 */ /* 0x000fea0003800200 */
.L_x_307:
        /* <DEDUP_REMOVED lines=17> */
.L_x_310:
[----:B------:R-:W-:Y:S05]  /*1890*/  BSYNC.RECONVERGENT B1 ;  /* 0x0000000000017941 */ /* 0x000fea0003800200 */
.L_x_309:
        /* <DEDUP_REMOVED lines=17> */
.L_x_312:
[----:B------:R-:W-:Y:S05]  /*19b0*/  BSYNC.RECONVERGENT B1 ;  /* 0x0000000000017941 */ /* 0x000fea0003800200 */
.L_x_311:
        /* <DEDUP_REMOVED lines=17> */
.L_x_314:
[----:B------:R-:W-:Y:S05]  /*1ad0*/  BSYNC.RECONVERGENT B1 ;  /* 0x0000000000017941 */ /* 0x000fea0003800200 */
.L_x_313:
        /* <DEDUP_REMOVED lines=17> */
.L_x_316:
[----:B------:R-:W-:Y:S05]  /*1bf0*/  BSYNC.RECONVERGENT B1 ;  /* 0x0000000000017941 */ /* 0x000fea0003800200 */
.L_x_315:
        /* <DEDUP_REMOVED lines=18> */
.L_x_291:
[----:B------:R-:W0:Y:S01]  /*1d20*/  S2R R12, SR_LANEID ;  /* 0x00000000000c7919 */ /* 0x000e220000000000 */
[----:B-1----:R-:W-:Y:S01]  /*1d30*/  LOP3.LUT R2, R0, 0x3e0, RZ, 0xc0, !PT ;  /* 0x000003e000027812 */ /* 0x002fe200078ec0ff */
[----:B------:R-:W-:Y:S01]  /*1d40*/  BSSY.RECONVERGENT B1, `(.L_x_317) ;  /* 0x0000027000017945 */ /* 0x000fe20003800200 */
[----:B------:R-:W-:Y:S02]  /*1d50*/  IMAD.MOV.U32 R14, RZ, RZ, R7 ;  /* 0x000000ffff0e7224 */ /* 0x000fe400078e0007 */
[----:B------:R-:W-:Y:S02]  /*1d60*/  IMAD.MOV.U32 R16, RZ, RZ, R8 ;  /* 0x000000ffff107224 */ /* 0x000fe400078e0008 */
[----:B------:R-:W-:Y:S01]  /*1d70*/  VIADD R3, R2, 0x20 ;  /* 0x0000002002037836 */ /* 0x000fe20000000000 */
[----:B------:R-:W-:-:S04]  /*1d80*/  LOP3.LUT R2, RZ, R2, RZ, 0x33, !PT ;  /* 0x00000002ff027212 */ /* 0x000fc800078e33ff */
[----:B------:R-:W-:Y:S01]  /*1d90*/  ISETP.GT.AND P0, PT, R3, UR6, PT ;  /* 0x0000000603007c0c */ /* 0x000fe2000bf04270 */
[----:B------:R-:W-:-:S05]  /*1da0*/  VIADD R2, R2, UR6 ;  /* 0x0000000602027c36 */ /* 0x000fca0008000000 */
[----:B------:R-:W-:-:S05]  /*1db0*/  SEL R3, R2, 0x1f, P0 ;  /* 0x0000001f02037807 */ /* 0x000fca0000000000 */
[----:B-----5:R1:W2:Y:S04]  /*1dc0*/  SHFL.DOWN PT, R5, R6, 0x1, R3 ;  /* 0x0820000006057989 */ /* 0x0202a800000e0003 */
[----:B------:R1:W3:Y:S01]  /*1dd0*/  SHFL.DOWN PT, R9, R8, 0x1, R3 ;  /* 0x0820000008097989 */ /* 0x0002e200000e0003 */
[CC--:B0-----:R-:W-:Y:S01]  /*1de0*/  ISETP.GE.AND P0, PT, R12.reuse, R3.reuse, PT ;  /* 0x000000030c00720c */ /* 0x0c1fe20003f06270 */
[C---:B------:R-:W-:Y:S01]  /*1df0*/  VIADD R4, R12.reuse, 0x4 ;  /* 0x000000040c047836 */ /* 0x040fe20000000000 */
[C---:B------:R-:W-:Y:S01]  /*1e00*/  ISETP.NE.AND P2, PT, R12.reuse, RZ, PT ;  /* 0x000000ff0c00720c */ /* 0x040fe20003f45270 */
[C---:B------:R-:W-:Y:S02]  /*1e10*/  VIADD R2, R12.reuse, 0x2 ;  /* 0x000000020c027836 */ /* 0x040fe40000000000 */
[----:B------:R-:W-:Y:S01]  /*1e20*/  VIADD R10, R12, 0x8 ;  /* 0x000000080c0a7836 */ /* 0x000fe20000000000 */
[-C--:B------:R-:W-:Y:S01]  /*1e30*/  ISETP.GT.AND P5, PT, R4, R3.reuse, PT ;  /* 0x000000030400720c */ /* 0x080fe20003fa4270 */
[----:B------:R-:W-:Y:S01]  /*1e40*/  VIADD R12, R12, 0x10 ;  /* 0x000000100c0c7836 */ /* 0x000fe20000000000 */
[----:B------:R1:W0:Y:S01]  /*1e50*/  SHFL.DOWN PT, R4, R7, 0x1, R3 ;  /* 0x0820000007047989 */ /* 0x00022200000e0003 */
[-C--:B------:R-:W-:Y:S01]  /*1e60*/  ISETP.GT.AND P1, PT, R2, R3.reuse, PT ;  /* 0x000000030200720c */ /* 0x080fe20003f24270 */
[----:B------:R-:W-:Y:S01]  /*1e70*/  IMAD.MOV.U32 R2, RZ, RZ, R6 ;  /* 0x000000ffff027224 */ /* 0x000fe200078e0006 */
[----:B------:R-:W-:-:S02]  /*1e80*/  ISETP.GT.AND P4, PT, R10, R3, PT ;  /* 0x000000030a00720c */ /* 0x000fc40003f84270 */
[----:B------:R-:W-:Y:S01]  /*1e90*/  ISETP.GT.AND P3, PT, R12, R3, PT ;  /* 0x000000030c00720c */ /* 0x000fe20003f64270 */
[----:B------:R-:W-:-:S12]  /*1ea0*/  @P0 BRA `(.L_x_318) ;  /* 0x0000000000400947 */ /* 0x000fd80003800000 */
[----:B--2---:R-:W-:Y:S01]  /*1eb0*/  ISETP.GE.AND P0, PT, R6, R5, PT ;  /* 0x000000050600720c */ /* 0x004fe20003f06270 */
[----:B------:R-:W-:Y:S02]  /*1ec0*/  IMAD.MOV.U32 R2, RZ, RZ, R5 ;  /* 0x000000ffff027224 */ /* 0x000fe400078e0005 */
[----:B0-----:R-:W-:Y:S02]  /*1ed0*/  IMAD.MOV.U32 R14, RZ, RZ, R4 ;  /* 0x000000ffff0e7224 */ /* 0x001fe400078e0004 */
        /* <DEDUP_REMOVED lines=13> */
.L_x_318:
[----:B------:R-:W-:Y:S05]  /*1fb0*/  BSYNC.RECONVERGENT B1 ;  /* 0x0000000000017941 */ /* 0x000fea0003800200 */
.L_x_317:
[----:B--2---:R2:W4:Y:S01]  /*1fc0*/  SHFL.DOWN PT, R5, R2, 0x2, R3 ;  /* 0x0840000002057989 */ /* 0x00452200000e0003 */
[----:B------:R-:W-:Y:S01]  /*1fd0*/  BSSY.RECONVERGENT B1, `(.L_x_319) ;  /* 0x0000017000017945 */ /* 0x000fe20003800200 */
[----:B0-----:R-:W-:Y:S02]  /*1fe0*/  IMAD.MOV.U32 R4, RZ, RZ, R2 ;  /* 0x000000ffff047224 */ /* 0x001fe400078e0002 */
[----:B-1----:R2:W0:Y:S01]  /*1ff0*/  SHFL.DOWN PT, R7, R14, 0x2, R3 ;  /* 0x084000000e077989 */ /* 0x00242200000e0003 */
[----:B------:R-:W-:Y:S02]  /*2000*/  IMAD.MOV.U32 R10, RZ, RZ, R14 ;  /* 0x000000ffff0a7224 */ /* 0x000fe400078e000e */
[----:B------:R-:W-:Y:S01]  /*2010*/  IMAD.MOV.U32 R12, RZ, RZ, R16 ;  /* 0x000000ffff0c7224 */ /* 0x000fe200078e0010 */
[----:B---3--:R2:W1:Y:S01]  /*2020*/  SHFL.DOWN PT, R9, R16, 0x2, R3 ;  /* 0x0840000010097989 */ /* 0x00846200000e0003 */
        /* <DEDUP_REMOVED lines=17> */
.L_x_320:
[----:B------:R-:W-:Y:S05]  /*2140*/  BSYNC.RECONVERGENT B1 ;  /* 0x0000000000017941 */ /* 0x000fea0003800200 */
.L_x_319:
[----:B----4-:R3:W4:Y:S01]  /*2150*/  SHFL.DOWN PT, R5, R4, 0x4, R3 ;  /* 0x0880000004057989 */ /* 0x01072200000e0003 */
[----:B------:R-:W-:Y:S01]  /*2160*/  BSSY.RECONVERGENT B1, `(.L_x_321) ;  /* 0x0000017000017945 */ /* 0x000fe20003800200 */
[----:B--2---:R-:W-:Y:S02]  /*2170*/  IMAD.MOV.U32 R2, RZ, RZ, R4 ;  /* 0x000000ffff027224 */ /* 0x004fe400078e0004 */
[----:B0-----:R3:W0:Y:S01]  /*2180*/  SHFL.DOWN PT, R7, R10, 0x4, R3 ;  /* 0x088000000a077989 */ /* 0x00162200000e0003 */
[----:B------:R-:W-:Y:S02]  /*2190*/  IMAD.MOV.U32 R6, RZ, RZ, R10 ;  /* 0x000000ffff067224 */ /* 0x000fe400078e000a */
[----:B------:R-:W-:Y:S01]  /*21a0*/  IMAD.MOV.U32 R8, RZ, RZ, R12 ;  /* 0x000000ffff087224 */ /* 0x000fe200078e000c */
[----:B-1----:R3:W1:Y:S01]  /*21b0*/  SHFL.DOWN PT, R9, R12, 0x4, R3 ;  /* 0x088000000c097989 */ /* 0x00266200000e0003 */
        /* <DEDUP_REMOVED lines=17> */
.L_x_322:
[----:B------:R-:W-:Y:S05]  /*22d0*/  BSYNC.RECONVERGENT B1 ;  /* 0x0000000000017941 */ /* 0x000fea0003800200 */
.L_x_321:
[----:B----4-:R2:W4:Y:S01]  /*22e0*/  SHFL.DOWN PT, R5, R2, 0x8, R3 ;  /* 0x0900000002057989 */ /* 0x01052200000e0003 */
[----:B------:R-:W-:Y:S01]  /*22f0*/  BSSY.RECONVERGENT B1, `(.L_x_323) ;  /* 0x0000017000017945 */ /* 0x000fe20003800200 */
[----:B---3--:R-:W-:Y:S02]  /*2300*/  IMAD.MOV.U32 R4, RZ, RZ, R2 ;  /* 0x000000ffff047224 */ /* 0x008fe400078e0002 */
        /* <DEDUP_REMOVED lines=21> */
.L_x_324:
[----:B------:R-:W-:Y:S05]  /*2460*/  BSYNC.RECONVERGENT B1 ;  /* 0x0000000000017941 */ /* 0x000fea0003800200 */
.L_x_323:
[----:B----4-:R3:W4:Y:S01]  /*2470*/  SHFL.DOWN PT, R5, R4, 0x10, R3 ;  /* 0x0a00000004057989 */ /* 0x01072200000e0003 */
[----:B------:R-:W-:Y:S01]  /*2480*/  BSSY.RECONVERGENT B1, `(.L_x_325) ;  /* 0x0000017000017945 */ /* 0x000fe20003800200 */
[----:B--2---:R-:W-:Y:S02]  /*2490*/  IMAD.MOV.U32 R8, RZ, RZ, R4 ;  /* 0x000000ffff087224 */ /* 0x004fe400078e0004 */
[----:B-1----:R3:W1:Y:S01]  /*24a0*/  SHFL.DOWN PT, R9, R10, 0x10, R3 ;  /* 0x0a0000000a097989 */ /* 0x00266200000e0003 */
        /* <DEDUP_REMOVED lines=20> */
.L_x_326:
[----:B------:R-:W-:Y:S05]  /*25f0*/  BSYNC.RECONVERGENT B1 ;  /* 0x0000000000017941 */ /* 0x000fea0003800200 */
.L_x_325:
        /* <DEDUP_REMOVED lines=12> */
.L_x_328:
[----:B------:R-:W-:Y:S05]  /*26c0*/  BSYNC.RECONVERGENT B1 ;  /* 0x0000000000017941 */ /* 0x000fea0003800200 */
.L_x_327:
[----:B------:R-:W-:Y:S01]  /*26d0*/  BAR.SYNC.DEFER_BLOCKING 0x0 ;  /* 0x0000000000007b1d */ /* 0x000fe20000010000 */
[----:B------:R-:W-:-:S13]  /*26e0*/  ISETP.NE.AND P1, PT, R0, RZ, PT ;  /* 0x000000ff0000720c */ /* 0x000fda0003f25270 */
[----:B------:R-:W-:Y:S05]  /*26f0*/  @P1 BRA `(.L_x_304) ;  /* 0x0000002c00b81947 */ /* 0x000fea0003800000 */
[----:B------:R-:W-:Y:S01]  /*2700*/  UISETP.GE.AND UP0, UPT, UR6, 0x21, UPT ;  /* 0x000000210600788c */ /* 0x000fe2000bf06270 */
[----:B------:R-:W-:Y:S02]  /*2710*/  IMAD.MOV.U32 R0, RZ, RZ, R8 ;  /* 0x000000ffff007224 */ /* 0x000fe400078e0008 */
[----:B-1----:R-:W-:Y:S02]  /*2720*/  IMAD.MOV.U32 R9, RZ, RZ, R7 ;  /* 0x000000ffff097224 */ /* 0x002fe400078e0007 */
[----:B---3--:R-:W-:-:S04]  /*2730*/  IMAD.MOV.U32 R10, RZ, RZ, R6 ;  /* 0x000000ffff0a7224 */ /* 0x008fc800078e0006 */
[----:B------:R-:W-:Y:S05]  /*2740*/  BRA.U !UP0, `(.L_x_329) ;  /* 0x00000001085c7547 */ /* 0x000fea000b800000 */
[----:B------:R-:W1:Y:S01]  /*2750*/  S2UR UR5, SR_CgaCtaId ;  /* 0x00000000000579c3 */ /* 0x000e620000008800 */
[----:B------:R-:W-:Y:S01]  /*2760*/  UMOV UR4, 0x400 ;  /* 0x0000040000047882 */ /* 0x000fe20000000000 */
[----:B------:R-:W-:Y:S01]  /*2770*/  BSSY.RECONVERGENT B1, `(.L_x_329) ;  /* 0x0000014000017945 */ /* 0x000fe20003800200 */
[----:B-1----:R-:W-:-:S09]  /*2780*/  ULEA UR4, UR5, UR4, 0x18 ;  /* 0x0000000405047291 */ /* 0x002fd2000f8ec0ff */
[----:B--2---:R-:W1:Y:S04]  /*2790*/  LDS R3, [UR4+0x18] ;  /* 0x00001804ff037984 */ /* 0x004e680008000800 */
[----:B----4-:R-:W2:Y:S01]  /*27a0*/  LDS.64 R4, [UR4+0x20] ;  /* 0x00002004ff047984 */ /* 0x010ea20008000a00 */
[----:B-1----:R-:W-:Y:S01]  /*27b0*/  ISETP.GE.AND P0, PT, R8, R3, PT ;  /* 0x000000030800720c */ /* 0x002fe20003f06270 */
        /* <DEDUP_REMOVED lines=15> */
.L_x_330:
[----:B------:R-:W-:Y:S05]  /*28b0*/  BSYNC.RECONVERGENT B1 ;  /* 0x0000000000017941 */ /* 0x000fea0003800200 */
.L_x_329:
[----:B------:R-:W-:Y:S01]  /*28c0*/  UISETP.GE.AND UP0, UPT, UR6, 0x41, UPT ;  /* 0x000000410600788c */ /* 0x000fe2000bf06270 */
[----:B--2---:R-:W-:Y:S02]  /*28d0*/  IMAD.MOV.U32 R2, RZ, RZ, R0 ;  /* 0x000000ffff027224 */ /* 0x004fe400078e0000 */
[----:B----4-:R-:W-:Y:S02]  /*28e0*/  IMAD.MOV.U32 R5, RZ, RZ, R9 ;  /* 0x000000ffff057224 */ /* 0x010fe400078e0009 */
[----:B------:R-:W-:-:S04]  /*28f0*/  IMAD.MOV.U32 R4, RZ, RZ, R10 ;  /* 0x000000ffff047224 */ /* 0x000fc800078e000a */
[----:B------:R-:W-:Y:S05]  /*2900*/  BRA.U !UP0, `(.L_x_331) ;  /* 0x00000001085c7547 */ /* 0x000fea000b800000 */
[----:B------:R-:W1:Y:S01]  /*2910*/  S2UR UR5, SR_CgaCtaId ;  /* 0x00000000000579c3 */ /* 0x000e620000008800 */
[----:B------:R-:W-:Y:S01]  /*2920*/  UMOV UR4, 0x400 ;  /* 0x0000040000047882 */ /* 0x000fe20000000000 */
[----:B------:R-:W-:Y:S01]  /*2930*/  BSSY.RECONVERGENT B1, `(.L_x_331) ;  /* 0x0000014000017945 */ /* 0x000fe20003800200 */
[----:B-1----:R-:W-:-:S09]  /*2940*/  ULEA UR4, UR5, UR4, 0x18 ;  /* 0x0000000405047291 */ /* 0x002fd2000f8ec0ff */
[----:B------:R-:W1:Y:S04]  /*2950*/  LDS R3, [UR4+0x28] ;  /* 0x00002804ff037984 */ /* 0x000e680008000800 */
[----:B------:R-:W2:Y:S01]  /*2960*/  LDS.64 R6, [UR4+0x30] ;  /* 0x00003004ff067984 */ /* 0x000ea20008000a00 */
        /* <DEDUP_REMOVED lines=16> */
.L_x_332:
[----:B------:R-:W-:Y:S05]  /*2a70*/  BSYNC.RECONVERGENT B1 ;  /* 0x0000000000017941 */ /* 0x000fea0003800200 */
.L_x_331:
[----:B------:R-:W-:Y:S01]  /*2a80*/  UISETP.GE.AND UP0, UPT, UR6, 0x61, UPT ;  /* 0x000000610600788c */ /* 0x000fe2000bf06270 */
[----:B------:R-:W-:Y:S02]  /*2a90*/  IMAD.MOV.U32 R0, RZ, RZ, R2 ;  /* 0x000000ffff007224 */ /* 0x000fe400078e0002 */
[----:B------:R-:W-:Y:S02]  /*2aa0*/  IMAD.MOV.U32 R7, RZ, RZ, R5 ;  /* 0x000000ffff077224 */ /* 0x000fe400078e0005 */
        /* <DEDUP_REMOVED lines=24> */
.L_x_334:
[----:B------:R-:W-:Y:S05]  /*2c30*/  BSYNC.RECONVERGENT B1 ;  /* 0x0000000000017941 */ /* 0x000fea0003800200 */
.L_x_333:
        /* <DEDUP_REMOVED lines=27> */
.L_x_336:
[----:B------:R-:W-:Y:S05]  /*2df0*/  BSYNC.RECONVERGENT B1 ;  /* 0x0000000000017941 */ /* 0x000fea0003800200 */
.L_x_335:
        /* <DEDUP_REMOVED lines=27> */
.L_x_338:
[----:B------:R-:W-:Y:S05]  /*2fb0*/  BSYNC.RECONVERGENT B1 ;  /* 0x0000000000017941 */ /* 0x000fea0003800200 */
.L_x_337:
        /* <DEDUP_REMOVED lines=27> */
.L_x_340:
[----:B------:R-:W-:Y:S05]  /*3170*/  BSYNC.RECONVERGENT B1 ;  /* 0x0000000000017941 */ /* 0x000fea0003800200 */
.L_x_339:
[----:B------:R-:W-:Y:S01]  /*3180*/  UISETP.GE.AND UP0, UPT, UR6, 0xe1, UPT ;  /* 0x000000e10600788c */ /* 0x000fe2000bf06270 */
[----:B------:R-:W-:Y:S02]  /*3190*/  IMAD.MOV.U32 R8, RZ, RZ, R2 ;  /* 0x000000ffff087224 */ /* 0x000fe400078e0002 */
[----:B------:R-:W-:Y:S02]  /*31a0*/  IMAD.MOV.U32 R7, RZ, RZ, R5 ;  /* 0x000000ffff077224 */ /* 0x000fe400078e0005 */
[----:B------:R-:W-:-:S04]  /*31b0*/  IMAD.MOV.U32 R6, RZ, RZ, R4 ;  /* 0x000000ffff067224 */ /* 0x000fc800078e0004 */
[----:B------:R-:W-:Y:S05]  /*31c0*/  BRA.U !UP0, `(.L_x_304) ;  /* 0x0000002508047547 */ /* 0x000fea000b800000 */
[----:B------:R-:W1:Y:S01]  /*31d0*/  S2UR UR5, SR_CgaCtaId ;  /* 0x00000000000579c3 */ /* 0x000e620000008800 */
[----:B------:R-:W-:Y:S02]  /*31e0*/  UMOV UR4, 0x400 ;  /* 0x0000040000047882 */ /* 0x000fe40000000000 */
[----:B-1----:R-:W-:-:S09]  /*31f0*/  ULEA UR4, UR5, UR4, 0x18 ;  /* 0x0000000405047291 */ /* 0x002fd2000f8ec0ff */
[----:B------:R-:W1:Y:S04]  /*3200*/  LDS R3, [UR4+0x78] ;  /* 0x00007804ff037984 */ /* 0x000e680008000800 */
[----:B0-----:R-:W0:Y:S01]  /*3210*/  LDS.64 R10, [UR4+0x80] ;  /* 0x00008004ff0a7984 */ /* 0x001e220008000a00 */
[----:B-1----:R-:W-:Y:S01]  /*3220*/  ISETP.GE.AND P0, PT, R2, R3, PT ;  /* 0x000000030200720c */ /* 0x002fe20003f06270 */
[----:B------:R-:W-:Y:S02]  /*3230*/  IMAD.MOV.U32 R8, RZ, RZ, R3 ;  /* 0x000000ffff087224 */ /* 0x000fe400078e0003 */
[----:B0-----:R-:W-:Y:S02]  /*3240*/  IMAD.MOV.U32 R7, RZ, RZ, R10 ;  /* 0x000000ffff077224 */ /* 0x001fe400078e000a */
        /* <DEDUP_REMOVED lines=15> */
.L_x_272:
[----:B------:R-:W1:Y:S01]  /*3340*/  S2R R0, SR_TID.X ;  /* 0x0000000000007919 */ /* 0x000e620000002100 */
[----:B------:R-:W1:Y:S01]  /*3350*/  LDC.64 R2, c[0x0][0x380] ;  /* 0x0000e000ff027b82 */ /* 0x000e620000000a00 */
[----:B------:R-:W2:Y:S01]  /*3360*/  LDCU.64 UR6, c[0x0][0x388] ;  /* 0x00007100ff0677ac */ /* 0x000ea20008000a00 */
[----:B-1----:R-:W-:-:S05]  /*3370*/  IMAD.WIDE.U32 R2, R0, 0x4, R2 ;  /* 0x0000000400027825 */ /* 0x002fca00078e0002 */
[----:B0-----:R-:W3:Y:S04]  /*3380*/  LDG.E R5, desc[UR8][R2.64] ;  /* 0x0000000802057981 */ /* 0x001ee8000c1e1900 */
[----:B------:R-:W3:Y:S04]  /*3390*/  LDG.E R6, desc[UR8][R2.64+0x400] ;  /* 0x0004000802067981 */ /* 0x000ee8000c1e1900 */
[----:B------:R-:W4:Y:S04]  /*33a0*/  LDG.E R7, desc[UR8][R2.64+0x800] ;  /* 0x0008000802077981 */ /* 0x000f28000c1e1900 */
[----:B------:R-:W5:Y:S04]  /*33b0*/  LDG.E R8, desc[UR8][R2.64+0xc00] ;  /* 0x000c000802087981 */ /* 0x000f68000c1e1900 */
[----:B------:R-:W2:Y:S01]  /*33c0*/  LDG.E R4, desc[UR8][R2.64+0x1000] ;  /* 0x0010000802047981 */ /* 0x000ea2000c1e1900 */
[----:B------:R-:W-:-:S04]  /*33d0*/  UISETP.GE.U32.AND UP0, UPT, UR4, 0xa00, UPT ;  /* 0x00000a000400788c */ /* 0x000fc8000bf06070 */
[----:B------:R-:W-:Y:S01]  /*33e0*/  UISETP.GE.U32.AND.EX UP0, UPT, UR5, URZ, UPT, UP0 ;  /* 0x000000ff0500728c */ /* 0x000fe2000bf06100 */
[CC--:B---3--:R-:W-:Y:S02]  /*33f0*/  VIMNMX R10, PT, PT, R5.reuse, R6.reuse, !PT ;  /* 0x00000006050a7248 */ /* 0x0c8fe40007fe0100 */
[----:B------:R-:W-:Y:S01]  /*3400*/  ISETP.GE.AND P0, PT, R5, R6, PT ;  /* 0x000000060500720c */ /* 0x000fe20003f06270 */
[----:B------:R-:W-:Y:S01]  /*3410*/  VIADD R5, R0, 0x100 ;  /* 0x0000010000057836 */ /* 0x000fe20000000000 */
[----:B----4-:R-:W-:Y:S02]  /*3420*/  VIMNMX R9, PT, PT, R7, R10, !PT ;  /* 0x0000000a07097248 */ /* 0x010fe40007fe0100 */
[----:B------:R-:W-:Y:S01]  /*3430*/  ISETP.GE.AND P2, PT, R10, R7, PT ;  /* 0x000000070a00720c */ /* 0x000fe20003f46270 */
[----:B------:R-:W-:Y:S01]  /*3440*/  IMAD.MOV.U32 R10, RZ, RZ, RZ ;  /* 0x000000ffff0a7224 */ /* 0x000fe200078e00ff */
[----:B-----5:R-:W-:Y:S02]  /*3450*/  ISETP.GE.AND P3, PT, R9, R8, PT ;  /* 0x000000080900720c */ /* 0x020fe40003f66270 */
[----:B------:R-:W-:Y:S01]  /*3460*/  VIMNMX R9, PT, PT, R8, R9, !PT ;  /* 0x0000000908097248 */ /* 0x000fe20007fe0100 */
[----:B------:R-:W-:-:S03]  /*3470*/  VIADD R8, R0, 0x200 ;  /* 0x0000020000087836 */ /* 0x000fc60000000000 */
[----:B--2---:R-:W-:-:S05]  /*3480*/  ISETP.GE.AND P1, PT, R9, R4, PT ;  /* 0x000000040900720c */ /* 0x004fca0003f26270 */
[----:B------:R-:W-:Y:S02]  /*3490*/  @P2 SEL R8, R5, R0, !P0 ;  /* 0x0000000005082207 */ /* 0x000fe40004000000 */
[C---:B------:R-:W-:Y:S01]  /*34a0*/  @!P3 VIADD R8, R0.reuse, 0x300 ;  /* 0x000003000008b836 */ /* 0x040fe20000000000 */
[----:B------:R-:W-:-:S05]  /*34b0*/  LOP3.LUT R5, R0, 0x400, RZ, 0xfc, !PT ;  /* 0x0000040000057812 */ /* 0x000fca00078efcff */
[C---:B------:R-:W-:Y:S02]  /*34c0*/  @P1 ISETP.GE.U32.AND P0, PT, R8.reuse, R5, PT ;  /* 0x000000050800120c */ /* 0x040fe40003f06070 */
[----:B------:R-:W-:Y:S02]  /*34d0*/  IADD3 R5, P2, PT, R5, UR6, RZ ;  /* 0x0000000605057c10 */ /* 0x000fe4000ff5e0ff */
[----:B------:R-:W-:Y:S02]  /*34e0*/  @P1 IADD3 R8, P3, PT, R8, UR6, RZ ;  /* 0x0000000608081c10 */ /* 0x000fe4000ff7e0ff */
[----:B------:R-:W-:Y:S01]  /*34f0*/  @P1 ISETP.GE.U32.AND.EX P0, PT, RZ, RZ, PT, P0 ;  /* 0x000000ffff00120c */ /* 0x000fe20003f06100 */
[----:B------:R-:W-:Y:S02]  /*3500*/  IMAD.X R6, RZ, RZ, UR7, P2 ;  /* 0x00000007ff067e24 */ /* 0x000fe400090e06ff */
[----:B------:R-:W-:Y:S01]  /*3510*/  @P1 IMAD.X R7, RZ, RZ, UR7, P3 ;  /* 0x00000007ff071e24 */ /* 0x000fe200098e06ff */
[----:B------:R-:W-:-:S04]  /*3520*/  @P1 ISETP.LT.OR P0, PT, R4, R9, !P0 ;  /* 0x000000090400120c */ /* 0x000fc80004701670 */
[----:B------:R-:W-:Y:S01]  /*3530*/  @P1 SEL R6, R7, R6, P0 ;  /* 0x0000000607061207 */ /* 0x000fe20000000000 */
[----:B------:R-:W-:Y:S01]  /*3540*/  IMAD.MOV.U32 R7, RZ, RZ, 0x500 ;  /* 0x00000500ff077424 */ /* 0x000fe200078e00ff */
[----:B------:R-:W-:Y:S02]  /*3550*/  @P1 SEL R4, R9, R4, P0 ;  /* 0x0000000409041207 */ /* 0x000fe40000000000 */
[----:B------:R-:W-:Y:S01]  /*3560*/  @P1 SEL R5, R8, R5, P0 ;  /* 0x0000000508051207 */ /* 0x000fe20000000000 */
[----:B------:R-:W-:Y:S06]  /*3570*/  BRA.U !UP0, `(.L_x_341) ;  /* 0x00000005081c7547 */ /* 0x000fec000b800000 */
[----:B------:R-:W-:Y:S01]  /*3580*/  IMAD.MOV.U32 R7, RZ, RZ, R4 ;  /* 0x000000ffff077224 */ /* 0x000fe200078e0004 */
[----:B------:R-:W0:Y:S01]  /*3590*/  LDCU.64 UR6, c[0x0][0x388] ;  /* 0x00007100ff0677ac */ /* 0x000e220008000a00 */
[----:B------:R-:W-:Y:S02]  /*35a0*/  IMAD.MOV.U32 R15, RZ, RZ, 0x500 ;  /* 0x00000500ff0f7424 */ /* 0x000fe400078e00ff */
[----:B------:R-:W-:Y:S01]  /*35b0*/  IMAD.MOV.U32 R16, RZ, RZ, RZ ;  /* 0x000000ffff107224 */ /* 0x000fe200078e00ff */
[----:B------:R-:W1:Y:S01]  /*35c0*/  LDCU.64 UR4, c[0x0][0x398] ;  /* 0x00007300ff0477ac */ /* 0x000e620008000a00 */
[----:B------:R-:W-:-:S05]  /*35d0*/  NOP ;  /* 0x0000000000007918 */ /* 0x000fca0000000000 */
.L_x_342:
[----:B------:R-:W-:-:S04]  /*35e0*/  LEA R8, P0, R15, R2, 0x2 ;  /* 0x000000020f087211 */ /* 0x000fc800078010ff */
[----:B------:R-:W-:-:S05]  /*35f0*/  LEA.HI.X R9, R15, R3, R16, 0x2, P0 ;  /* 0x000000030f097211 */ /* 0x000fca00000f1410 */
[----:B------:R-:W2:Y:S04]  /*3600*/  LDG.E R10, desc[UR8][R8.64] ;  /* 0x00000008080a7981 */ /* 0x000ea8000c1e1900 */
[----:B------:R-:W3:Y:S04]  /*3610*/  LDG.E R11, desc[UR8][R8.64+0x400] ;  /* 0x00040008080b7981 */ /* 0x000ee8000c1e1900 */
[----:B------:R-:W4:Y:S04]  /*3620*/  LDG.E R12, desc[UR8][R8.64+0x800] ;  /* 0x00080008080c7981 */ /* 0x000f28000c1e1900 */
[----:B------:R-:W5:Y:S04]  /*3630*/  LDG.E R13, desc[UR8][R8.64+0xc00] ;  /* 0x000c0008080d7981 */ /* 0x000f68000c1e1900 */
[----:B------:R1:W5:Y:S01]  /*3640*/  LDG.E R4, desc[UR8][R8.64+0x1000] ;  /* 0x0010000808047981 */ /* 0x000362000c1e1900 */
[----:B0-----:R-:W-:-:S04]  /*3650*/  IADD3 R18, P0, P2, R15, UR6, R0 ;  /* 0x000000060f127c10 */ /* 0x001fc8000fa1e000 */
[----:B------:R-:W-:Y:S01]  /*3660*/  IADD3.X R17, PT, PT, R16, UR7, RZ, P0, P2 ;  /* 0x0000000710117c10 */ /* 0x000fe200087e44ff */
[----:B-1----:R-:W-:Y:S01]  /*3670*/  IMAD.MOV.U32 R8, RZ, RZ, R18 ;  /* 0x000000ffff087224 */ /* 0x002fe200078e0012 */
[----:B------:R-:W-:-:S03]  /*3680*/  IADD3 R9, P4, PT, R15, 0xa00, RZ ;  /* 0x00000a000f097810 */ /* 0x000fc60007f9e0ff */
[----:B------:R-:W-:Y:S01]  /*3690*/  IMAD.MOV.U32 R14, RZ, RZ, R17 ;  /* 0x000000ffff0e7224 */ /* 0x000fe200078e0011 */
        /* <DEDUP_REMOVED lines=9> */
[----:B------:R-:W-:Y:S02]  /*3730*/  @P1 SEL R14, R6, R17, P0 ;  /* 0x00000011060e1207 */ /* 0x000fe40000000000 */
[----:B------:R-:W-:-:S07]  /*3740*/  IADD3 R6, P3, PT, R18, 0x200, RZ ;  /* 0x0000020012067810 */ /* 0x000fce0007f7e0ff */
[----:B------:R-:W-:-:S04]  /*3750*/  @P2 ISETP.GE.U32.AND P0, PT, R8, R7, PT ;  /* 0x000000070800220c */ /* 0x000fc80003f06070 */
[----:B------:R-:W-:-:S04]  /*3760*/  @P2 ISETP.GE.AND.EX P0, PT, R14, R5, PT, P0 ;  /* 0x000000050e00220c */ /* 0x000fc80003f06300 */
[----:B------:R-:W-:-:S04]  /*3770*/  @P2 ISETP.LT.OR P0, PT, R11, R10, !P0 ;  /* 0x0000000a0b00220c */ /* 0x000fc80004701670 */
[----:B------:R-:W-:Y:S02]  /*3780*/  @P2 SEL R11, R10, R11, P0 ;  /* 0x0000000b0a0b2207 */ /* 0x000fe40000000000 */
[----:B------:R-:W-:Y:S01]  /*3790*/  @P2 SEL R7, R8, R7, P0 ;  /* 0x0000000708072207 */ /* 0x000fe20000000000 */
[----:B------:R-:W-:Y:S01]  /*37a0*/  IMAD.X R8, RZ, RZ, R17, P3 ;  /* 0x000000ffff087224 */ /* 0x000fe200018e0611 */
[----:B----4-:R-:W-:Y:S02]  /*37b0*/  ISETP.GE.AND P1, PT, R11, R12, PT ;  /* 0x0000000c0b00720c */ /* 0x010fe40003f26270 */
[----:B------:R-:W-:Y:S02]  /*37c0*/  @P2 SEL R5, R14, R5, P0 ;  /* 0x000000050e052207 */ /* 0x000fe40000000000 */
[----:B------:R-:W-:-:S09]  /*37d0*/  IADD3 R14, P2, PT, R18, 0x300, RZ ;  /* 0x00000300120e7810 */ /* 0x000fd20007f5e0ff */
[----:B------:R-:W-:-:S04]  /*37e0*/  @P1 ISETP.GE.U32.AND P0, PT, R7, R6, PT ;  /* 0x000000060700120c */ /* 0x000fc80003f06070 */
[----:B------:R-:W-:-:S04]  /*37f0*/  @P1 ISETP.GE.AND.EX P0, PT, R5, R8, PT, P0 ;  /* 0x000000080500120c */ /* 0x000fc80003f06300 */
[----:B------:R-:W-:-:S04]  /*3800*/  @P1 ISETP.LT.OR P0, PT, R12, R11, !P0 ;  /* 0x0000000b0c00120c */ /* 0x000fc80004701670 */
[----:B------:R-:W-:Y:S02]  /*3810*/  @P1 SEL R12, R11, R12, P0 ;  /* 0x0000000c0b0c1207 */ /* 0x000fe40000000000 */
[----:B------:R-:W-:Y:S01]  /*3820*/  @P1 SEL R6, R7, R6, P0 ;  /* 0x0000000607061207 */ /* 0x000fe20000000000 */
[----:B------:R-:W-:Y:S01]  /*3830*/  IMAD.X R7, RZ, RZ, R17, P2 ;  /* 0x000000ffff077224 */ /* 0x000fe200010e0611 */
[----:B-----5:R-:W-:Y:S02]  /*3840*/  ISETP.GE.AND P3, PT, R12, R13, PT ;  /* 0x0000000d0c00720c */ /* 0x020fe40003f66270 */
        /* <DEDUP_REMOVED lines=8> */
[----:B------:R-:W-:Y:S02]  /*38d0*/  ISETP.GE.AND P2, PT, R13, R4, PT ;  /* 0x000000040d00720c */ /* 0x000fe40003f46270 */
[----:B------:R-:W-:Y:S01]  /*38e0*/  ISETP.GT.U32.AND P1, PT, R9, UR4, PT ;  /* 0x0000000409007c0c */ /* 0x000fe2000bf24070 */
[----:B------:R-:W-:Y:S01]  /*38f0*/  IMAD.X R9, RZ, RZ, R16, P4 ;  /* 0x000000ffff097224 */ /* 0x000fe200020e0610 */
[----:B------:R-:W-:Y:S02]  /*3900*/  @P3 SEL R7, R8, R7, P0 ;  /* 0x0000000708073207 */ /* 0x000fe40000000000 */
[----:B------:R-:W-:-:S02]  /*3910*/  IADD3 R8, P3, PT, R15, 0x500, RZ ;  /* 0x000005000f087810 */ /* 0x000fc40007f7e0ff */
[----:B------:R-:W-:-:S03]  /*3920*/  ISETP.GT.AND.EX P1, PT, R9, UR5, PT, P1 ;  /* 0x0000000509007c0c */ /* 0x000fc6000bf24310 */
[----:B------:R-:W-:Y:S02]  /*3930*/  IMAD.X R10, RZ, RZ, R16, P3 ;  /* 0x000000ffff0a7224 */ /* 0x000fe400018e0610 */
[----:B------:R-:W-:Y:S01]  /*3940*/  @P2 ISETP.GE.U32.AND P0, PT, R14, R5, PT ;  /* 0x000000050e00220c */ /* 0x000fe20003f06070 */
[----:B------:R-:W-:Y:S02]  /*3950*/  IMAD.MOV.U32 R15, RZ, RZ, R8 ;  /* 0x000000ffff0f7224 */ /* 0x000fe400078e0008 */
[----:B------:R-:W-:Y:S01]  /*3960*/  IMAD.MOV.U32 R16, RZ, RZ, R10 ;  /* 0x000000ffff107224 */ /* 0x000fe200078e000a */
[----:B------:R-:W-:-:S04]  /*3970*/  @P2 ISETP.GE.AND.EX P0, PT, R7, R6, PT, P0 ;  /* 0x000000060700220c */ /* 0x000fc80003f06300 */
[----:B------:R-:W-:-:S04]  /*3980*/  @P2 ISETP.LT.OR P0, PT, R4, R13, !P0 ;  /* 0x0000000d0400220c */ /* 0x000fc80004701670 */
[----:B------:R-:W-:Y:S02]  /*3990*/  @P2 SEL R4, R13, R4, P0 ;  /* 0x000000040d042207 */ /* 0x000fe40000000000 */
[----:B------:R-:W-:Y:S02]  /*39a0*/  @P2 SEL R6, R7, R6, P0 ;  /* 0x0000000607062207 */ /* 0x000fe40000000000 */
[----:B------:R-:W-:Y:S01]  /*39b0*/  @P2 SEL R5, R14, R5, P0 ;  /* 0x000000050e052207 */ /* 0x000fe20000000000 */
[----:B------:R-:W-:Y:S01]  /*39c0*/  IMAD.MOV.U32 R7, RZ, RZ, R4 ;  /* 0x000000ffff077224 */ /* 0x000fe200078e0004 */
[----:B------:R-:W-:Y:S06]  /*39d0*/  @!P1 BRA `(.L_x_342) ;  /* 0xfffffffc00009947 */ /* 0x000fec000383ffff */
[----:B------:R-:W-:-:S07]  /*39e0*/  IMAD.MOV.U32 R7, RZ, RZ, R8 ;  /* 0x000000ffff077224 */ /* 0x000fce00078e0008 */
.L_x_341:
        /* <DEDUP_REMOVED lines=8> */
[----:B------:R-:W-:Y:S01]  /*3a70*/  BSSY.RECONVERGENT B2, `(.L_x_345) ;  /* 0x0000030000027945 */ /* 0x000fe20003800200 */
[----:B------:R-:W-:Y:S02]  /*3a80*/  IMAD.MOV.U32 R12, RZ, RZ, R0 ;  /* 0x000000ffff0c7224 */ /* 0x000fe400078e0000 */
[----:B------:R-:W-:-:S04]  /*3a90*/  IADD3 R15, PT, PT, -R7, UR4, R2 ;  /* 0x00000004070f7c10 */ /* 0x000fc8000fffe102 */
[----:B------:R-:W-:-:S04]  /*3aa0*/  LOP3.LUT R2, R15, 0x300, RZ, 0xc0, !PT ;  /* 0x000003000f027812 */ /* 0x000fc800078ec0ff */
[----:B------:R-:W-:-:S13]  /*3ab0*/  ISETP.NE.AND P0, PT, R2, 0x300, PT ;  /* 0x000003000200780c */ /* 0x000fda0003f05270 */
[----:B------:R-:W-:Y:S05]  /*3ac0*/  @!P0 BRA `(.L_x_346) ;  /* 0x0000000000a88947 */ /* 0x000fea0003800000 */
[----:B------:R-:W0:Y:S01]  /*3ad0*/  LDCU.64 UR10, c[0x0][0x380] ;  /* 0x00007000ff0a77ac */ /* 0x000e220008000a00 */
[----:B------:R-:W-:Y:S01]  /*3ae0*/  IADD3 R3, P0, PT, R0, R7, RZ ;  /* 0x0000000700037210 */ /* 0x000fe20007f1e0ff */
[----:B------:R-:W-:Y:S01]  /*3af0*/  IMAD.MOV.U32 R12, RZ, RZ, R0 ;  /* 0x000000ffff0c7224 */ /* 0x000fe200078e0000 */
[----:B------:R-:W-:-:S03]  /*3b00*/  LEA.HI R2, R15, 0x1, RZ, 0x18 ;  /* 0x000000010f027811 */ /* 0x000fc600078fc0ff */
[----:B------:R-:W-:Y:S01]  /*3b10*/  IMAD.X R14, RZ, RZ, R10, P0 ;  /* 0x000000ffff0e7224 */ /* 0x000fe200000e060a */
[----:B------:R-:W-:Y:S02]  /*3b20*/  LOP3.LUT R2, R2, 0x3, RZ, 0xc0, !PT ;  /* 0x0000000302027812 */ /* 0x000fe400078ec0ff */
[----:B------:R-:W-:-:S03]  /*3b30*/  IADD3 R13, P0, PT, R3, UR6, RZ ;  /* 0x00000006030d7c10 */ /* 0x000fc6000ff1e0ff */
[----:B------:R-:W-:Y:S01]  /*3b40*/  IMAD.MOV R8, RZ, RZ, -R2 ;  /* 0x000000ffff087224 */ /* 0x000fe200078e0a02 */
[----:B0-----:R-:W-:-:S04]  /*3b50*/  LEA R9, P1, R3, UR10, 0x2 ;  /* 0x0000000a03097c11 */ /* 0x001fc8000f8210ff */
[----:B------:R-:W-:Y:S02]  /*3b60*/  LEA.HI.X R3, R3, UR11, R14, 0x2, P1 ;  /* 0x0000000b03037c11 */ /* 0x000fe400088f140e */
[----:B------:R-:W-:-:S07]  /*3b70*/  IADD3.X R14, PT, PT, R14, UR7, RZ, P0, !PT ;  /* 0x000000070e0e7c10 */ /* 0x000fce00087fe4ff */
.L_x_349:
        /* <DEDUP_REMOVED lines=25> */
.L_x_348:
[----:B------:R-:W-:Y:S05]  /*3d10*/  BSYNC.RECONVERGENT B3 ;  /* 0x0000000000037941 */ /* 0x000fea0003800200 */
.L_x_347:
[----:B------:R-:W-:Y:S01]  /*3d20*/  IADD3 R13, P0, PT, R13, 0x100, RZ ;  /* 0x000001000d0d7810 */ /* 0x000fe20007f1e0ff */
[----:B------:R-:W-:Y:S02]  /*3d30*/  VIADD R12, R12, 0x100 ;  /* 0x000001000c0c7836 */ /* 0x000fe40000000000 */
[----:B------:R-:W-:Y:S02]  /*3d40*/  IMAD.X R3, RZ, RZ, R3, P3 ;  /* 0x000000ffff037224 */ /* 0x000fe400018e0603 */
[----:B------:R-:W-:Y:S01]  /*3d50*/  IMAD.X R14, RZ, RZ, R14, P0 ;  /* 0x000000ffff0e7224 */ /* 0x000fe200000e060e */
[----:B------:R-:W-:Y:S07]  /*3d60*/  @P2 BRA `(.L_x_349) ;  /* 0xfffffffc00842947 */ /* 0x000fee000383ffff */
.L_x_346:
[----:B------:R-:W-:Y:S05]  /*3d70*/  BSYNC.RECONVERGENT B2 ;  /* 0x0000000000027941 */ /* 0x000fea0003800200 */
.L_x_345:
[----:B------:R-:W-:-:S13]  /*3d80*/  ISETP.GE.U32.AND P0, PT, R15, 0x300, PT ;  /* 0x000003000f00780c */ /* 0x000fda0003f06070 */
[----:B------:R-:W-:Y:S05]  /*3d90*/  @!P0 BRA `(.L_x_344) ;  /* 0x0000000400888947 */ /* 0x000fea0003800000 */
[----:B------:R-:W0:Y:S01]  /*3da0*/  LDC.64 R2, c[0x0][0x380] ;  /* 0x0000e000ff027b82 */ /* 0x000e220000000a00 */
[----:B------:R-:W-:-:S07]  /*3db0*/  VIADD R12, R12, 0x200 ;  /* 0x000002000c0c7836 */ /* 0x000fce0000000000 */
[----:B------:R-:W1:Y:S02]  /*3dc0*/  LDC.64 R8, c[0x0][0x388] ;  /* 0x0000e200ff087b82 */ /* 0x000e640000000a00 */
.L_x_358:
        /* <DEDUP_REMOVED lines=29> */
.L_x_351:
[----:B------:R-:W-:Y:S05]  /*3fa0*/  BSYNC.RECONVERGENT B2 ;  /* 0x0000000000027941 */ /* 0x000fea0003800200 */
.L_x_350:
        /* <DEDUP_REMOVED lines=20> */
.L_x_353:
[----:B------:R-:W-:Y:S05]  /*40f0*/  BSYNC.RECONVERGENT B2 ;  /* 0x0000000000027941 */ /* 0x000fea0003800200 */
.L_x_352:
        /* <DEDUP_REMOVED lines=20> */
.L_x_355:
[----:B------:R-:W-:Y:S05]  /*4240*/  BSYNC.RECONVERGENT B2 ;  /* 0x0000000000027941 */ /* 0x000fea0003800200 */
.L_x_354:
        /* <DEDUP_REMOVED lines=18> */
.L_x_357:
[----:B------:R-:W-:Y:S05]  /*4370*/  BSYNC.RECONVERGENT B2 ;  /* 0x0000000000027941 */ /* 0x000fea0003800200 */
.L_x_356:
[C---:B------:R-:W-:Y:S02]  /*4380*/  VIADD R14, R12.reuse, 0x200 ;  /* 0x000002000c0e7836 */ /* 0x040fe40000000000 */
[----:B------:R-:W-:-:S03]  /*4390*/  VIADD R12, R12, 0x400 ;  /* 0x000004000c0c7836 */ /* 0x000fc60000000000 */
[----:B------:R-:W-:-:S13]  /*43a0*/  ISETP.GE.AND P0, PT, R14, R11, PT ;  /* 0x0000000b0e00720c */ /* 0x000fda0003f06270 */
[----:B------:R-:W-:Y:S05]  /*43b0*/  @!P0 BRA `(.L_x_358) ;  /* 0xfffffff800848947 */ /* 0x000fea000383ffff */
.L_x_344:
[----:B------:R-:W-:Y:S05]  /*43c0*/  BSYNC.RECONVERGENT B1 ;  /* 0x0000000000017941 */ /* 0x000fea0003800200 */
.L_x_343:
        /* <DEDUP_REMOVED lines=31> */
.L_x_360:
[----:B------:R-:W-:Y:S05]  /*45c0*/  BSYNC.RECONVERGENT B1 ;  /* 0x0000000000017941 */ /* 0x000fea0003800200 */
.L_x_359:
        /* <DEDUP_REMOVED lines=24> */
.L_x_362:
[----:B------:R-:W-:Y:S05]  /*4750*/  BSYNC.RECONVERGENT B1 ;  /* 0x0000000000017941 */ /* 0x000fea0003800200 */
.L_x_361:
[----:B0-----:R0:W4:Y:S01]  /*4760*/  SHFL.DOWN PT, R8, R3, 0x4, 0x1f ;  /* 0x08801f0003087f89 */ /* 0x00112200000e0000 */
[----:B------:R-:W-:Y:S01]  /*4770*/  BSSY.RECONVERGENT B1, `(.L_x_363) ;  /* 0x0000017000017945 */ /* 0x000fe20003800200 */
[----:B------:R-:W-:Y:S02]  /*4780*/  IMAD.MOV.U32 R2, RZ, RZ, R3 ;  /* 0x000000ffff027224 */ /* 0x000fe400078e0003 */
[----:B-1----:R0:W1:Y:S01]  /*4790*/  SHFL.DOWN PT, R9, R4, 0x4, 0x1f ;  /* 0x08801f0004097f89 */ /* 0x00206200000e0000 */
[----:B--2---:R-:W-:Y:S02]  /*47a0*/  IMAD.MOV.U32 R6, RZ, RZ, R4 ;  /* 0x000000ffff067224 */ /* 0x004fe400078e0004 */
[----:B------:R-:W-:Y:S01]  /*47b0*/  IMAD.MOV.U32 R7, RZ, RZ, R5 ;  /* 0x000000ffff077224 */ /* 0x000fe200078e0005 */
[----:B------:R0:W2:Y:S01]  /*47c0*/  SHFL.DOWN PT, R10, R5, 0x4, 0x1f ;  /* 0x08801f00050a7f89 */ /* 0x0000a200000e0000 */
[----:B------:R-:W-:Y:S05]  /*47d0*/  @P5 BRA `(.L_x_364) ;  /* 0x0000000000405947 */ /* 0x000fea0003800000 */
[----:B----4-:R-:W-:Y:S01]  /*47e0*/  ISETP.GE.AND P0, PT, R3, R8, PT ;  /* 0x000000080300720c */ /* 0x010fe20003f06270 */
[----:B------:R-:W-:Y:S02]  /*47f0*/  IMAD.MOV.U32 R2, RZ, RZ, R8 ;  /* 0x000000ffff027224 */ /* 0x000fe400078e0008 */
[----:B-1----:R-:W-:Y:S02]  /*4800*/  IMAD.MOV.U32 R6, RZ, RZ, R9 ;  /* 0x000000ffff067224 */ /* 0x002fe400078e0009 */
[----:B--2---:R-:W-:-:S08]  /*4810*/  IMAD.MOV.U32 R7, RZ, RZ, R10 ;  /* 0x000000ffff077224 */ /* 0x004fd000078e000a */
        /* <DEDUP_REMOVED lines=12> */
.L_x_364:
[----:B------:R-:W-:Y:S05]  /*48e0*/  BSYNC.RECONVERGENT B1 ;  /* 0x0000000000017941 */ /* 0x000fea0003800200 */
.L_x_363:
[----:B-1----:R1:W1:Y:S01]  /*48f0*/  SHFL.DOWN PT, R9, R2, 0x8, 0x1f ;  /* 0x09001f0002097f89 */ /* 0x00226200000e0000 */
[----:B------:R-:W-:Y:S01]  /*4900*/  BSSY.RECONVERGENT B1, `(.L_x_365) ;  /* 0x0000017000017945 */ /* 0x000fe20003800200 */
[----:B0-----:R-:W-:Y:S02]  /*4910*/  IMAD.MOV.U32 R3, RZ, RZ, R2 ;  /* 0x000000ffff037224 */ /* 0x001fe400078e0002 */
[----:B---3--:R0:W3:Y:S01]  /*4920*/  SHFL.DOWN PT, R11, R6, 0x8, 0x1f ;  /* 0x09001f00060b7f89 */ /* 0x0080e200000e0000 */
[----:B------:R-:W-:Y:S02]  /*4930*/  IMAD.MOV.U32 R4, RZ, RZ, R6 ;  /* 0x000000ffff047224 */ /* 0x000fe400078e0006 */
[----:B------:R-:W-:Y:S01]  /*4940*/  IMAD.MOV.U32 R5, RZ, RZ, R7 ;  /* 0x000000ffff057224 */ /* 0x000fe200078e0007 */
[----:B----4-:R0:W4:Y:S01]  /*4950*/  SHFL.DOWN PT, R8, R7, 0x8, 0x1f ;  /* 0x09001f0007087f89 */ /* 0x01012200000e0000 */
[----:B------:R-:W-:Y:S05]  /*4960*/  @P4 BRA `(.L_x_366) ;  /* 0x0000000000404947 */ /* 0x000fea0003800000 */
[----:B-1----:R-:W-:Y:S01]  /*4970*/  ISETP.GE.AND P0, PT, R2, R9, PT ;  /* 0x000000090200720c */ /* 0x002fe20003f06270 */
        /* <DEDUP_REMOVED lines=15> */
.L_x_366:
[----:B------:R-:W-:Y:S05]  /*4a70*/  BSYNC.RECONVERGENT B1 ;  /* 0x0000000000017941 */ /* 0x000fea0003800200 */
.L_x_365:
[----:B-1----:R1:W1:Y:S01]  /*4a80*/  SHFL.DOWN PT, R2, R3, 0x10, 0x1f ;  /* 0x0a001f0003027f89 */ /* 0x00226200000e0000 */
[----:B------:R-:W-:Y:S01]  /*4a90*/  BSSY.RECONVERGENT B1, `(.L_x_367) ;  /* 0x0000017000017945 */ /* 0x000fe20003800200 */
[----:B----4-:R-:W-:Y:S02]  /*4aa0*/  IMAD.MOV.U32 R8, RZ, RZ, R3 ;  /* 0x000000ffff087224 */ /* 0x010fe400078e0003 */
[----:B------:R4:W1:Y:S01]  /*4ab0*/  SHFL.DOWN PT, R9, R4, 0x10, 0x1f ;  /* 0x0a001f0004097f89 */ /* 0x00086200000e0000 */
[----:B0-----:R-:W-:Y:S02]  /*4ac0*/  IMAD.MOV.U32 R7, RZ, RZ, R4 ;  /* 0x000000ffff077224 */ /* 0x001fe400078e0004 */
[----:B------:R-:W-:Y:S01]  /*4ad0*/  IMAD.MOV.U32 R6, RZ, RZ, R5 ;  /* 0x000000ffff067224 */ /* 0x000fe200078e0005 */
[----:B--2---:R4:W0:Y:S01]  /*4ae0*/  SHFL.DOWN PT, R10, R5, 0x10, 0x1f ;  /* 0x0a001f00050a7f89 */ /* 0x00482200000e0000 */
[----:B------:R-:W-:Y:S05]  /*4af0*/  @P3 BRA `(.L_x_368) ;  /* 0x0000000000403947 */ /* 0x000fea0003800000 */
[----:B-1----:R-:W-:Y:S01]  /*4b00*/  ISETP.GE.AND P0, PT, R3, R2, PT ;  /* 0x000000020300720c */ /* 0x002fe20003f06270 */
        /* <DEDUP_REMOVED lines=15> */
.L_x_368:
[----:B------:R-:W-:Y:S05]  /*4c00*/  BSYNC.RECONVERGENT B1 ;  /* 0x0000000000017941 */ /* 0x000fea0003800200 */
.L_x_367:
[----:B------:R-:W-:Y:S04]  /*4c10*/  BSSY.RECONVERGENT B1, `(.L_x_369) ;  /* 0x000000c000017945 */ /* 0x000fe80003800200 */
[----:B------:R-:W-:Y:S05]  /*4c20*/  @P2 BRA `(.L_x_370) ;  /* 0x0000000000282947 */ /* 0x000fea0003800000 */
[----:B----4-:R-:W2:Y:S01]  /*4c30*/  S2R R4, SR_CgaCtaId ;  /* 0x0000000000047919 */ /* 0x010ea20000008800 */
[----:B-1----:R-:W-:Y:S02]  /*4c40*/  MOV R3, 0x400 ;  /* 0x0000040000037802 */ /* 0x002fe40000000f00 */
        /* <DEDUP_REMOVED lines=8> */
.L_x_370:
[----:B------:R-:W-:Y:S05]  /*4cd0*/  BSYNC.RECONVERGENT B1 ;  /* 0x0000000000017941 */ /* 0x000fea0003800200 */
.L_x_369:
[----:B------:R-:W-:Y:S01]  /*4ce0*/  BAR.SYNC.DEFER_BLOCKING 0x0 ;  /* 0x0000000000007b1d */ /* 0x000fe20000010000 */
[----:B------:R-:W-:-:S13]  /*4cf0*/  ISETP.NE.AND P1, PT, R0, RZ, PT ;  /* 0x000000ff0000720c */ /* 0x000fda0003f25270 */
[----:B------:R-:W-:Y:S05]  /*4d00*/  @P1 BRA `(.L_x_304) ;  /* 0x0000000800341947 */ /* 0x000fea0003800000 */
[----:B-12---:R-:W1:Y:S01]  /*4d10*/  S2R R3, SR_CgaCtaId ;  /* 0x0000000000037919 */ /* 0x006e620000008800 */
[----:B------:R-:W-:Y:S01]  /*4d20*/  MOV R0, 0x400 ;  /* 0x0000040000007802 */ /* 0x000fe20000000f00 */
[----:B------:R-:W-:Y:S03]  /*4d30*/  BSSY.RECONVERGENT B1, `(.L_x_371) ;  /* 0x0000016000017945 */ /* 0x000fe60003800200 */
[----:B-1----:R-:W-:-:S05]  /*4d40*/  LEA R24, R3, R0, 0x18 ;  /* 0x0000000003187211 */ /* 0x002fca00078ec0ff */
[----:B------:R-:W1:Y:S04]  /*4d50*/  LDS R3, [R24+0x18] ;  /* 0x0000180018037984 */ /* 0x000e680000000800 */
[----:B----4-:R-:W2:Y:S04]  /*4d60*/  LDS.64 R4, [R24+0x20] ;  /* 0x0000200018047984 */ /* 0x010ea80000000a00 */
[----:B------:R4:W0:Y:S04]  /*4d70*/  LDS R18, [R24+0x28] ;  /* 0x0000280018127984 */ /* 0x0008280000000800 */
[----:B------:R4:W0:Y:S01]  /*4d80*/  LDS R16, [R24+0x38] ;  /* 0x0000380018107984 */ /* 0x0008220000000800 */
[----:B-1----:R-:W-:Y:S01]  /*4d90*/  ISETP.GE.AND P0, PT, R8, R3, PT ;  /* 0x000000030800720c */ /* 0x002fe20003f06270 */
[----:B------:R-:W-:-:S02]  /*4da0*/  IMAD.MOV.U32 R19, RZ, RZ, R3 ;  /* 0x000000ffff137224 */ /* 0x000fc400078e0003 */
[----:B--2---:R-:W-:Y:S02]  /*4db0*/  IMAD.MOV.U32 R21, RZ, RZ, R4 ;  /* 0x000000ffff157224 */ /* 0x004fe400078e0004 */
[----:B------:R-:W-:-:S08]  /*4dc0*/  IMAD.MOV.U32 R20, RZ, RZ, R5 ;  /* 0x000000ffff147224 */ /* 0x000fd000078e0005 */
[----:B0---4-:R-:W-:Y:S05]  /*4dd0*/  @!P0 BRA `(.L_x_372) ;  /* 0x00000000002c8947 */ /* 0x011fea0003800000 */
        /* <DEDUP_REMOVED lines=11> */
.L_x_372:
[----:B------:R-:W-:Y:S05]  /*4e90*/  BSYNC.RECONVERGENT B1 ;  /* 0x0000000000017941 */ /* 0x000fea0003800200 */
.L_x_371:
        /* <DEDUP_REMOVED lines=27> */
.L_x_374:
[----:B------:R-:W-:Y:S05]  /*5050*/  BSYNC.RECONVERGENT B1 ;  /* 0x0000000000017941 */ /* 0x000fea0003800200 */
.L_x_373:
        /* <DEDUP_REMOVED lines=17> */
.L_x_376:
[----:B------:R-:W-:Y:S05]  /*5170*/  BSYNC.RECONVERGENT B1 ;  /* 0x0000000000017941 */ /* 0x000fea0003800200 */
.L_x_375:
        /* <DEDUP_REMOVED lines=17> */
.L_x_378:
[----:B------:R-:W-:Y:S05]  /*5290*/  BSYNC.RECONVERGENT B1 ;  /* 0x0000000000017941 */ /* 0x000fea0003800200 */
.L_x_377:
        /* <DEDUP_REMOVED lines=17> */
.L_x_380:
[----:B------:R-:W-:Y:S05]  /*53b0*/  BSYNC.RECONVERGENT B1 ;  /* 0x0000000000017941 */ /* 0x000fea0003800200 */
.L_x_379:
        /* <DEDUP_REMOVED lines=17> */
.L_x_382:
[----:B------:R-:W-:Y:S05]  /*54d0*/  BSYNC.RECONVERGENT B1 ;  /* 0x0000000000017941 */ /* 0x000fea0003800200 */
.L_x_381:
        /* <DEDUP_REMOVED lines=16> */
.L_x_304:
[----:B------:R-:W-:Y:S05]  /*55e0*/  BSYNC.RECONVERGENT B0 ;  /* 0x0000000000007941 */ /* 0x000fea0003800200 */
.L_x_271:
[----:B------:R-:W-:Y:S05]  /*55f0*/  @P1 EXIT ;  /* 0x000000000000194d */ /* 0x000fea0003800000 */
[----:B01234-:R-:W0:Y:S01]  /*5600*/  LDC.64 R2, c[0x0][0x390] ;  /* 0x0000e400ff027b82 */ /* 0x01fe220000000a00 */
[----:B------:R-:W-:-:S04]  /*5610*/  LOP3.LUT R7, R7, R6, RZ, 0x3c, !PT ;  /* 0x0000000607077212 */ /* 0x000fc800078e3cff */
[----:B------:R-:W-:-:S04]  /*5620*/  LOP3.LUT R6, R7, R6, RZ, 0x3c, !PT ;  /* 0x0000000607067212 */ /* 0x000fc800078e3cff */
[----:B------:R-:W-:-:S05]  /*5630*/  LOP3.LUT R7, R7, R6, RZ, 0x3c, !PT ;  /* 0x0000000607077212 */ /* 0x000fca00078e3cff */
[----:B0-----:R-:W-:Y:S04]  /*5640*/  STG.E.64 desc[UR8][R2.64+0x8], R6 ;  /* 0x0000080602007986 */ /* 0x001fe8000c101b08 */
[----:B------:R-:W-:Y:S01]  /*5650*/  STG.E desc[UR8][R2.64], R8 ;  /* 0x0000000802007986 */ /* 0x000fe2000c101908 */
[----:B------:R-:W-:Y:S05]  /*5660*/  EXIT ;  /* 0x000000000000794d */ /* 0x000fea0003800000 */
.L_x_383:
        /* <DEDUP_REMOVED lines=9> */
.L_x_735:


//--------------------- .text._ZN6thrust24THRUST_300001_SM_1000_NS8cuda_cub4core6detail13_kernel_agentINS1_8__reduce11ReduceAgentIPN4cuda3std3__45tupleIJilEEESC_SB_iNS1_9__extrema9arg_max_fIilNS9_4lessIiEEEEEEJSC_SC_iSH_EEEvDpT0_ --------------------------
	.section	.text._ZN6thrust24THRUST_300001_SM_1000_NS8cuda_cub4core6detail13_kernel_agentINS1_8__reduce11ReduceAgentIPN4cuda3std3__45tupleIJilEEESC_SB_iNS1_9__extrema9arg_max_fIilNS9_4lessIiEEEEEEJSC_SC_iSH_EEEvDpT0_,"ax",@progbits
	.align	128
        .global         _ZN6thrust24THRUST_300001_SM_1000_NS8cuda_cub4core6detail13_kernel_agentINS1_8__reduce11ReduceAgentIPN4cuda3std3__45tupleIJilEEESC_SB_iNS1_9__extrema9arg_max_fIilNS9_4lessIiEEEEEEJSC_SC_iSH_EEEvDpT0_
        .type           _ZN6thrust24THRUST_300001_SM_1000_NS8cuda_cub4core6detail13_kernel_agentINS1_8__reduce11ReduceAgentIPN4cuda3std3__45tupleIJilEEESC_SB_iNS1_9__extrema9arg_max_fIilNS9_4lessIiEEEEEEJSC_SC_iSH_EEEvDpT0_,@function
        .size           _ZN6thrust24THRUST_300001_SM_1000_NS8cuda_cub4core6detail13_kernel_agentINS1_8__reduce11ReduceAgentIPN4cuda3std3__45tupleIJilEEESC_SB_iNS1_9__extrema9arg_max_fIilNS9_4lessIiEEEEEEJSC_SC_iSH_EEEvDpT0_,(.L_x_736 - _ZN6thrust24THRUST_300001_SM_1000_NS8cuda_cub4core6detail13_kernel_agentINS1_8__reduce11ReduceAgentIPN4cuda3std3__45tupleIJilEEESC_SB_iNS1_9__extrema9arg_max_fIilNS9_4lessIiEEEEEEJSC_SC_iSH_EEEvDpT0_)
        .other          _ZN6thrust24THRUST_300001_SM_1000_NS8cuda_cub4core6detail13_kernel_agentINS1_8__reduce11ReduceAgentIPN4cuda3std3__45tupleIJilEEESC_SB_iNS1_9__extrema9arg_max_fIilNS9_4lessIiEEEEEEJSC_SC_iSH_EEEvDpT0_,@"STO_CUDA_ENTRY STV_DEFAULT"
_ZN6thrust24THRUST_300001_SM_1000_NS8cuda_cub4core6detail13_kernel_agentINS1_8__reduce11ReduceAgentIPN4cuda3std3__45tupleIJilEEESC_SB_iNS1_9__extrema9arg_max_fIilNS9_4lessIiEEEEEEJSC_SC_iSH_EEEvDpT0_:
.text._ZN6thrust24THRUST_300001_SM_1000_NS8cuda_cub4core6detail13_kernel_agentINS1_8__reduce11ReduceAgentIPN4cuda3std3__45tupleIJilEEESC_SB_iNS1_9__extrema9arg_max_fIilNS9_4lessIiEEEEEEJSC_SC_iSH_EEEvDpT0_:
        /* <DEDUP_REMOVED lines=21> */
.L_x_387:
[----:B0-----:R-:W-:Y:S05]  /*0150*/  BSYNC.RECONVERGENT B1 ;  /* 0x0000000000017941 */ /* 0x001fea0003800200 */
.L_x_386:
        /* <DEDUP_REMOVED lines=15> */
.L_x_394:
        /* <DEDUP_REMOVED lines=28> */
.L_x_393:
[----:B------:R-:W-:Y:S05]  /*0410*/  BSYNC.RECONVERGENT B3 ;  /* 0x0000000000037941 */ /* 0x000fea0003800200 */
.L_x_392:
[----:B------:R-:W-:Y:S02]  /*0420*/  IMAD.X R7, RZ, RZ, R7, P3 ;  /* 0x000000ffff077224 */ /* 0x000fe400018e0607 */
[----:B------:R-:W-:Y:S01]  /*0430*/  VIADD R5, R5, 0x100 ;  /* 0x0000010005057836 */ /* 0x000fe20000000000 */
[----:B------:R-:W-:Y:S06]  /*0440*/  @P2 BRA `(.L_x_394) ;  /* 0xfffffffc00802947 */ /* 0x000fec000383ffff */
.L_x_391:
[----:B------:R-:W-:Y:S05]  /*0450*/  BSYNC.RECONVERGENT B2 ;  /* 0x0000000000027941 */ /* 0x000fea0003800200 */
.L_x_390:
[----:B------:R-:W0:Y:S01]  /*0460*/  LDC.64 R8, c[0x0][0x380] ;  /* 0x0000e000ff087b82 */ /* 0x000e220000000a00 */
[----:B------:R-:W-:-:S13]  /*0470*/  ISETP.GE.U32.AND P0, PT, R12, 0x300, PT ;  /* 0x000003000c00780c */ /* 0x000fda0003f06070 */
[----:B------:R-:W-:Y:S05]  /*0480*/  @!P0 BRA `(.L_x_389) ;  /* 0x0000000400588947 */ /* 0x000fea0003800000 */
.L_x_403:
        /* <DEDUP_REMOVED lines=26> */
.L_x_396:
[----:B------:R-:W-:Y:S05]  /*0630*/  BSYNC.RECONVERGENT B2 ;  /* 0x0000000000027941 */ /* 0x000fea0003800200 */
.L_x_395:
        /* <DEDUP_REMOVED lines=17> */
.L_x_398:
[----:B------:R-:W-:Y:S05]  /*0750*/  BSYNC.RECONVERGENT B2 ;  /* 0x0000000000027941 */ /* 0x000fea0003800200 */
.L_x_397:
        /* <DEDUP_REMOVED lines=17> */
.L_x_400:
[----:B------:R-:W-:Y:S05]  /*0870*/  BSYNC.RECONVERGENT B2 ;  /* 0x0000000000027941 */ /* 0x000fea0003800200 */
.L_x_399:
        /* <DEDUP_REMOVED lines=19> */
.L_x_402:
[----:B------:R-:W-:Y:S05]  /*09b0*/  BSYNC.RECONVERGENT B2 ;  /* 0x0000000000027941 */ /* 0x000fea0003800200 */
.L_x_401:
[----:B------:R-:W-:-:S05]  /*09c0*/  VIADD R5, R5, 0x400 ;  /* 0x0000040005057836 */ /* 0x000fca0000000000 */
[----:B------:R-:W-:-:S13]  /*09d0*/  ISETP.GE.AND P0, PT, R5, UR5, PT ;  /* 0x0000000505007c0c */ /* 0x000fda000bf06270 */
[----:B------:R-:W-:Y:S05]  /*09e0*/  @!P0 BRA `(.L_x_403) ;  /* 0xfffffff800a88947 */ /* 0x000fea000383ffff */
.L_x_389:
[----:B------:R-:W-:Y:S05]  /*09f0*/  BSYNC.RECONVERGENT B1 ;  /* 0x0000000000017941 */ /* 0x000fea0003800200 */
.L_x_388:
        /* <DEDUP_REMOVED lines=31> */
.L_x_406:
[----:B------:R-:W-:Y:S05]  /*0bf0*/  BSYNC.RECONVERGENT B1 ;  /* 0x0000000000017941 */ /* 0x000fea0003800200 */
.L_x_405:
        /* <DEDUP_REMOVED lines=27> */
.L_x_408:
[----:B------:R-:W-:Y:S05]  /*0db0*/  BSYNC.RECONVERGENT B1 ;  /* 0x0000000000017941 */ /* 0x000fea0003800200 */
.L_x_407:
        /* <DEDUP_REMOVED lines=24> */
.L_x_410:
[----:B------:R-:W-:Y:S05]  /*0f40*/  BSYNC.RECONVERGENT B1 ;  /* 0x0000000000017941 */ /* 0x000fea0003800200 */
.L_x_409:
        /* <DEDUP_REMOVED lines=24> */
.L_x_412:
[----:B------:R-:W-:Y:S05]  /*10d0*/  BSYNC.RECONVERGENT B1 ;  /* 0x0000000000017941 */ /* 0x000fea0003800200 */
.L_x_411:
        /* <DEDUP_REMOVED lines=24> */
.L_x_414:
[----:B------:R-:W-:Y:S05]  /*1260*/  BSYNC.RECONVERGENT B1 ;  /* 0x0000000000017941 */ /* 0x000fea0003800200 */
.L_x_413:
        /* <DEDUP_REMOVED lines=12> */
.L_x_416:
[----:B------:R-:W-:Y:S05]  /*1330*/  BSYNC.RECONVERGENT B1 ;  /* 0x0000000000017941 */ /* 0x000fea0003800200 */
.L_x_415:
        /* <DEDUP_REMOVED lines=27> */
.L_x_419:
[----:B------:R-:W-:Y:S05]  /*14f0*/  BSYNC.RECONVERGENT B1 ;  /* 0x0000000000017941 */ /* 0x000fea0003800200 */
.L_x_418:
        /* <DEDUP_REMOVED lines=27> */
.L_x_421:
[----:B------:R-:W-:Y:S05]  /*16b0*/  BSYNC.RECONVERGENT B1 ;  /* 0x0000000000017941 */ /* 0x000fea0003800200 */
.L_x_420:
        /* <DEDUP_REMOVED lines=17> */
.L_x_423:
[----:B------:R-:W-:Y:S05]  /*17d0*/  BSYNC.RECONVERGENT B1 ;  /* 0x0000000000017941 */ /* 0x000fea0003800200 */
.L_x_422:
        /* <DEDUP_REMOVED lines=17> */
.L_x_425:
[----:B------:R-:W-:Y:S05]  /*18f0*/  BSYNC.RECONVERGENT B1 ;  /* 0x0000000000017941 */ /* 0x000fea0003800200 */
.L_x_424:
        /* <DEDUP_REMOVED lines=17> */
.L_x_427:
[----:B------:R-:W-:Y:S05]  /*1a10*/  BSYNC.RECONVERGENT B1 ;  /* 0x0000000000017941 */ /* 0x000fea0003800200 */
.L_x_426:
        /* <DEDUP_REMOVED lines=17> */
.L_x_429:
[----:B------:R-:W-:Y:S05]  /*1b30*/  BSYNC.RECONVERGENT B1 ;  /* 0x0000000000017941 */ /* 0x000fea0003800200 */
.L_x_428:
        /* <DEDUP_REMOVED lines=18> */
.L_x_404:
        /* <DEDUP_REMOVED lines=40> */
.L_x_431:
[----:B------:R-:W-:Y:S05]  /*1ee0*/  BSYNC.RECONVERGENT B1 ;  /* 0x0000000000017941 */ /* 0x000fea0003800200 */
.L_x_430:
        /* <DEDUP_REMOVED lines=25> */
.L_x_433:
[----:B------:R-:W-:Y:S05]  /*2080*/  BSYNC.RECONVERGENT B1 ;  /* 0x0000000000017941 */ /* 0x000fea0003800200 */
.L_x_432:
        /* <DEDUP_REMOVED lines=24> */
.L_x_435:
[----:B------:R-:W-:Y:S05]  /*2210*/  BSYNC.RECONVERGENT B1 ;  /* 0x0000000000017941 */ /* 0x000fea0003800200 */
.L_x_434:
        /* <DEDUP_REMOVED lines=24> */
.L_x_437:
[----:B------:R-:W-:Y:S05]  /*23a0*/  BSYNC.RECONVERGENT B1 ;  /* 0x0000000000017941 */ /* 0x000fea0003800200 */
.L_x_436:
        /* <DEDUP_REMOVED lines=24> */
.L_x_439:
[----:B------:R-:W-:Y:S05]  /*2530*/  BSYNC.RECONVERGENT B1 ;  /* 0x0000000000017941 */ /* 0x000fea0003800200 */
.L_x_438:
        /* <DEDUP_REMOVED lines=12> */
.L_x_441:
[----:B------:R-:W-:Y:S05]  /*2600*/  BSYNC.RECONVERGENT B1 ;  /* 0x0000000000017941 */ /* 0x000fea0003800200 */
.L_x_440:
        /* <DEDUP_REMOVED lines=30> */
.L_x_443:
[----:B------:R-:W-:Y:S05]  /*27f0*/  BSYNC.RECONVERGENT B1 ;  /* 0x0000000000017941 */ /* 0x000fea0003800200 */
.L_x_442:
        /* <DEDUP_REMOVED lines=27> */
.L_x_445:
[----:B------:R-:W-:Y:S05]  /*29b0*/  BSYNC.RECONVERGENT B1 ;  /* 0x0000000000017941 */ /* 0x000fea0003800200 */
.L_x_444:
        /* <DEDUP_REMOVED lines=27> */
.L_x_447:
[----:B------:R-:W-:Y:S05]  /*2b70*/  BSYNC.RECONVERGENT B1 ;  /* 0x0000000000017941 */ /* 0x000fea0003800200 */
.L_x_446:
        /* <DEDUP_REMOVED lines=27> */
.L_x_449:
[----:B------:R-:W-:Y:S05]  /*2d30*/  BSYNC.RECONVERGENT B1 ;  /* 0x0000000000017941 */ /* 0x000fea0003800200 */
.L_x_448:
        /* <DEDUP_REMOVED lines=27> */
.L_x_451:
[----:B------:R-:W-:Y:S05]  /*2ef0*/  BSYNC.RECONVERGENT B1 ;  /* 0x0000000000017941 */ /* 0x000fea0003800200 */
.L_x_450:
        /* <DEDUP_REMOVED lines=27> */
.L_x_453:
[----:B------:R-:W-:Y:S05]  /*30b0*/  BSYNC.RECONVERGENT B1 ;  /* 0x0000000000017941 */ /* 0x000fea0003800200 */
.L_x_452:
        /* <DEDUP_REMOVED lines=28> */
.L_x_385:
        /* <DEDUP_REMOVED lines=12> */
[----:B------:R-:W5:Y:S01]  /*3340*/  LDG.E.64.CONSTANT R2, desc[UR6][R6.64+0x4008] ;  /* 0x0040080606027981 */ /* 0x000f62000c1e9b00 */
[----:B------:R-:W-:Y:S01]  /*3350*/  UISETP.GE.U32.AND UP0, UPT, UR4, 0xa00, UPT ;  /* 0x00000a000400788c */ /* 0x000fe2000bf06070 */
[----:B------:R-:W-:Y:S01]  /*3360*/  IMAD.MOV.U32 R19, RZ, RZ, 0x500 ;  /* 0x00000500ff137424 */ /* 0x000fe200078e00ff */
        /* <DEDUP_REMOVED lines=29> */
[----:B------:R-:W0:Y:S01]  /*3540*/  LDC.64 R6, c[0x0][0x380] ;  /* 0x0000e000ff067b82 */ /* 0x000e220000000a00 */
[----:B------:R-:W-:Y:S01]  /*3550*/  IMAD.MOV.U32 R23, RZ, RZ, R2 ;  /* 0x000000ffff177224 */ /* 0x000fe200078e0002 */
[----:B------:R-:W1:Y:S01]  /*3560*/  LDCU UR4, c[0x0][0x390] ;  /* 0x00007200ff0477ac */ /* 0x000e620008000800 */
[----:B------:R-:W-:Y:S02]  /*3570*/  IMAD.MOV.U32 R24, RZ, RZ, R3 ;  /* 0x000000ffff187224 */ /* 0x000fe400078e0003 */
[----:B------:R-:W-:Y:S02]  /*3580*/  IMAD.MOV.U32 R18, RZ, RZ, R4 ;  /* 0x000000ffff127224 */ /* 0x000fe400078e0004 */
[----:B------:R-:W-:-:S07]  /*3590*/  IMAD.MOV.U32 R5, RZ, RZ, 0x500 ;  /* 0x00000500ff057424 */ /* 0x000fce00078e00ff */
.L_x_455:
[----:B------:R-:W-:-:S04]  /*35a0*/  IMAD.IADD R17, R0, 0x1, R5 ;  /* 0x0000000100117824 */ /* 0x000fc800078e0205 */
[----:B0-----:R-:W-:-:S05]  /*35b0*/  IMAD.WIDE.U32 R16, R17, 0x10, R6 ;  /* 0x0000001011107825 */ /* 0x001fca00078e0006 */
        /* <DEDUP_REMOVED lines=36> */
[----:B------:R-:W-:Y:S01]  /*3800*/  @P2 SEL R14, R8, R14, P0 ;  /* 0x0000000e080e2207 */ /* 0x000fe20000000000 */
[C---:B------:R-:W-:Y:S01]  /*3810*/  VIADD R8, R5.reuse, 0xa00 ;  /* 0x00000a0005087836 */ /* 0x040fe20000000000 */
[----:B------:R-:W-:Y:S01]  /*3820*/  ISETP.GE.AND P1, PT, R22, R4, PT ;  /* 0x000000041600720c */ /* 0x000fe20003f26270 */
[----:B------:R-:W-:Y:S01]  /*3830*/  VIADD R5, R5, 0x500 ;  /* 0x0000050005057836 */ /* 0x000fe20000000000 */
[----:B------:R-:W-:Y:S02]  /*3840*/  @P2 SEL R15, R9, R15, P0 ;  /* 0x0000000f090f2207 */ /* 0x000fe40000000000 */
[----:B-1----:R-:W-:-:S09]  /*3850*/  ISETP.GT.AND P2, PT, R8, UR4, PT ;  /* 0x0000000408007c0c */ /* 0x002fd2000bf44270 */
        /* <DEDUP_REMOVED lines=8> */
[----:B------:R-:W-:Y:S01]  /*38e0*/  IMAD.MOV.U32 R24, RZ, RZ, R3 ;  /* 0x000000ffff187224 */ /* 0x000fe200078e0003 */
[----:B------:R-:W-:Y:S06]  /*38f0*/  @!P2 BRA `(.L_x_455) ;  /* 0xfffffffc0028a947 */ /* 0x000fec000383ffff */
[----:B------:R-:W-:-:S07]  /*3900*/  IMAD.MOV.U32 R19, RZ, RZ, R5 ;  /* 0x000000ffff137224 */ /* 0x000fce00078e0005 */
.L_x_454:
[----:B------:R-:W-:-:S13]  /*3910*/  ISETP.GE.AND P0, PT, R19, UR4, PT ;  /* 0x0000000413007c0c */ /* 0x000fda000bf06270 */
        /* <DEDUP_REMOVED lines=12> */
[----:B------:R-:W0:Y:S01]  /*39e0*/  LDC.64 R6, c[0x0][0x380] ;  /* 0x0000e000ff067b82 */ /* 0x000e220000000a00 */
[----:B------:R-:W-:Y:S01]  /*39f0*/  LEA.HI R8, R14, 0x1, RZ, 0x18 ;  /* 0x000000010e087811 */ /* 0x000fe200078fc0ff */
[----:B------:R-:W-:Y:S02]  /*3a00*/  IMAD.IADD R13, R0, 0x1, R19 ;  /* 0x00000001000d7824 */ /* 0x000fe400078e0213 */
[----:B------:R-:W-:Y:S01]  /*3a10*/  IMAD.MOV.U32 R18, RZ, RZ, R0 ;  /* 0x000000ffff127224 */ /* 0x000fe200078e0000 */
[----:B------:R-:W-:-:S05]  /*3a20*/  LOP3.LUT R8, R8, 0x3, RZ, 0xc0, !PT ;  /* 0x0000000308087812 */ /* 0x000fca00078ec0ff */
[----:B------:R-:W-:-:S07]  /*3a30*/  IMAD.MOV R12, RZ, RZ, -R8 ;  /* 0x000000ffff0c7224 */ /* 0x000fce00078e0a08 */
.L_x_462:
[----:B0-----:R-:W-:-:S05]  /*3a40*/  IMAD.WIDE.U32 R10, R13, 0x10, R6 ;  /* 0x000000100d0a7825 */ /* 0x001fca00078e0006 */
[----:B------:R-:W2:Y:S04]  /*3a50*/  LDG.E.CONSTANT R21, desc[UR6][R10.64] ;  /* 0x000000060a157981 */ /* 0x000ea8000c1e9900 */
[----:B------:R-:W3:Y:S01]  /*3a60*/  LDG.E.64.CONSTANT R8, desc[UR6][R10.64+0x8] ;  /* 0x000008060a087981 */ /* 0x000ee2000c1e9b00 */
[----:B------:R-:W-:Y:S01]  /*3a70*/  VIADD R12, R12, 0x1 ;  /* 0x000000010c0c7836 */ /* 0x000fe20000000000 */
[----:B------:R-:W-:Y:S01]  /*3a80*/  BSSY.RECONVERGENT B3, `(.L_x_460) ;  /* 0x0000015000037945 */ /* 0x000fe20003800200 */
[----:B------:R-:W-:Y:S02]  /*3a90*/  IMAD.MOV.U32 R15, RZ, RZ, R2 ;  /* 0x000000ffff0f7224 */ /* 0x000fe400078e0002 */
        /* <DEDUP_REMOVED lines=19> */
.L_x_461:
[----:B------:R-:W-:Y:S05]  /*3bd0*/  BSYNC.RECONVERGENT B3 ;  /* 0x0000000000037941 */ /* 0x000fea0003800200 */
.L_x_460:
[----:B------:R-:W-:Y:S02]  /*3be0*/  VIADD R18, R18, 0x100 ;  /* 0x0000010012127836 */ /* 0x000fe40000000000 */
[----:B------:R-:W-:Y:S01]  /*3bf0*/  VIADD R13, R13, 0x100 ;  /* 0x000001000d0d7836 */ /* 0x000fe20000000000 */
[----:B------:R-:W-:Y:S06]  /*3c00*/  @P3 BRA `(.L_x_462) ;  /* 0xfffffffc008c3947 */ /* 0x000fec000383ffff */
.L_x_459:
[----:B------:R-:W-:Y:S05]  /*3c10*/  BSYNC.RECONVERGENT B2 ;  /* 0x0000000000027941 */ /* 0x000fea0003800200 */
.L_x_458:
[----:B------:R-:W-:-:S13]  /*3c20*/  ISETP.GE.U32.AND P0, PT, R14, 0x300, PT ;  /* 0x000003000e00780c */ /* 0x000fda0003f06070 */
[----:B------:R-:W-:Y:S05]  /*3c30*/  @!P0 BRA `(.L_x_457) ;  /* 0x0000000400888947 */ /* 0x000fea0003800000 */
[----:B------:R-:W0:Y:S01]  /*3c40*/  LDCU.64 UR8, c[0x0][0x380] ;  /* 0x00007000ff0877ac */ /* 0x000e220008000a00 */
[----:B------:R-:W1:Y:S01]  /*3c50*/  LDC.64 R6, c[0x0][0x380] ;  /* 0x0000e000ff067b82 */ /* 0x000e620000000a00 */
[C---:B------:R-:W-:Y:S01]  /*3c60*/  IADD3 R13, P0, PT, R18.reuse, R19, RZ ;  /* 0x00000013120d7210 */ /* 0x040fe20007f1e0ff */
[----:B------:R-:W-:-:S04]  /*3c70*/  IMAD.IADD R19, R18, 0x1, R19 ;  /* 0x0000000112137824 */ /* 0x000fc800078e0213 */
[----:B------:R-:W-:Y:S01]  /*3c80*/  IMAD.X R8, RZ, RZ, RZ, P0 ;  /* 0x000000ffff087224 */ /* 0x000fe200000e06ff */
[----:B0-----:R-:W-:-:S04]  /*3c90*/  LEA R12, P1, R13, UR8, 0x4 ;  /* 0x000000080d0c7c11 */ /* 0x001fc8000f8220ff */
[----:B------:R-:W-:Y:S02]  /*3ca0*/  IADD3 R12, P0, PT, R12, 0x3008, RZ ;  /* 0x000030080c0c7810 */ /* 0x000fe40007f1e0ff */
[----:B------:R-:W-:-:S05]  /*3cb0*/  LEA.HI.X R13, R13, UR9, R8, 0x4, P1 ;  /* 0x000000090d0d7c11 */ /* 0x000fca00088f2408 */
[----:B------:R-:W-:-:S07]  /*3cc0*/  IMAD.X R13, RZ, RZ, R13, P0 ;  /* 0x000000ffff0d7224 */ /* 0x000fce00000e060d */
.L_x_471:
[----:B-1----:R-:W-:-:S05]  /*3cd0*/  IMAD.WIDE.U32 R10, R19, 0x10, R6 ;  /* 0x00000010130a7825 */ /* 0x002fca00078e0006 */
[----:B------:R-:W2:Y:S04]  /*3ce0*/  LDG.E.CONSTANT R23, desc[UR6][R10.64] ;  /* 0x000000060a177981 */ /* 0x000ea8000c1e9900 */
[----:B------:R0:W3:Y:S02]  /*3cf0*/  LDG.E.64.CONSTANT R8, desc[UR6][R10.64+0x8] ;  /* 0x000008060a087981 */ /* 0x0000e4000c1e9b00 */
[----:B0-----:R-:W-:Y:S02]  /*3d00*/  IMAD.MOV.U32 R10, RZ, RZ, R12 ;  /* 0x000000ffff0a7224 */ /* 0x001fe400078e000c */
[----:B------:R-:W-:-:S05]  /*3d10*/  IMAD.MOV.U32 R11, RZ, RZ, R13 ;  /* 0x000000ffff0b7224 */ /* 0x000fca00078e000d */
        /* <DEDUP_REMOVED lines=16> */
[CC--:B------:R-:W-:Y:S02]  /*3e20*/  @P2 ISETP.LT.U32.AND P1, PT, R2.reuse, R8.reuse, PT ;  /* 0x000000080200220c */ /* 0x0c0fe40003f21070 */
[CC--:B------:R-:W-:Y:S02]  /*3e30*/  @P2 ISETP.GE.U32.AND P0, PT, R2.reuse, R8.reuse, PT ;  /* 0x000000080200220c */ /* 0x0c0fe40003f06070 */
[CC--:B------:R-:W-:Y:S02]  /*3e40*/  @P2 ISETP.LT.AND.EX P1, PT, R3.reuse, R9.reuse, PT, P1 ;  /* 0x000000090300220c */ /* 0x0c0fe40003f21310 */
[CC--:B------:R-:W-:Y:S02]  /*3e50*/  @P2 ISETP.GE.AND.EX P0, PT, R3.reuse, R9.reuse, PT, P0 ;  /* 0x000000090300220c */ /* 0x0c0fe40003f06300 */
[----:B------:R-:W-:Y:S02]  /*3e60*/  @P2 SEL R27, R2, R8, P1 ;  /* 0x00000008021b2207 */ /* 0x000fe40000800000 */
[----:B------:R-:W-:-:S02]  /*3e70*/  @P2 SEL R29, R3, R9, P1 ;  /* 0x00000009031d2207 */ /* 0x000fc40000800000 */
[----:B------:R-:W-:-:S07]  /*3e80*/  @P2 SEL R22, R4, R23, !P0 ;  /* 0x0000001704162207 */ /* 0x000fce0004000000 */
.L_x_464:
[----:B------:R-:W-:Y:S05]  /*3e90*/  BSYNC.RECONVERGENT B2 ;  /* 0x0000000000027941 */ /* 0x000fea0003800200 */
.L_x_463:
        /* <DEDUP_REMOVED lines=17> */
.L_x_466:
[----:B------:R-:W-:Y:S05]  /*3fb0*/  BSYNC.RECONVERGENT B2 ;  /* 0x0000000000027941 */ /* 0x000fea0003800200 */
.L_x_465:
        /* <DEDUP_REMOVED lines=17> */
.L_x_468:
[----:B------:R-:W-:Y:S05]  /*40d0*/  BSYNC.RECONVERGENT B2 ;  /* 0x0000000000027941 */ /* 0x000fea0003800200 */
.L_x_467:
        /* <DEDUP_REMOVED lines=17> */
.L_x_470:
[----:B------:R-:W-:Y:S05]  /*41f0*/  BSYNC.RECONVERGENT B2 ;  /* 0x0000000000027941 */ /* 0x000fea0003800200 */
.L_x_469:
[----:B------:R-:W-:Y:S01]  /*4200*/  VIADD R18, R18, 0x400 ;  /* 0x0000040012127836 */ /* 0x000fe20000000000 */
[----:B------:R-:W-:Y:S01]  /*4210*/  IADD3 R12, P1, PT, R10, 0x4000, RZ ;  /* 0x000040000a0c7810 */ /* 0x000fe20007f3e0ff */
[----:B------:R-:W-:-:S03]  /*4220*/  VIADD R19, R19, 0x400 ;  /* 0x0000040013137836 */ /* 0x000fc60000000000 */
[----:B------:R-:W-:Y:S01]  /*4230*/  ISETP.GE.AND P0, PT, R18, R5, PT ;  /* 0x000000051200720c */ /* 0x000fe20003f06270 */
[----:B------:R-:W-:-:S12]  /*4240*/  IMAD.X R13, RZ, RZ, R11, P1 ;  /* 0x000000ffff0d7224 */ /* 0x000fd800008e060b */
[----:B------:R-:W-:Y:S05]  /*4250*/  @!P0 BRA `(.L_x_471) ;  /* 0xfffffff8009c8947 */ /* 0x000fea000383ffff */
.L_x_457:
[----:B------:R-:W-:Y:S05]  /*4260*/  BSYNC.RECONVERGENT B1 ;  /* 0x0000000000017941 */ /* 0x000fea0003800200 */
.L_x_456:
        /* <DEDUP_REMOVED lines=31> */
.L_x_473:
[----:B------:R-:W-:Y:S05]  /*4460*/  BSYNC.RECONVERGENT B1 ;  /* 0x0000000000017941 */ /* 0x000fea0003800200 */
.L_x_472:
        /* <DEDUP_REMOVED lines=24> */
.L_x_475:
[----:B------:R-:W-:Y:S05]  /*45f0*/  BSYNC.RECONVERGENT B1 ;  /* 0x0000000000017941 */ /* 0x000fea0003800200 */
.L_x_474:
[----:B0-----:R0:W4:Y:S01]  /*4600*/  SHFL.DOWN PT, R5, R2, 0x4, 0x1f ;  /* 0x08801f0002057f89 */ /* 0x00112200000e0000 */
[----:B------:R-:W-:Y:S01]  /*4610*/  BSSY.RECONVERGENT B1, `(.L_x_476) ;  /* 0x0000017000017945 */ /* 0x000fe20003800200 */
[----:B--2---:R-:W-:Y:S02]  /*4620*/  IMAD.MOV.U32 R3, RZ, RZ, R2 ;  /* 0x000000ffff037224 */ /* 0x004fe400078e0002 */
[----:B------:R0:W2:Y:S01]  /*4630*/  SHFL.DOWN PT, R9, R4, 0x4, 0x1f ;  /* 0x08801f0004097f89 */ /* 0x0000a200000e0000 */
[----:B------:R-:W-:Y:S02]  /*4640*/  IMAD.MOV.U32 R6, RZ, RZ, R4 ;  /* 0x000000ffff067224 */ /* 0x000fe400078e0004 */
[----:B------:R-:W-:Y:S01]  /*4650*/  IMAD.MOV.U32 R7, RZ, RZ, R8 ;  /* 0x000000ffff077224 */ /* 0x000fe200078e0008 */
[----:B------:R0:W0:Y:S01]  /*4660*/  SHFL.DOWN PT, R11, R8, 0x4, 0x1f ;  /* 0x08801f00080b7f89 */ /* 0x00002200000e0000 */
[----:B------:R-:W-:Y:S05]  /*4670*/  @P5 BRA `(.L_x_477) ;  /* 0x0000000000405947 */ /* 0x000fea0003800000 */
[----:B----4-:R-:W-:Y:S01]  /*4680*/  ISETP.GE.AND P0, PT, R2, R5, PT ;  /* 0x000000050200720c */ /* 0x010fe20003f06270 */
[----:B------:R-:W-:Y:S02]  /*4690*/  IMAD.MOV.U32 R3, RZ, RZ, R5 ;  /* 0x000000ffff037224 */ /* 0x000fe400078e0005 */
[----:B--2---:R-:W-:Y:S02]  /*46a0*/  IMAD.MOV.U32 R6, RZ, RZ, R9 ;  /* 0x000000ffff067224 */ /* 0x004fe400078e0009 */
        /* <DEDUP_REMOVED lines=13> */
.L_x_477:
[----:B------:R-:W-:Y:S05]  /*4780*/  BSYNC.RECONVERGENT B1 ;  /* 0x0000000000017941 */ /* 0x000fea0003800200 */
.L_x_476:
        /* <DEDUP_REMOVED lines=24> */
.L_x_479:
[----:B------:R-:W-:Y:S05]  /*4910*/  BSYNC.RECONVERGENT B1 ;  /* 0x0000000000017941 */ /* 0x000fea0003800200 */
.L_x_478:
[----:B0-----:R0:W4:Y:S01]  /*4920*/  SHFL.DOWN PT, R3, R2, 0x10, 0x1f ;  /* 0x0a001f0002037f89 */ /* 0x00112200000e0000 */
[----:B------:R-:W-:Y:S01]  /*4930*/  BSSY.RECONVERGENT B1, `(.L_x_480) ;  /* 0x0000017000017945 */ /* 0x000fe20003800200 */
[----:B------:R-:W-:Y:S02]  /*4940*/  IMAD.MOV.U32 R8, RZ, RZ, R2 ;  /* 0x000000ffff087224 */ /* 0x000fe400078e0002 */
[----:B------:R0:W0:Y:S01]  /*4950*/  SHFL.DOWN PT, R9, R4, 0x10, 0x1f ;  /* 0x0a001f0004097f89 */ /* 0x00002200000e0000 */
[----:B--2---:R-:W-:Y:S02]  /*4960*/  IMAD.MOV.U32 R7, RZ, RZ, R4 ;  /* 0x000000ffff077224 */ /* 0x004fe400078e0004 */
[----:B------:R-:W-:Y:S01]  /*4970*/  IMAD.MOV.U32 R6, RZ, RZ, R5 ;  /* 0x000000ffff067224 */ /* 0x000fe200078e0005 */
[----:B-1----:R1:W2:Y:S01]  /*4980*/  SHFL.DOWN PT, R10, R5, 0x10, 0x1f ;  /* 0x0a001f00050a7f89 */ /* 0x0022a200000e0000 */
[----:B------:R-:W-:Y:S05]  /*4990*/  @P3 BRA `(.L_x_481) ;  /* 0x0000000000403947 */ /* 0x000fea0003800000 */
[----:B----4-:R-:W-:Y:S01]  /*49a0*/  ISETP.GE.AND P0, PT, R2, R3, PT ;  /* 0x000000030200720c */ /* 0x010fe20003f06270 */
[----:B------:R-:W-:Y:S02]  /*49b0*/  IMAD.MOV.U32 R8, RZ, RZ, R3 ;  /* 0x000000ffff087224 */ /* 0x000fe400078e0003 */
[----:B0-----:R-:W-:Y:S02]  /*49c0*/  IMAD.MOV.U32 R7, RZ, RZ, R9 ;  /* 0x000000ffff077224 */ /* 0x001fe400078e0009 */
[----:B--2---:R-:W-:-:S08]  /*49d0*/  IMAD.MOV.U32 R6, RZ, RZ, R10 ;  /* 0x000000ffff067224 */ /* 0x004fd000078e000a */
        /* <DEDUP_REMOVED lines=12> */
.L_x_481:
[----:B------:R-:W-:Y:S05]  /*4aa0*/  BSYNC.RECONVERGENT B1 ;  /* 0x0000000000017941 */ /* 0x000fea0003800200 */
.L_x_480:
[----:B------:R-:W-:Y:S04]  /*4ab0*/  BSSY.RECONVERGENT B1, `(.L_x_482) ;  /* 0x000000c000017945 */ /* 0x000fe80003800200 */
[----:B------:R-:W-:Y:S05]  /*4ac0*/  @P2 BRA `(.L_x_483) ;  /* 0x0000000000282947 */ /* 0x000fea0003800000 */
[----:B0-----:R-:W0:Y:S01]  /*4ad0*/  S2R R4, SR_CgaCtaId ;  /* 0x0000000000047919 */ /* 0x001e220000008800 */
[----:B----4-:R-:W-:Y:S02]  /*4ae0*/  MOV R3, 0x400 ;  /* 0x0000040000037802 */ /* 0x010fe40000000f00 */
[----:B------:R-:W-:-:S04]  /*4af0*/  SHF.R.U32.HI R2, RZ, 0x1, R0 ;  /* 0x00000001ff027819 */ /* 0x000fc80000011600 */
[----:B------:R-:W-:Y:S02]  /*4b00*/  LOP3.LUT R2, R2, 0x1f0, RZ, 0xc0, !PT ;  /* 0x000001f002027812 */ /* 0x000fe400078ec0ff */
[----:B0-----:R-:W-:-:S05]  /*4b10*/  LEA R3, R4, R3, 0x18 ;  /* 0x0000000304037211 */ /* 0x001fca00078ec0ff */
[----:B-1----:R-:W-:Y:S02]  /*4b20*/  IMAD.IADD R5, R2, 0x1, R3 ;  /* 0x0000000102057824 */ /* 0x002fe400078e0203 */
[----:B------:R-:W-:Y:S02]  /*4b30*/  IMAD.MOV.U32 R2, RZ, RZ, R7 ;  /* 0x000000ffff027224 */ /* 0x000fe400078e0007 */
[----:B------:R-:W-:Y:S01]  /*4b40*/  IMAD.MOV.U32 R3, RZ, RZ, R6 ;  /* 0x000000ffff037224 */ /* 0x000fe200078e0006 */
[----:B------:R0:W-:Y:S04]  /*4b50*/  STS [R5+0x8], R8 ;  /* 0x0000080805007388 */ /* 0x0001e80000000800 */
[----:B------:R0:W-:Y:S02]  /*4b60*/  STS.64 [R5+0x10], R2 ;  /* 0x0000100205007388 */ /* 0x0001e40000000a00 */
.L_x_483:
[----:B------:R-:W-:Y:S05]  /*4b70*/  BSYNC.RECONVERGENT B1 ;  /* 0x0000000000017941 */ /* 0x000fea0003800200 */
.L_x_482:
        /* <DEDUP_REMOVED lines=8> */
[----:B-1----:R-:W1:Y:S04]  /*4c00*/  LDS.64 R4, [R24+0x20] ;  /* 0x0000200018047984 */ /* 0x002e680000000a00 */
[----:B------:R4:W2:Y:S04]  /*4c10*/  LDS R18, [R24+0x28] ;  /* 0x0000280018127984 */ /* 0x0008a80000000800 */
[----:B------:R4:W2:Y:S01]  /*4c20*/  LDS R16, [R24+0x38] ;  /* 0x0000380018107984 */ /* 0x0008a20000000800 */
[----:B0-----:R-:W-:Y:S01]  /*4c30*/  ISETP.GE.AND P0, PT, R8, R3, PT ;  /* 0x000000030800720c */ /* 0x001fe20003f06270 */
[----:B------:R-:W-:-:S02]  /*4c40*/  IMAD.MOV.U32 R19, RZ, RZ, R3 ;  /* 0x000000ffff137224 */ /* 0x000fc400078e0003 */
[----:B-1----:R-:W-:Y:S02]  /*4c50*/  IMAD.MOV.U32 R21, RZ, RZ, R4 ;  /* 0x000000ffff157224 */ /* 0x002fe400078e0004 */
[----:B------:R-:W-:-:S08]  /*4c60*/  IMAD.MOV.U32 R20, RZ, RZ, R5 ;  /* 0x000000ffff147224 */ /* 0x000fd000078e0005 */
[----:B--2-4-:R-:W-:Y:S05]  /*4c70*/  @!P0 BRA `(.L_x_485) ;  /* 0x00000000002c8947 */ /* 0x014fea0003800000 */
        /* <DEDUP_REMOVED lines=11> */
.L_x_485:
[----:B------:R-:W-:Y:S05]  /*4d30*/  BSYNC.RECONVERGENT B1 ;  /* 0x0000000000017941 */ /* 0x000fea0003800200 */
.L_x_484:
        /* <DEDUP_REMOVED lines=27> */
.L_x_487:
[----:B------:R-:W-:Y:S05]  /*4ef0*/  BSYNC.RECONVERGENT B1 ;  /* 0x0000000000017941 */ /* 0x000fea0003800200 */
.L_x_486:
        /* <DEDUP_REMOVED lines=17> */
.L_x_489:
[----:B------:R-:W-:Y:S05]  /*5010*/  BSYNC.RECONVERGENT B1 ;  /* 0x0000000000017941 */ /* 0x000fea0003800200 */
.L_x_488:
        /* <DEDUP_REMOVED lines=17> */
.L_x_491:
[----:B------:R-:W-:Y:S05]  /*5130*/  BSYNC.RECONVERGENT B1 ;  /* 0x0000000000017941 */ /* 0x000fea0003800200 */
.L_x_490:
        /* <DEDUP_REMOVED lines=17> */
.L_x_493:
[----:B------:R-:W-:Y:S05]  /*5250*/  BSYNC.RECONVERGENT B1 ;  /* 0x0000000000017941 */ /* 0x000fea0003800200 */
.L_x_492:
        /* <DEDUP_REMOVED lines=17> */
.L_x_495:
[----:B------:R-:W-:Y:S05]  /*5370*/  BSYNC.RECONVERGENT B1 ;  /* 0x0000000000017941 */ /* 0x000fea0003800200 */
.L_x_494:
        /* <DEDUP_REMOVED lines=16> */
.L_x_417:
[----:B------:R-:W-:Y:S05]  /*5480*/  BSYNC.RECONVERGENT B0 ;  /* 0x0000000000007941 */ /* 0x000fea0003800200 */
.L_x_384:
        /* <DEDUP_REMOVED lines=8> */
.L_x_496:
        /* <DEDUP_REMOVED lines=15> */
.L_x_736:


//--------------------- .text._ZN6thrust24THRUST_300001_SM_1000_NS8cuda_cub4core6detail13_kernel_agentINS1_8__reduce10DrainAgentIiEEJN3cub18CUB_300001_SM_10009GridQueueIjEEiEEEvDpT0_ --------------------------
	.section	.text._ZN6thrust24THRUST_300001_SM_1000_NS8cuda_cub4core6detail13_kernel_agentINS1_8__reduce10DrainAgentIiEEJN3cub18CUB_300001_SM_10009GridQueueIjEEiEEEvDpT0_,"ax",@progbits
	.align	128
        .global         _ZN6thrust24THRUST_300001_SM_1000_NS8cuda_cub4core6detail13_kernel_agentINS1_8__reduce10DrainAgentIiEEJN3cub18CUB_300001_SM_10009GridQueueIjEEiEEEvDpT0_
        .type           _ZN6thrust24THRUST_300001_SM_1000_NS8cuda_cub4core6detail13_kernel_agentINS1_8__reduce10DrainAgentIiEEJN3cub18CUB_300001_SM_10009GridQueueIjEEiEEEvDpT0_,@function
        .size           _ZN6thrust24THRUST_300001_SM_1000_NS8cuda_cub4core6detail13_kernel_agentINS1_8__reduce10DrainAgentIiEEJN3cub18CUB_300001_SM_10009GridQueueIjEEiEEEvDpT0_,(.L_x_737 - _ZN6thrust24THRUST_300001_SM_1000_NS8cuda_cub4core6detail13_kernel_agentINS1_8__reduce10DrainAgentIiEEJN3cub18CUB_300001_SM_10009GridQueueIjEEiEEEvDpT0_)
        .other          _ZN6thrust24THRUST_300001_SM_1000_NS8cuda_cub4core6detail13_kernel_agentINS1_8__reduce10DrainAgentIiEEJN3cub18CUB_300001_SM_10009GridQueueIjEEiEEEvDpT0_,@"STO_CUDA_ENTRY STV_DEFAULT"
_ZN6thrust24THRUST_300001_SM_1000_NS8cuda_cub4core6detail13_kernel_agentINS1_8__reduce10DrainAgentIiEEJN3cub18CUB_300001_SM_10009GridQueueIjEEiEEEvDpT0_:
.text._ZN6thrust24THRUST_300001_SM_1000_NS8cuda_cub4core6detail13_kernel_agentINS1_8__reduce10DrainAgentIiEEJN3cub18CUB_300001_SM_10009GridQueueIjEEiEEEvDpT0_:
[----:B------:R-:W-:Y:S08]  /*0000*/  LDC R1, c[0x0][0x37c] ;  /* 0x0000df00ff017b82 */ /* 0x000ff00000000800 */
[----:B------:R-:W0:Y:S01]  /*0010*/  LDC.64 R2, c[0x0][0x380] ;  /* 0x0000e000ff027b82 */ /* 0x000e220000000a00 */
[----:B------:R-:W0:Y:S07]  /*0020*/  LDCU.64 UR4, c[0x0][0x358] ;  /* 0x00006b00ff0477ac */ /* 0x000e2e0008000a00 */
[----:B------:R-:W1:Y:S01]  /*0030*/  LDC R5, c[0x0][0x388] ;  /* 0x0000e200ff057b82 */ /* 0x000e620000000800 */
[----:B0-----:R-:W-:Y:S04]  /*0040*/  STG.E desc[UR4][R2.64+0x4], RZ ;  /* 0x000004ff02007986 */ /* 0x001fe8000c101904 */
[----:B-1----:R-:W-:Y:S01]  /*0050*/  STG.E desc[UR4][R2.64], R5 ;  /* 0x0000000502007986 */ /* 0x002fe2000c101904 */
[----:B------:R-:W-:Y:S05]  /*0060*/  EXIT ;  /* 0x000000000000794d */ /* 0x000fea0003800000 */
.L_x_497:
        /* <DEDUP_REMOVED lines=9> */
.L_x_737:


//--------------------- .text._ZN6thrust24THRUST_300001_SM_1000_NS8cuda_cub4core6detail13_kernel_agentINS1_8__reduce11ReduceAgentINS0_12zip_iteratorIN4cuda3std3__45tupleIJNS0_6detail15normal_iteratorINS0_10device_ptrIiEEEENS0_17counting_iteratorIlNS0_11use_defaultESI_SI_EEEEEEEPNSB_IJilEEESM_iNS1_9__extrema9arg_max_fIilNSA_4lessIiEEEEEEJSL_SN_iN3cub18CUB_300001_SM_100013GridEvenShareIiEENSV_9GridQueueIjEESS_EEEvDpT0_ --------------------------
	.section	.text._ZN6thrust24THRUST_300001_SM_1000_NS8cuda_cub4core6detail13_kernel_agentINS1_8__reduce11ReduceAgentINS0_12zip_iteratorIN4cuda3std3__45tupleIJNS0_6detail15normal_iteratorINS0_10device_ptrIiEEEENS0_17counting_iteratorIlNS0_11use_defaultESI_SI_EEEEEEEPNSB_IJilEEESM_iNS1_9__extrema9arg_max_fIilNSA_4lessIiEEEEEEJSL_SN_iN3cub18CUB_300001_SM_100013GridEvenShareIiEENSV_9GridQueueIjEESS_EEEvDpT0_,"ax",@progbits
	.align	128
        .global         _ZN6thrust24THRUST_300001_SM_1000_NS8cuda_cub4core6detail13_kernel_agentINS1_8__reduce11ReduceAgentINS0_12zip_iteratorIN4cuda3std3__45tupleIJNS0_6detail15normal_iteratorINS0_10device_ptrIiEEEENS0_17counting_iteratorIlNS0_11use_defaultESI_SI_EEEEEEEPNSB_IJilEEESM_iNS1_9__extrema9arg_max_fIilNSA_4lessIiEEEEEEJSL_SN_iN3cub18CUB_300001_SM_100013GridEvenShareIiEENSV_9GridQueueIjEESS_EEEvDpT0_
        .type           _ZN6thrust24THRUST_300001_SM_1000_NS8cuda_cub4core6detail13_kernel_agentINS1_8__reduce11ReduceAgentINS0_12zip_iteratorIN4cuda3std3__45tupleIJNS0_6detail15normal_iteratorINS0_10device_ptrIiEEEENS0_17counting_iteratorIlNS0_11use_defaultESI_SI_EEEEEEEPNSB_IJilEEESM_iNS1_9__extrema9arg_max_fIilNSA_4lessIiEEEEEEJSL_SN_iN3cub18CUB_300001_SM_100013GridEvenShareIiEENSV_9GridQueueIjEESS_EEEvDpT0_,@function
        .size           _ZN6thrust24THRUST_300001_SM_1000_NS8cuda_cub4core6detail13_kernel_agentINS1_8__reduce11ReduceAgentINS0_12zip_iteratorIN4cuda3std3__45tupleIJNS0_6detail15normal_iteratorINS0_10device_ptrIiEEEENS0_17counting_iteratorIlNS0_11use_defaultESI_SI_EEEEEEEPNSB_IJilEEESM_iNS1_9__extrema9arg_max_fIilNSA_4lessIiEEEEEEJSL_SN_iN3cub18CUB_300001_SM_100013GridEvenShareIiEENSV_9GridQueueIjEESS_EEEvDpT0_,(.L_x_738 - _ZN6thrust24THRUST_300001_SM_1000_NS8cuda_cub4core6detail13_kernel_agentINS1_8__reduce11ReduceAgentINS0_12zip_iteratorIN4cuda3std3__45tupleIJNS0_6detail15normal_iteratorINS0_10device_ptrIiEEEENS0_17counting_iteratorIlNS0_11use_defaultESI_SI_EEEEEEEPNSB_IJilEEESM_iNS1_9__extrema9arg_max_fIilNSA_4lessIiEEEEEEJSL_SN_iN3cub18CUB_300001_SM_100013GridEvenShareIiEENSV_9GridQueueIjEESS_EEEvDpT0_)
        .other          _ZN6thrust24THRUST_300001_SM_1000_NS8cuda_cub4core6detail13_kernel_agentINS1_8__reduce11ReduceAgentINS0_12zip_iteratorIN4cuda3std3__45tupleIJNS0_6detail15normal_iteratorINS0_10device_ptrIiEEEENS0_17counting_iteratorIlNS0_11use_defaultESI_SI_EEEEEEEPNSB_IJilEEESM_iNS1_9__extrema9arg_max_fIilNSA_4lessIiEEEEEEJSL_SN_iN3cub18CUB_300001_SM_100013GridEvenShareIiEENSV_9GridQueueIjEESS_EEEvDpT0_,@"STO_CUDA_ENTRY STV_DEFAULT"
_ZN6thrust24THRUST_300001_SM_1000_NS8cuda_cub4core6detail13_kernel_agentINS1_8__reduce11ReduceAgentINS0_12zip_iteratorIN4cuda3std3__45tupleIJNS0_6detail15normal_iteratorINS0_10device_ptrIiEEEENS0_17counting_iteratorIlNS0_11use_defaultESI_SI_EEEEEEEPNSB_IJilEEESM_iNS1_9__extrema9arg_max_fIilNSA_4lessIiEEEEEEJSL_SN_iN3cub18CUB_300001_SM_100013GridEvenShareIiEENSV_9GridQueueIjEESS_EEEvDpT0_:
.text._ZN6thrust24THRUST_300001_SM_1000_NS8cuda_cub4core6detail13_kernel_agentINS1_8__reduce11ReduceAgentINS0_12zip_iteratorIN4cuda3std3__45tupleIJNS0_6detail15normal_iteratorINS0_10device_ptrIiEEEENS0_17counting_iteratorIlNS0_11use_defaultESI_SI_EEEEEEEPNSB_IJilEEESM_iNS1_9__extrema9arg_max_fIilNSA_4lessIiEEEEEEJSL_SN_iN3cub18CUB_300001_SM_100013GridEvenShareIiEENSV_9GridQueueIjEESS_EEEvDpT0_:
[----:B------:R-:W-:Y:S01]  /*0000*/  LDC R1, c[0x0][0x37c] ;  /* 0x0000df00ff017b82 */ /* 0x000fe20000000800 */
[----:B------:R-:W0:Y:S01]  /*0010*/  S2R R0, SR_CTAID.X ;  /* 0x0000000000007919 */ /* 0x000e220000002500 */
[----:B------:R-:W1:Y:S01]  /*0020*/  LDCU UR4, c[0x0][0x398] ;  /* 0x00007300ff0477ac */ /* 0x000e620008000800 */
[----:B------:R-:W-:Y:S01]  /*0030*/  BSSY.RECONVERGENT B0, `(.L_x_498) ;  /* 0x0000586000007945 */ /* 0x000fe20003800200 */
[----:B------:R-:W2:Y:S01]  /*0040*/  LDCU UR6, c[0x0][0x370] ;  /* 0x00006e00ff0677ac */ /* 0x000ea20008000800 */
[----:B------:R-:W3:Y:S01]  /*0050*/  LDCU.64 UR10, c[0x0][0x358] ;  /* 0x00006b00ff0a77ac */ /* 0x000ee20008000a00 */
[----:B-1----:R-:W-:Y:S01]  /*0060*/  IMAD.U32 R4, RZ, RZ, UR4 ;  /* 0x00000004ff047e24 */ /* 0x002fe2000f8e00ff */
[----:B--2---:R-:W-:Y:S01]  /*0070*/  UIMAD UR6, UR6, 0x500, URZ ;  /* 0x00000500060678a4 */ /* 0x004fe2000f8e02ff */
[----:B0-----:R-:W-:-:S04]  /*0080*/  IMAD R5, R0, 0x500, RZ ;  /* 0x0000050000057824 */ /* 0x001fc800078e02ff */
[----:B------:R-:W-:-:S05]  /*0090*/  VIADD R3, R5, 0x500 ;  /* 0x0000050005037836 */ /* 0x000fca0000000000 */
[----:B------:R-:W-:-:S13]  /*00a0*/  ISETP.GT.AND P0, PT, R3, R4, PT ;  /* 0x000000040300720c */ /* 0x000fda0003f04270 */
[----:B---3--:R-:W-:Y:S05]  /*00b0*/  @!P0 BRA `(.L_x_499) ;  /* 0x0000003000b48947 */ /* 0x008fea0003800000 */
[----:B------:R-:W0:Y:S01]  /*00c0*/  S2R R2, SR_TID.X ;  /* 0x0000000000027919 */ /* 0x000e220000002100 */
[----:B------:R-:W-:Y:S01]  /*00d0*/  IMAD.IADD R3, R4, 0x1, -R5 ;  /* 0x0000000104037824 */ /* 0x000fe200078e0a05 */
[----:B------:R-:W1:Y:S01]  /*00e0*/  LDCU.64 UR6, c[0x0][0x388] ;  /* 0x00007100ff0677ac */ /* 0x000e620008000a00 */
[----:B------:R-:W-:Y:S01]  /*00f0*/  BSSY.RECONVERGENT B1, `(.L_x_500) ;  /* 0x000000f000017945 */ /* 0x000fe20003800200 */
[----:B------:R-:W-:Y:S01]  /*0100*/  CS2R R6, SRZ ;  /* 0x0000000000067805 */ /* 0x000fe2000001ff00 */
[----:B------:R-:W-:Y:S01]  /*0110*/  IMAD.MOV.U32 R8, RZ, RZ, RZ ;  /* 0x000000ffff087224 */ /* 0x000fe200078e00ff */
[----:B------:R-:W2:Y:S01]  /*0120*/  LDCU.64 UR8, c[0x0][0x388] ;  /* 0x00007100ff0877ac */ /* 0x000ea20008000a00 */
[----:B0-----:R-:W-:Y:S01]  /*0130*/  ISETP.GE.AND P0, PT, R2, R3, PT ;  /* 0x000000030200720c */ /* 0x001fe20003f06270 */
[----:B------:R-:W-:-:S12]  /*0140*/  IMAD.MOV.U32 R10, RZ, RZ, R2 ;  /* 0x000000ffff0a7224 */ /* 0x000fd800078e0002 */
[----:B-12---:R-:W-:Y:S05]  /*0150*/  @P0 BRA `(.L_x_501) ;  /* 0x0000000000200947 */ /* 0x006fea0003800000 */
[----:B------:R-:W0:Y:S01]  /*0160*/  LDC.64 R12, c[0x0][0x380] ;  /* 0x0000e000ff0c7b82 */ /* 0x000e220000000a00 */
[----:B------:R-:W-:Y:S01]  /*0170*/  IMAD.IADD R9, R5, 0x1, R2 ;  /* 0x0000000105097824 */ /* 0x000fe200078e0202 */
[----:B------:R-:W1:Y:S03]  /*0180*/  LDCU.64 UR4, c[0x0][0x388] ;  /* 0x00007100ff0477ac */ /* 0x000e660008000a00 */
[----:B0-----:R-:W-:-:S05]  /*0190*/  IMAD.WIDE R12, R9, 0x4, R12 ;  /* 0x00000004090c7825 */ /* 0x001fca00078e020c */
[----:B------:R0:W5:Y:S01]  /*01a0*/  LDG.E R7, desc[UR10][R12.64] ;  /* 0x0000000a0c077981 */ /* 0x000162000c1e1900 */
[----:B-1----:R-:W-:Y:S01]  /*01b0*/  IADD3 R6, P0, PT, R9, UR4, RZ ;  /* 0x0000000409067c10 */ /* 0x002fe2000ff1e0ff */
[----:B------:R-:W-:-:S03]  /*01c0*/  VIADD R10, R2, 0x100 ;  /* 0x00000100020a7836 */ /* 0x000fc60000000000 */
[----:B------:R-:W-:-:S09]  /*01d0*/  LEA.HI.X.SX32 R8, R9, UR5, 0x1, P0 ;  /* 0x0000000509087c11 */ /* 0x000fd200080f0eff */
.L_x_501:
[----:B------:R-:W-:Y:S05]  /*01e0*/  BSYNC.RECONVERGENT B1 ;  /* 0x0000000000017941 */ /* 0x000fea0003800200 */
.L_x_500:
[----:B------:R-:W-:Y:S01]  /*01f0*/  ISETP.GE.AND P0, PT, R10, R3, PT ;  /* 0x000000030a00720c */ /* 0x000fe20003f06270 */
[----:B------:R-:W-:-:S12]  /*0200*/  BSSY.RECONVERGENT B1, `(.L_x_502) ;  /* 0x0000091000017945 */ /* 0x000fd80003800200 */
[----:B------:R-:W-:Y:S05]  /*0210*/  @P0 BRA `(.L_x_503) ;  /* 0x00000008003c0947 */ /* 0x000fea0003800000 */
[----:B------:R-:W-:Y:S01]  /*0220*/  LOP3.LUT R9, RZ, R10, RZ, 0x33, !PT ;  /* 0x0000000aff097212 */ /* 0x000fe200078e33ff */
[----:B------:R-:W-:Y:S03]  /*0230*/  BSSY.RECONVERGENT B2, `(.L_x_504) ;  /* 0x0000028000027945 */ /* 0x000fe60003800200 */
[----:B------:R-:W-:-:S04]  /*0240*/  IADD3 R11, PT, PT, -R5, R4, R9 ;  /* 0x00000004050b7210 */ /* 0x000fc80007ffe109 */
[----:B------:R-:W-:-:S04]  /*0250*/  LOP3.LUT R4, R11, 0x300, RZ, 0xc0, !PT ;  /* 0x000003000b047812 */ /* 0x000fc800078ec0ff */
[----:B------:R-:W-:-:S13]  /*0260*/  ISETP.NE.AND P0, PT, R4, 0x300, PT ;  /* 0x000003000400780c */ /* 0x000fda0003f05270 */
[----:B------:R-:W-:Y:S05]  /*0270*/  @!P0 BRA `(.L_x_505) ;  /* 0x00000000008c8947 */ /* 0x000fea0003800000 */
[----:B0-----:R-:W0:Y:S01]  /*0280*/  LDC.64 R12, c[0x0][0x380] ;  /* 0x0000e000ff0c7b82 */ /* 0x001e220000000a00 */
[----:B------:R-:W-:Y:S01]  /*0290*/  LEA.HI R4, R11, 0x1, RZ, 0x18 ;  /* 0x000000010b047811 */ /* 0x000fe200078fc0ff */
[----:B------:R-:W-:-:S03]  /*02a0*/  IMAD.IADD R9, R5, 0x1, R10 ;  /* 0x0000000105097824 */ /* 0x000fc600078e020a */
[----:B------:R-:W-:-:S05]  /*02b0*/  LOP3.LUT R4, R4, 0x3, RZ, 0xc0, !PT ;  /* 0x0000000304047812 */ /* 0x000fca00078ec0ff */
[----:B------:R-:W-:-:S07]  /*02c0*/  IMAD.MOV R4, RZ, RZ, -R4 ;  /* 0x000000ffff047224 */ /* 0x000fce00078e0a04 */
.L_x_508:
[----:B0-----:R-:W-:-:S06]  /*02d0*/  IMAD.WIDE R14, R9, 0x4, R12 ;  /* 0x00000004090e7825 */ /* 0x001fcc00078e020c */
[----:B------:R-:W2:Y:S01]  /*02e0*/  LDG.E R15, desc[UR10][R14.64] ;  /* 0x0000000a0e0f7981 */ /* 0x000ea2000c1e1900 */
[C---:B------:R-:W-:Y:S01]  /*02f0*/  IADD3 R20, P1, PT, R9.reuse, UR6, RZ ;  /* 0x0000000609147c10 */ /* 0x040fe2000ff3e0ff */
[----:B------:R-:W-:Y:S01]  /*0300*/  VIADD R4, R4, 0x1 ;  /* 0x0000000104047836 */ /* 0x000fe20000000000 */
[----:B------:R-:W-:Y:S01]  /*0310*/  BSSY.RECONVERGENT B3, `(.L_x_506) ;  /* 0x0000016000037945 */ /* 0x000fe20003800200 */
[----:B------:R-:W-:Y:S01]  /*0320*/  IMAD.MOV.U32 R17, RZ, RZ, R6 ;  /* 0x000000ffff117224 */ /* 0x000fe200078e0006 */
[----:B------:R-:W-:Y:S01]  /*0330*/  LEA.HI.X.SX32 R19, R9, UR7, 0x1, P1 ;  /* 0x0000000709137c11 */ /* 0x000fe200088f0eff */
[----:B------:R-:W-:Y:S01]  /*0340*/  IMAD.MOV.U32 R18, RZ, RZ, R8 ;  /* 0x000000ffff127224 */ /* 0x000fe200078e0008 */
[----:B------:R-:W-:Y:S01]  /*0350*/  ISETP.NE.AND P2, PT, R4, RZ, PT ;  /* 0x000000ff0400720c */ /* 0x000fe20003f45270 */
[----:B-----5:R-:W-:Y:S02]  /*0360*/  IMAD.MOV.U32 R16, RZ, RZ, R7 ;  /* 0x000000ffff107224 */ /* 0x020fe400078e0007 */
[----:B------:R-:W-:-:S02]  /*0370*/  IMAD.MOV.U32 R6, RZ, RZ, R20 ;  /* 0x000000ffff067224 */ /* 0x000fc400078e0014 */
        /* <DEDUP_REMOVED lines=15> */
.L_x_507:
[----:B------:R-:W-:Y:S05]  /*0470*/  BSYNC.RECONVERGENT B3 ;  /* 0x0000000000037941 */ /* 0x000fea0003800200 */
.L_x_506:
[----:B------:R-:W-:Y:S02]  /*0480*/  VIADD R10, R10, 0x100 ;  /* 0x000001000a0a7836 */ /* 0x000fe40000000000 */
[----:B------:R-:W-:Y:S01]  /*0490*/  VIADD R9, R9, 0x100 ;  /* 0x0000010009097836 */ /* 0x000fe20000000000 */
[----:B------:R-:W-:Y:S06]  /*04a0*/  @P2 BRA `(.L_x_508) ;  /* 0xfffffffc00882947 */ /* 0x000fec000383ffff */
.L_x_505:
[----:B------:R-:W-:Y:S05]  /*04b0*/  BSYNC.RECONVERGENT B2 ;  /* 0x0000000000027941 */ /* 0x000fea0003800200 */
.L_x_504:
[----:B------:R-:W-:-:S13]  /*04c0*/  ISETP.GE.U32.AND P0, PT, R11, 0x300, PT ;  /* 0x000003000b00780c */ /* 0x000fda0003f06070 */
[----:B------:R-:W-:Y:S05]  /*04d0*/  @!P0 BRA `(.L_x_503) ;  /* 0x00000004008c8947 */ /* 0x000fea0003800000 */
[----:B0-----:R-:W0:Y:S01]  /*04e0*/  LDC.64 R12, c[0x0][0x380] ;  /* 0x0000e000ff0c7b82 */ /* 0x001e220000000a00 */
[----:B------:R-:W-:-:S04]  /*04f0*/  IMAD.IADD R9, R5, 0x1, R10 ;  /* 0x0000000105097824 */ /* 0x000fc800078e020a */
[C---:B------:R-:W-:Y:S02]  /*0500*/  VIADD R19, R9.reuse, 0x100 ;  /* 0x0000010009137836 */ /* 0x040fe40000000000 */
[C---:B------:R-:W-:Y:S02]  /*0510*/  VIADD R18, R9.reuse, 0x200 ;  /* 0x0000020009127836 */ /* 0x040fe40000000000 */
[----:B------:R-:W-:Y:S01]  /*0520*/  VIADD R20, R9, 0x300 ;  /* 0x0000030009147836 */ /* 0x000fe20000000000 */
[----:B0-----:R-:W-:-:S05]  /*0530*/  IADD3 R4, P0, PT, R12, 0x800, RZ ;  /* 0x000008000c047810 */ /* 0x001fca0007f1e0ff */
[----:B------:R-:W-:-:S08]  /*0540*/  IMAD.X R5, RZ, RZ, R13, P0 ;  /* 0x000000ffff057224 */ /* 0x000fd000000e060d */
.L_x_517:
[----:B------:R-:W-:-:S05]  /*0550*/  IMAD.WIDE R14, R9, 0x4, R4 ;  /* 0x00000004090e7825 */ /* 0x000fca00078e0204 */
[----:B------:R-:W2:Y:S04]  /*0560*/  LDG.E R22, desc[UR10][R14.64+-0x800] ;  /* 0xfff8000a0e167981 */ /* 0x000ea8000c1e1900 */
[----:B-----5:R0:W5:Y:S04]  /*0570*/  LDG.E R24, desc[UR10][R14.64+-0x400] ;  /* 0xfffc000a0e187981 */ /* 0x020168000c1e1900 */
[----:B------:R0:W5:Y:S04]  /*0580*/  LDG.E R11, desc[UR10][R14.64] ;  /* 0x0000000a0e0b7981 */ /* 0x000168000c1e1900 */
[----:B------:R0:W5:Y:S01]  /*0590*/  LDG.E R12, desc[UR10][R14.64+0x400] ;  /* 0x0004000a0e0c7981 */ /* 0x000162000c1e1900 */
[C---:B------:R-:W-:Y:S01]  /*05a0*/  IADD3 R21, P1, PT, R9.reuse, UR8, RZ ;  /* 0x0000000809157c10 */ /* 0x040fe2000ff3e0ff */
[----:B------:R-:W-:Y:S03]  /*05b0*/  BSSY.RECONVERGENT B2, `(.L_x_509) ;  /* 0x0000012000027945 */ /* 0x000fe60003800200 */
[----:B------:R-:W-:Y:S01]  /*05c0*/  LEA.HI.X.SX32 R23, R9, UR9, 0x1, P1 ;  /* 0x0000000909177c11 */ /* 0x000fe200088f0eff */
[----:B------:R-:W-:-:S04]  /*05d0*/  IMAD.MOV.U32 R16, RZ, RZ, R21 ;  /* 0x000000ffff107224 */ /* 0x000fc800078e0015 */
        /* <DEDUP_REMOVED lines=15> */
.L_x_510:
[----:B------:R-:W-:Y:S05]  /*06d0*/  BSYNC.RECONVERGENT B2 ;  /* 0x0000000000027941 */ /* 0x000fea0003800200 */
.L_x_509:
[----:B-----5:R-:W-:Y:S01]  /*06e0*/  ISETP.GE.AND P0, PT, R13, R24, PT ;  /* 0x000000180d00720c */ /* 0x020fe20003f06270 */
[----:B------:R-:W-:Y:S01]  /*06f0*/  BSSY.RECONVERGENT B2, `(.L_x_511) ;  /* 0x0000012000027945 */ /* 0x000fe20003800200 */
[----:B------:R-:W-:Y:S01]  /*0700*/  IADD3 R15, P1, PT, R19, UR8, RZ ;  /* 0x00000008130f7c10 */ /* 0x000fe2000ff3e0ff */
[----:B------:R-:W-:-:S03]  /*0710*/  IMAD.MOV.U32 R6, RZ, RZ, R24 ;  /* 0x000000ffff067224 */ /* 0x000fc600078e0018 */
[----:B------:R-:W-:Y:S01]  /*0720*/  LEA.HI.X.SX32 R14, R19, UR9, 0x1, P1 ;  /* 0x00000009130e7c11 */ /* 0x000fe200088f0eff */
        /* <DEDUP_REMOVED lines=14> */
.L_x_512:
[----:B------:R-:W-:Y:S05]  /*0810*/  BSYNC.RECONVERGENT B2 ;  /* 0x0000000000027941 */ /* 0x000fea0003800200 */
.L_x_511:
[----:B------:R-:W-:Y:S01]  /*0820*/  ISETP.GE.AND P0, PT, R6, R11, PT ;  /* 0x0000000b0600720c */ /* 0x000fe20003f06270 */
[----:B------:R-:W-:Y:S01]  /*0830*/  BSSY.RECONVERGENT B2, `(.L_x_513) ;  /* 0x0000013000027945 */ /* 0x000fe20003800200 */
[----:B------:R-:W-:Y:S01]  /*0840*/  IADD3 R16, P1, PT, R18, UR8, RZ ;  /* 0x0000000812107c10 */ /* 0x000fe2000ff3e0ff */
[----:B------:R-:W-:Y:S01]  /*0850*/  IMAD.MOV.U32 R13, RZ, RZ, R11 ;  /* 0x000000ffff0d7224 */ /* 0x000fe200078e000b */
[----:B------:R-:W-:Y:S02]  /*0860*/  IADD3 R21, P2, PT, R20, UR8, RZ ;  /* 0x0000000814157c10 */ /* 0x000fe4000ff5e0ff */
        /* <DEDUP_REMOVED lines=15> */
.L_x_514:
[----:B------:R-:W-:Y:S05]  /*0960*/  BSYNC.RECONVERGENT B2 ;  /* 0x0000000000027941 */ /* 0x000fea0003800200 */
.L_x_513:
[----:B------:R-:W-:Y:S01]  /*0970*/  ISETP.GE.AND P0, PT, R13, R12, PT ;  /* 0x0000000c0d00720c */ /* 0x000fe20003f06270 */
[----:B------:R-:W-:Y:S01]  /*0980*/  BSSY.RECONVERGENT B2, `(.L_x_515) ;  /* 0x0000011000027945 */ /* 0x000fe20003800200 */
[----:B------:R-:W-:Y:S01]  /*0990*/  LEA.HI.X.SX32 R16, R20, UR9, 0x1, P2 ;  /* 0x0000000914107c11 */ /* 0x000fe200090f0eff */
        /* <DEDUP_REMOVED lines=15> */
.L_x_516:
[----:B------:R-:W-:Y:S05]  /*0a90*/  BSYNC.RECONVERGENT B2 ;  /* 0x0000000000027941 */ /* 0x000fea0003800200 */
.L_x_515:
[----:B------:R-:W-:Y:S02]  /*0aa0*/  VIADD R10, R10, 0x400 ;  /* 0x000004000a0a7836 */ /* 0x000fe40000000000 */
[----:B------:R-:W-:Y:S02]  /*0ab0*/  VIADD R19, R19, 0x400 ;  /* 0x0000040013137836 */ /* 0x000fe40000000000 */
[----:B------:R-:W-:Y:S01]  /*0ac0*/  VIADD R18, R18, 0x400 ;  /* 0x0000040012127836 */ /* 0x000fe20000000000 */
[----:B------:R-:W-:Y:S01]  /*0ad0*/  ISETP.GE.AND P0, PT, R10, R3, PT ;  /* 0x000000030a00720c */ /* 0x000fe20003f06270 */
[----:B------:R-:W-:Y:S02]  /*0ae0*/  VIADD R20, R20, 0x400 ;  /* 0x0000040014147836 */ /* 0x000fe40000000000 */
[----:B------:R-:W-:-:S10]  /*0af0*/  VIADD R9, R9, 0x400 ;  /* 0x0000040009097836 */ /* 0x000fd40000000000 */
[----:B------:R-:W-:Y:S05]  /*0b00*/  @!P0 BRA `(.L_x_517) ;  /* 0xfffffff800908947 */ /* 0x000fea000383ffff */
.L_x_503:
[----:B------:R-:W-:Y:S05]  /*0b10*/  BSYNC.RECONVERGENT B1 ;  /* 0x0000000000017941 */ /* 0x000fea0003800200 */
.L_x_502:
[----:B------:R-:W-:-:S13]  /*0b20*/  ISETP.GE.AND P0, PT, R3, 0x100, PT ;  /* 0x000001000300780c */ /* 0x000fda0003f06270 */
[----:B------:R-:W-:Y:S05]  /*0b30*/  @!P0 BRA `(.L_x_518) ;  /* 0x00000010008c8947 */ /* 0x000fea0003800000 */
[----:B0-----:R-:W0:Y:S01]  /*0b40*/  S2R R12, SR_LANEID ;  /* 0x00000000000c7919 */ /* 0x001e220000000000 */
[----:B------:R-:W-:Y:S01]  /*0b50*/  BSSY.RECONVERGENT B1, `(.L_x_519) ;  /* 0x000001b000017945 */ /* 0x000fe20003800200 */
[----:B------:R-:W-:Y:S01]  /*0b60*/  IMAD.MOV.U32 R9, RZ, RZ, R6 ;  /* 0x000000ffff097224 */ /* 0x000fe200078e0006 */
[----:B-----5:R1:W2:Y:S01]  /*0b70*/  SHFL.DOWN PT, R4, R7, 0x1, 0x1f ;  /* 0x08201f0007047f89 */ /* 0x0202a200000e0000 */
        /* <DEDUP_REMOVED lines=24> */
.L_x_520:
[----:B------:R-:W-:Y:S05]  /*0d00*/  BSYNC.RECONVERGENT B1 ;  /* 0x0000000000017941 */ /* 0x000fea0003800200 */
.L_x_519:
        /* <DEDUP_REMOVED lines=12> */
[----:B---3--:R-:W-:Y:S02]  /*0dd0*/  IMAD.MOV.U32 R5, RZ, RZ, R12 ;  /* 0x000000ffff057224 */ /* 0x008fe400078e000c */
        /* <DEDUP_REMOVED lines=14> */
.L_x_522:
[----:B------:R-:W-:Y:S05]  /*0ec0*/  BSYNC.RECONVERGENT B1 ;  /* 0x0000000000017941 */ /* 0x000fea0003800200 */
.L_x_521:
[----:B0-----:R0:W4:Y:S01]  /*0ed0*/  SHFL.DOWN PT, R9, R4, 0x4, 0x1f ;  /* 0x08801f0004097f89 */ /* 0x00112200000e0000 */
[----:B------:R-:W-:Y:S01]  /*0ee0*/  BSSY.RECONVERGENT B1, `(.L_x_523) ;  /* 0x0000017000017945 */ /* 0x000fe20003800200 */
[----:B-1----:R-:W-:Y:S02]  /*0ef0*/  IMAD.MOV.U32 R6, RZ, RZ, R5 ;  /* 0x000000ffff067224 */ /* 0x002fe400078e0005 */
[----:B------:R0:W1:Y:S01]  /*0f00*/  SHFL.DOWN PT, R10, R5, 0x4, 0x1f ;  /* 0x08801f00050a7f89 */ /* 0x00006200000e0000 */
[----:B--2---:R-:W-:Y:S02]  /*0f10*/  IMAD.MOV.U32 R7, RZ, RZ, R8 ;  /* 0x000000ffff077224 */ /* 0x004fe400078e0008 */
[----:B------:R-:W-:Y:S01]  /*0f20*/  IMAD.MOV.U32 R3, RZ, RZ, R4 ;  /* 0x000000ffff037224 */ /* 0x000fe200078e0004 */
[----:B------:R0:W2:Y:S01]  /*0f30*/  SHFL.DOWN PT, R11, R8, 0x4, 0x1f ;  /* 0x08801f00080b7f89 */ /* 0x0000a200000e0000 */
[----:B------:R-:W-:Y:S05]  /*0f40*/  @P3 BRA `(.L_x_524) ;  /* 0x0000000000403947 */ /* 0x000fea0003800000 */
[----:B----4-:R-:W-:Y:S01]  /*0f50*/  ISETP.GE.AND P0, PT, R4, R9, PT ;  /* 0x000000090400720c */ /* 0x010fe20003f06270 */
[----:B-1----:R-:W-:Y:S02]  /*0f60*/  IMAD.MOV.U32 R6, RZ, RZ, R10 ;  /* 0x000000ffff067224 */ /* 0x002fe400078e000a */
        /* <DEDUP_REMOVED lines=14> */
.L_x_524:
[----:B------:R-:W-:Y:S05]  /*1050*/  BSYNC.RECONVERGENT B1 ;  /* 0x0000000000017941 */ /* 0x000fea0003800200 */
.L_x_523:
[----:B0-----:R0:W0:Y:S01]  /*1060*/  SHFL.DOWN PT, R8, R3, 0x8, 0x1f ;  /* 0x09001f0003087f89 */ /* 0x00102200000e0000 */
[----:B------:R-:W-:Y:S01]  /*1070*/  BSSY.RECONVERGENT B1, `(.L_x_525) ;  /* 0x0000017000017945 */ /* 0x000fe20003800200 */
[----:B------:R-:W-:Y:S02]  /*1080*/  IMAD.MOV.U32 R5, RZ, RZ, R6 ;  /* 0x000000ffff057224 */ /* 0x000fe400078e0006 */
[----:B--2---:R2:W0:Y:S01]  /*1090*/  SHFL.DOWN PT, R11, R6, 0x8, 0x1f ;  /* 0x09001f00060b7f89 */ /* 0x00442200000e0000 */
        /* <DEDUP_REMOVED lines=20> */
.L_x_526:
[----:B------:R-:W-:Y:S05]  /*11e0*/  BSYNC.RECONVERGENT B1 ;  /* 0x0000000000017941 */ /* 0x000fea0003800200 */
.L_x_525:
[----:B0-----:R0:W4:Y:S01]  /*11f0*/  SHFL.DOWN PT, R3, R4, 0x10, 0x1f ;  /* 0x0a001f0004037f89 */ /* 0x00112200000e0000 */
[----:B------:R-:W-:Y:S01]  /*1200*/  BSSY.RECONVERGENT B1, `(.L_x_527) ;  /* 0x0000017000017945 */ /* 0x000fe20003800200 */
[----:B--2---:R-:W-:Y:S02]  /*1210*/  IMAD.MOV.U32 R7, RZ, RZ, R5 ;  /* 0x000000ffff077224 */ /* 0x004fe400078e0005 */
[----:B-1----:R0:W1:Y:S01]  /*1220*/  SHFL.DOWN PT, R10, R5, 0x10, 0x1f ;  /* 0x0a001f00050a7f89 */ /* 0x00206200000e0000 */
[----:B------:R-:W-:Y:S02]  /*1230*/  IMAD.MOV.U32 R8, RZ, RZ, R9 ;  /* 0x000000ffff087224 */ /* 0x000fe400078e0009 */
[----:B------:R-:W-:Y:S01]  /*1240*/  IMAD.MOV.U32 R6, RZ, RZ, R4 ;  /* 0x000000ffff067224 */ /* 0x000fe200078e0004 */
[----:B---3--:R0:W2:Y:S01]  /*1250*/  SHFL.DOWN PT, R12, R9, 0x10, 0x1f ;  /* 0x0a001f00090c7f89 */ /* 0x0080a200000e0000 */
        /* <DEDUP_REMOVED lines=17> */
.L_x_528:
[----:B------:R-:W-:Y:S05]  /*1370*/  BSYNC.RECONVERGENT B1 ;  /* 0x0000000000017941 */ /* 0x000fea0003800200 */
.L_x_527:
[----:B------:R-:W-:Y:S04]  /*1380*/  BSSY.RECONVERGENT B1, `(.L_x_529) ;  /* 0x000000c000017945 */ /* 0x000fe80003800200 */
[----:B------:R-:W-:Y:S05]  /*1390*/  @P2 BRA `(.L_x_530) ;  /* 0x0000000000282947 */ /* 0x000fea0003800000 */
[----:B0-----:R-:W0:Y:S01]  /*13a0*/  S2R R5, SR_CgaCtaId ;  /* 0x0000000000057919 */ /* 0x001e220000008800 */
[----:B------:R-:W-:Y:S02]  /*13b0*/  MOV R4, 0x400 ;  /* 0x0000040000047802 */ /* 0x000fe40000000f00 */
[----:B----4-:R-:W-:-:S04]  /*13c0*/  SHF.R.U32.HI R3, RZ, 0x1, R2 ;  /* 0x00000001ff037819 */ /* 0x010fc80000011602 */
[----:B------:R-:W-:Y:S02]  /*13d0*/  LOP3.LUT R3, R3, 0x1f0, RZ, 0xc0, !PT ;  /* 0x000001f003037812 */ /* 0x000fe400078ec0ff */
[----:B0-----:R-:W-:Y:S01]  /*13e0*/  LEA R4, R5, R4, 0x18 ;  /* 0x0000000405047211 */ /* 0x001fe200078ec0ff */
[----:B------:R-:W-:-:S04]  /*13f0*/  IMAD.MOV.U32 R5, RZ, RZ, R8 ;  /* 0x000000ffff057224 */ /* 0x000fc800078e0008 */
[----:B------:R-:W-:Y:S02]  /*1400*/  IMAD.IADD R3, R3, 0x1, R4 ;  /* 0x0000000103037824 */ /* 0x000fe400078e0204 */
[----:B------:R-:W-:-:S03]  /*1410*/  IMAD.MOV.U32 R4, RZ, RZ, R7 ;  /* 0x000000ffff047224 */ /* 0x000fc600078e0007 */
[----:B------:R3:W-:Y:S04]  /*1420*/  STS [R3+0x8], R6 ;  /* 0x0000080603007388 */ /* 0x0007e80000000800 */
[----:B------:R3:W-:Y:S02]  /*1430*/  STS.64 [R3+0x10], R4 ;  /* 0x0000100403007388 */ /* 0x0007e40000000a00 */
.L_x_530:
[----:B------:R-:W-:Y:S05]  /*1440*/  BSYNC.RECONVERGENT B1 ;  /* 0x0000000000017941 */ /* 0x000fea0003800200 */
.L_x_529:
[----:B------:R-:W-:Y:S01]  /*1450*/  BAR.SYNC.DEFER_BLOCKING 0x0 ;  /* 0x0000000000007b1d */ /* 0x000fe20000010000 */
[----:B------:R-:W-:-:S13]  /*1460*/  ISETP.NE.AND P2, PT, R2, RZ, PT ;  /* 0x000000ff0200720c */ /* 0x000fda0003f45270 */
[----:B------:R-:W-:Y:S05]  /*1470*/  @P2 BRA `(.L_x_531) ;  /* 0x0000004400042947 */ /* 0x000fea0003800000 */
[----:B---34-:R-:W3:Y:S01]  /*1480*/  S2R R3, SR_CgaCtaId ;  /* 0x0000000000037919 */ /* 0x018ee20000008800 */
[----:B------:R-:W-:Y:S01]  /*1490*/  MOV R2, 0x400 ;  /* 0x0000040000027802 */ /* 0x000fe20000000f00 */
[----:B------:R-:W-:Y:S03]  /*14a0*/  BSSY.RECONVERGENT B1, `(.L_x_532) ;  /* 0x0000016000017945 */ /* 0x000fe60003800200 */
[----:B---3--:R-:W-:-:S05]  /*14b0*/  LEA R26, R3, R2, 0x18 ;  /* 0x00000002031a7211 */ /* 0x008fca00078ec0ff */
[----:B0-----:R-:W0:Y:S04]  /*14c0*/  LDS R5, [R26+0x18] ;  /* 0x000018001a057984 */ /* 0x001e280000000800 */
        /* <DEDUP_REMOVED lines=19> */
.L_x_533:
[----:B------:R-:W-:Y:S05]  /*1600*/  BSYNC.RECONVERGENT B1 ;  /* 0x0000000000017941 */ /* 0x000fea0003800200 */
.L_x_532:
[----:B------:R-:W0:Y:S01]  /*1610*/  LDS.64 R6, [R26+0x30] ;  /* 0x000030001a067984 */ /* 0x000e220000000a00 */
[----:B------:R-:W-:Y:S01]  /*1620*/  ISETP.GE.AND P0, PT, R21, R22, PT ;  /* 0x000000161500720c */ /* 0x000fe20003f06270 */
[----:B------:R-:W-:Y:S01]  /*1630*/  BSSY.RECONVERGENT B1, `(.L_x_534) ;  /* 0x0000019000017945 */ /* 0x000fe20003800200 */
[----:B------:R-:W-:Y:S01]  /*1640*/  IMAD.MOV.U32 R23, RZ, RZ, R22 ;  /* 0x000000ffff177224 */ /* 0x000fe200078e0016 */
[----:B------:R1:W3:Y:S04]  /*1650*/  LDS R20, [R26+0x48] ;  /* 0x000048001a147984 */ /* 0x0002e80000000800 */
[----:B------:R1:W4:Y:S04]  /*1660*/  LDS R19, [R26+0x58] ;  /* 0x000058001a137984 */ /* 0x0003280000000800 */
[----:B------:R1:W1:Y:S04]  /*1670*/  LDS R18, [R26+0x68] ;  /* 0x000068001a127984 */ /* 0x0002680000000800 */
[----:B------:R0:W1:Y:S04]  /*1680*/  LDS R17, [R26+0x78] ;  /* 0x000078001a117984 */ /* 0x0000680000000800 */
[----:B------:R0:W1:Y:S04]  /*1690*/  LDS.64 R8, [R26+0x40] ;  /* 0x000040001a087984 */ /* 0x0000680000000a00 */
[----:B------:R0:W1:Y:S04]  /*16a0*/  LDS.64 R10, [R26+0x50] ;  /* 0x000050001a0a7984 */ /* 0x0000680000000a00 */
[----:B--2---:R2:W1:Y:S04]  /*16b0*/  LDS.64 R12, [R26+0x60] ;  /* 0x000060001a0c7984 */ /* 0x0044680000000a00 */
        /* <DEDUP_REMOVED lines=16> */
.L_x_535:
[----:B------:R-:W-:Y:S05]  /*17c0*/  BSYNC.RECONVERGENT B1 ;  /* 0x0000000000017941 */ /* 0x000fea0003800200 */
.L_x_534:
        /* <DEDUP_REMOVED lines=17> */
.L_x_537:
[----:B------:R-:W-:Y:S05]  /*18e0*/  BSYNC.RECONVERGENT B1 ;  /* 0x0000000000017941 */ /* 0x000fea0003800200 */
.L_x_536:
[----:B---3--:R-:W-:Y:S01]  /*18f0*/  ISETP.GE.AND P0, PT, R3, R20, PT ;  /* 0x000000140300720c */ /* 0x008fe20003f06270 */
        /* <DEDUP_REMOVED lines=16> */
.L_x_539:
[----:B------:R-:W-:Y:S05]  /*1a00*/  BSYNC.RECONVERGENT B1 ;  /* 0x0000000000017941 */ /* 0x000fea0003800200 */
.L_x_538:
        /* <DEDUP_REMOVED lines=17> */
.L_x_541:
[----:B------:R-:W-:Y:S05]  /*1b20*/  BSYNC.RECONVERGENT B1 ;  /* 0x0000000000017941 */ /* 0x000fea0003800200 */
.L_x_540:
        /* <DEDUP_REMOVED lines=17> */
.L_x_543:
[----:B------:R-:W-:Y:S05]  /*1c40*/  BSYNC.RECONVERGENT B1 ;  /* 0x0000000000017941 */ /* 0x000fea0003800200 */
.L_x_542:
        /* <DEDUP_REMOVED lines=18> */
.L_x_518:
[----:B------:R-:W1:Y:S01]  /*1d70*/  S2R R14, SR_LANEID ;  /* 0x00000000000e7919 */ /* 0x000e620000000000 */
[----:B------:R-:W-:Y:S01]  /*1d80*/  LOP3.LUT R4, R2, 0x3e0, RZ, 0xc0, !PT ;  /* 0x000003e002047812 */ /* 0x000fe200078ec0ff */
[----:B------:R-:W-:Y:S01]  /*1d90*/  BSSY.RECONVERGENT B1, `(.L_x_544) ;  /* 0x0000027000017945 */ /* 0x000fe20003800200 */
[----:B------:R-:W-:-:S03]  /*1da0*/  IMAD.MOV.U32 R16, RZ, RZ, R8 ;  /* 0x000000ffff107224 */ /* 0x000fc600078e0008 */
[----:B------:R-:W-:Y:S01]  /*1db0*/  VIADD R10, R4, 0x20 ;  /* 0x00000020040a7836 */ /* 0x000fe20000000000 */
[----:B------:R-:W-:-:S04]  /*1dc0*/  LOP3.LUT R4, RZ, R4, RZ, 0x33, !PT ;  /* 0x00000004ff047212 */ /* 0x000fc800078e33ff */
[----:B------:R-:W-:Y:S01]  /*1dd0*/  ISETP.GT.AND P0, PT, R10, R3, PT ;  /* 0x000000030a00720c */ /* 0x000fe20003f04270 */
[----:B------:R-:W-:-:S05]  /*1de0*/  IMAD.IADD R4, R3, 0x1, R4 ;  /* 0x0000000103047824 */ /* 0x000fca00078e0204 */
[----:B------:R-:W-:-:S05]  /*1df0*/  SEL R5, R4, 0x1f, P0 ;  /* 0x0000001f04057807 */ /* 0x000fca0000000000 */
[----:B------:R2:W3:Y:S04]  /*1e00*/  SHFL.DOWN PT, R9, R6, 0x1, R5 ;  /* 0x0820000006097989 */ /* 0x0004e800000e0005 */
[----:B------:R2:W4:Y:S01]  /*1e10*/  SHFL.DOWN PT, R11, R8, 0x1, R5 ;  /* 0x08200000080b7989 */ /* 0x00052200000e0005 */
[CC--:B-1----:R-:W-:Y:S01]  /*1e20*/  ISETP.GE.AND P0, PT, R14.reuse, R5.reuse, PT ;  /* 0x000000050e00720c */ /* 0x0c2fe20003f06270 */
[C---:B------:R-:W-:Y:S01]  /*1e30*/  VIADD R10, R14.reuse, 0x4 ;  /* 0x000000040e0a7836 */ /* 0x040fe20000000000 */
[C---:B------:R-:W-:Y:S01]  /*1e40*/  ISETP.NE.AND P2, PT, R14.reuse, RZ, PT ;  /* 0x000000ff0e00720c */ /* 0x040fe20003f45270 */
[C---:B------:R-:W-:Y:S02]  /*1e50*/  VIADD R4, R14.reuse, 0x2 ;  /* 0x000000020e047836 */ /* 0x040fe40000000000 */
[----:B0-----:R-:W-:Y:S01]  /*1e60*/  VIADD R12, R14, 0x8 ;  /* 0x000000080e0c7836 */ /* 0x001fe20000000000 */
[-C--:B------:R-:W-:Y:S01]  /*1e70*/  ISETP.GT.AND P5, PT, R10, R5.reuse, PT ;  /* 0x000000050a00720c */ /* 0x080fe20003fa4270 */
[----:B------:R-:W-:Y:S01]  /*1e80*/  VIADD R14, R14, 0x10 ;  /* 0x000000100e0e7836 */ /* 0x000fe20000000000 */
[----:B-----5:R2:W0:Y:S01]  /*1e90*/  SHFL.DOWN PT, R10, R7, 0x1, R5 ;  /* 0x08200000070a7989 */ /* 0x02042200000e0005 */
[-C--:B------:R-:W-:Y:S01]  /*1ea0*/  ISETP.GT.AND P1, PT, R4, R5.reuse, PT ;  /* 0x000000050400720c */ /* 0x080fe20003f24270 */
[----:B------:R-:W-:Y:S01]  /*1eb0*/  IMAD.MOV.U32 R4, RZ, RZ, R7 ;  /* 0x000000ffff047224 */ /* 0x000fe200078e0007 */
[----:B------:R-:W-:-:S02]  /*1ec0*/  ISETP.GT.AND P4, PT, R12, R5, PT ;  /* 0x000000050c00720c */ /* 0x000fc40003f84270 */
[----:B------:R-:W-:Y:S01]  /*1ed0*/  ISETP.GT.AND P3, PT, R14, R5, PT ;  /* 0x000000050e00720c */ /* 0x000fe20003f64270 */
[----:B------:R-:W-:Y:S01]  /*1ee0*/  IMAD.MOV.U32 R14, RZ, RZ, R6 ;  /* 0x000000ffff0e7224 */ /* 0x000fe200078e0006 */
[----:B---3--:R-:W-:Y:S11]  /*1ef0*/  @P0 BRA `(.L_x_545) ;  /* 0x0000000000400947 */ /* 0x008ff60003800000 */
[----:B0-----:R-:W-:Y:S01]  /*1f00*/  ISETP.GE.AND P0, PT, R7, R10, PT ;  /* 0x0000000a0700720c */ /* 0x001fe20003f06270 */
[----:B------:R-:W-:Y:S02]  /*1f10*/  IMAD.MOV.U32 R4, RZ, RZ, R10 ;  /* 0x000000ffff047224 */ /* 0x000fe400078e000a */
[----:B------:R-:W-:Y:S02]  /*1f20*/  IMAD.MOV.U32 R14, RZ, RZ, R9 ;  /* 0x000000ffff0e7224 */ /* 0x000fe400078e0009 */
[----:B----4-:R-:W-:-:S08]  /*1f30*/  IMAD.MOV.U32 R16, RZ, RZ, R11 ;  /* 0x000000ffff107224 */ /* 0x010fd000078e000b */
        /* <DEDUP_REMOVED lines=12> */
.L_x_545:
[----:B------:R-:W-:Y:S05]  /*2000*/  BSYNC.RECONVERGENT B1 ;  /* 0x0000000000017941 */ /* 0x000fea0003800200 */
.L_x_544:
[----:B--2---:R1:W2:Y:S01]  /*2010*/  SHFL.DOWN PT, R7, R4, 0x2, R5 ;  /* 0x0840000004077989 */ /* 0x0042a200000e0005 */
[----:B------:R-:W-:Y:S01]  /*2020*/  BSSY.RECONVERGENT B1, `(.L_x_546) ;  /* 0x0000017000017945 */ /* 0x000fe20003800200 */
[----:B------:R-:W-:Y:S02]  /*2030*/  IMAD.MOV.U32 R6, RZ, RZ, R4 ;  /* 0x000000ffff067224 */ /* 0x000fe400078e0004 */
[----:B------:R1:W3:Y:S01]  /*2040*/  SHFL.DOWN PT, R9, R14, 0x2, R5 ;  /* 0x084000000e097989 */ /* 0x0002e200000e0005 */
[----:B0-----:R-:W-:Y:S02]  /*2050*/  IMAD.MOV.U32 R10, RZ, RZ, R14 ;  /* 0x000000ffff0a7224 */ /* 0x001fe400078e000e */
[----:B------:R-:W-:Y:S01]  /*2060*/  IMAD.MOV.U32 R12, RZ, RZ, R16 ;  /* 0x000000ffff0c7224 */ /* 0x000fe200078e0010 */
[----:B----4-:R1:W0:Y:S01]  /*2070*/  SHFL.DOWN PT, R11, R16, 0x2, R5 ;  /* 0x08400000100b7989 */ /* 0x01022200000e0005 */
[----:B------:R-:W-:Y:S05]  /*2080*/  @P1 BRA `(.L_x_547) ;  /* 0x0000000000401947 */ /* 0x000fea0003800000 */
[----:B--2---:R-:W-:Y:S01]  /*2090*/  ISETP.GE.AND P0, PT, R4, R7, PT ;  /* 0x000000070400720c */ /* 0x004fe20003f06270 */
[----:B------:R-:W-:Y:S02]  /*20a0*/  IMAD.MOV.U32 R6, RZ, RZ, R7 ;  /* 0x000000ffff067224 */ /* 0x000fe400078e0007 */
[----:B---3--:R-:W-:Y:S02]  /*20b0*/  IMAD.MOV.U32 R10, RZ, RZ, R9 ;  /* 0x000000ffff0a7224 */ /* 0x008fe400078e0009 */
        /* <DEDUP_REMOVED lines=13> */
.L_x_547:
[----:B------:R-:W-:Y:S05]  /*2190*/  BSYNC.RECONVERGENT B1 ;  /* 0x0000000000017941 */ /* 0x000fea0003800200 */
.L_x_546:
[----:B--2---:R2:W4:Y:S01]  /*21a0*/  SHFL.DOWN PT, R7, R6, 0x4, R5 ;  /* 0x0880000006077989 */ /* 0x00452200000e0005 */
[----:B------:R-:W-:Y:S01]  /*21b0*/  BSSY.RECONVERGENT B1, `(.L_x_548) ;  /* 0x0000017000017945 */ /* 0x000fe20003800200 */
[----:B-1----:R-:W-:Y:S02]  /*21c0*/  IMAD.MOV.U32 R4, RZ, RZ, R6 ;  /* 0x000000ffff047224 */ /* 0x002fe400078e0006 */
[----:B---3--:R2:W1:Y:S01]  /*21d0*/  SHFL.DOWN PT, R9, R10, 0x4, R5 ;  /* 0x088000000a097989 */ /* 0x00846200000e0005 */
        /* <DEDUP_REMOVED lines=20> */
.L_x_549:
[----:B------:R-:W-:Y:S05]  /*2320*/  BSYNC.RECONVERGENT B1 ;  /* 0x0000000000017941 */ /* 0x000fea0003800200 */
.L_x_548:
        /* <DEDUP_REMOVED lines=24> */
.L_x_551:
[----:B------:R-:W-:Y:S05]  /*24b0*/  BSYNC.RECONVERGENT B1 ;  /* 0x0000000000017941 */ /* 0x000fea0003800200 */
.L_x_550:
[----:B-1----:R1:W2:Y:S01]  /*24c0*/  SHFL.DOWN PT, R9, R10, 0x10, R5 ;  /* 0x0a0000000a097989 */ /* 0x0022a200000e0005 */
[----:B------:R-:W-:Y:S01]  /*24d0*/  BSSY.RECONVERGENT B1, `(.L_x_552) ;  /* 0x0000017000017945 */ /* 0x000fe20003800200 */
[----:B------:R-:W-:Y:S02]  /*24e0*/  IMAD.MOV.U32 R6, RZ, RZ, R10 ;  /* 0x000000ffff067224 */ /* 0x000fe400078e000a */
[----:B0-----:R1:W0:Y:S01]  /*24f0*/  SHFL.DOWN PT, R11, R12, 0x10, R5 ;  /* 0x0a0000000c0b7989 */ /* 0x00122200000e0005 */
[----:B----4-:R-:W-:Y:S02]  /*2500*/  IMAD.MOV.U32 R7, RZ, RZ, R12 ;  /* 0x000000ffff077224 */ /* 0x010fe400078e000c */
[----:B---3--:R-:W-:Y:S01]  /*2510*/  IMAD.MOV.U32 R8, RZ, RZ, R14 ;  /* 0x000000ffff087224 */ /* 0x008fe200078e000e */
[----:B------:R1:W3:Y:S01]  /*2520*/  SHFL.DOWN PT, R13, R14, 0x10, R5 ;  /* 0x0a0000000e0d7989 */ /* 0x0002e200000e0005 */
[----:B------:R-:W-:Y:S05]  /*2530*/  @P3 BRA `(.L_x_553) ;  /* 0x0000000000403947 */ /* 0x000fea0003800000 */
        /* <DEDUP_REMOVED lines=16> */
.L_x_553:
[----:B------:R-:W-:Y:S05]  /*2640*/  BSYNC.RECONVERGENT B1 ;  /* 0x0000000000017941 */ /* 0x000fea0003800200 */
.L_x_552:
[----:B------:R-:W-:Y:S04]  /*2650*/  BSSY.RECONVERGENT B1, `(.L_x_554) ;  /* 0x000000c000017945 */ /* 0x000fe80003800200 */
[----:B------:R-:W-:Y:S05]  /*2660*/  @P2 BRA `(.L_x_555) ;  /* 0x0000000000282947 */ /* 0x000fea0003800000 */
[----:B-1----:R-:W1:Y:S01]  /*2670*/  S2R R10, SR_CgaCtaId ;  /* 0x00000000000a7919 */ /* 0x002e620000008800 */
[----:B------:R-:W-:Y:S02]  /*2680*/  MOV R5, 0x400 ;  /* 0x0000040000057802 */ /* 0x000fe40000000f00 */
[----:B------:R-:W-:-:S04]  /*2690*/  SHF.R.U32.HI R4, RZ, 0x1, R2 ;  /* 0x00000001ff047819 */ /* 0x000fc80000011602 */
[----:B------:R-:W-:Y:S02]  /*26a0*/  LOP3.LUT R4, R4, 0x1f0, RZ, 0xc0, !PT ;  /* 0x000001f004047812 */ /* 0x000fe400078ec0ff */
[----:B-1----:R-:W-:-:S05]  /*26b0*/  LEA R5, R10, R5, 0x18 ;  /* 0x000000050a057211 */ /* 0x002fca00078ec0ff */
[----:B--2---:R-:W-:Y:S02]  /*26c0*/  IMAD.IADD R9, R4, 0x1, R5 ;  /* 0x0000000104097824 */ /* 0x004fe400078e0205 */
[----:B------:R-:W-:Y:S02]  /*26d0*/  IMAD.MOV.U32 R4, RZ, RZ, R7 ;  /* 0x000000ffff047224 */ /* 0x000fe400078e0007 */
[----:B------:R-:W-:Y:S01]  /*26e0*/  IMAD.MOV.U32 R5, RZ, RZ, R8 ;  /* 0x000000ffff057224 */ /* 0x000fe200078e0008 */
[----:B------:R4:W-:Y:S04]  /*26f0*/  STS [R9+0x8], R6 ;  /* 0x0000080609007388 */ /* 0x0009e80000000800 */
[----:B------:R4:W-:Y:S02]  /*2700*/  STS.64 [R9+0x10], R4 ;  /* 0x0000100409007388 */ /* 0x0009e40000000a00 */
.L_x_555:
[----:B------:R-:W-:Y:S05]  /*2710*/  BSYNC.RECONVERGENT B1 ;  /* 0x0000000000017941 */ /* 0x000fea0003800200 */
.L_x_554:
[----:B------:R-:W-:Y:S01]  /*2720*/  BAR.SYNC.DEFER_BLOCKING 0x0 ;  /* 0x0000000000007b1d */ /* 0x000fe20000010000 */
[----:B------:R-:W-:-:S13]  /*2730*/  ISETP.NE.AND P2, PT, R2, RZ, PT ;  /* 0x000000ff0200720c */ /* 0x000fda0003f45270 */
[----:B------:R-:W-:Y:S05]  /*2740*/  @P2 BRA `(.L_x_531) ;  /* 0x0000003000502947 */ /* 0x000fea0003800000 */
[C---:B------:R-:W-:Y:S01]  /*2750*/  ISETP.GE.AND P0, PT, R3.reuse, 0x21, PT ;  /* 0x000000210300780c */ /* 0x040fe20003f06270 */
[----:B------:R-:W-:Y:S01]  /*2760*/  IMAD.MOV.U32 R2, RZ, RZ, R6 ;  /* 0x000000ffff027224 */ /* 0x000fe200078e0006 */
[C---:B------:R-:W-:Y:S01]  /*2770*/  ISETP.GE.AND P5, PT, R3.reuse, 0x41, PT ;  /* 0x000000410300780c */ /* 0x040fe20003fa6270 */
[----:B0-----:R-:W-:Y:S01]  /*2780*/  IMAD.MOV.U32 R11, RZ, RZ, R7 ;  /* 0x000000ffff0b7224 */ /* 0x001fe200078e0007 */
[C---:B------:R-:W-:Y:S01]  /*2790*/  ISETP.GE.AND P4, PT, R3.reuse, 0x61, PT ;  /* 0x000000610300780c */ /* 0x040fe20003f86270 */
[----:B-1----:R-:W-:Y:S01]  /*27a0*/  IMAD.MOV.U32 R10, RZ, RZ, R8 ;  /* 0x000000ffff0a7224 */ /* 0x002fe200078e0008 */
[----:B------:R-:W-:-:S07]  /*27b0*/  ISETP.GE.AND P3, PT, R3, 0x81, PT ;  /* 0x000000810300780c */ /* 0x000fce0003f66270 */
[----:B------:R-:W-:Y:S06]  /*27c0*/  @!P0 BRA `(.L_x_556) ;  /* 0x00000000005c8947 */ /* 0x000fec0003800000 */
[----:B------:R-:W0:Y:S01]  /*27d0*/  S2UR UR5, SR_CgaCtaId ;  /* 0x00000000000579c3 */ /* 0x000e220000008800 */
[----:B------:R-:W-:Y:S01]  /*27e0*/  UMOV UR4, 0x400 ;  /* 0x0000040000047882 */ /* 0x000fe20000000000 */
[----:B------:R-:W-:Y:S01]  /*27f0*/  BSSY.RECONVERGENT B1, `(.L_x_556) ;  /* 0x0000014000017945 */ /* 0x000fe20003800200 */
[----:B0-----:R-:W-:-:S09]  /*2800*/  ULEA UR4, UR5, UR4, 0x18 ;  /* 0x0000000405047291 */ /* 0x001fd2000f8ec0ff */
[----:B----4-:R-:W0:Y:S04]  /*2810*/  LDS R5, [UR4+0x18] ;  /* 0x00001804ff057984 */ /* 0x010e280008000800 */
[----:B---3--:R-:W1:Y:S01]  /*2820*/  LDS.64 R12, [UR4+0x20] ;  /* 0x00002004ff0c7984 */ /* 0x008e620008000a00 */
        /* <DEDUP_REMOVED lines=16> */
.L_x_557:
[----:B------:R-:W-:Y:S05]  /*2930*/  BSYNC.RECONVERGENT B1 ;  /* 0x0000000000017941 */ /* 0x000fea0003800200 */
.L_x_556:
[----:B----4-:R-:W-:Y:S02]  /*2940*/  IMAD.MOV.U32 R4, RZ, RZ, R2 ;  /* 0x000000ffff047224 */ /* 0x010fe400078e0002 */
[----:B--2---:R-:W-:Y:S02]  /*2950*/  IMAD.MOV.U32 R9, RZ, RZ, R11 ;  /* 0x000000ffff097224 */ /* 0x004fe400078e000b */
[----:B------:R-:W-:Y:S01]  /*2960*/  IMAD.MOV.U32 R8, RZ, RZ, R10 ;  /* 0x000000ffff087224 */ /* 0x000fe200078e000a */
[----:B------:R-:W-:Y:S06]  /*2970*/  @!P5 BRA `(.L_x_558) ;  /* 0x00000000005cd947 */ /* 0x000fec0003800000 */
[----:B------:R-:W0:Y:S01]  /*2980*/  S2UR UR5, SR_CgaCtaId ;  /* 0x00000000000579c3 */ /* 0x000e220000008800 */
[----:B------:R-:W-:Y:S01]  /*2990*/  UMOV UR4, 0x400 ;  /* 0x0000040000047882 */ /* 0x000fe20000000000 */
[----:B------:R-:W-:Y:S01]  /*29a0*/  BSSY.RECONVERGENT B1, `(.L_x_558) ;  /* 0x0000014000017945 */ /* 0x000fe20003800200 */
[----:B0-----:R-:W-:-:S09]  /*29b0*/  ULEA UR4, UR5, UR4, 0x18 ;  /* 0x0000000405047291 */ /* 0x001fd2000f8ec0ff */
[----:B------:R-:W0:Y:S04]  /*29c0*/  LDS R5, [UR4+0x28] ;  /* 0x00002804ff057984 */ /* 0x000e280008000800 */
[----:B------:R-:W1:Y:S01]  /*29d0*/  LDS.64 R6, [UR4+0x30] ;  /* 0x00003004ff067984 */ /* 0x000e620008000a00 */
        /* <DEDUP_REMOVED lines=16> */
.L_x_559:
[----:B------:R-:W-:Y:S05]  /*2ae0*/  BSYNC.RECONVERGENT B1 ;  /* 0x0000000000017941 */ /* 0x000fea0003800200 */
.L_x_558:
        /* <DEDUP_REMOVED lines=29> */
.L_x_561:
[----:B------:R-:W-:Y:S05]  /*2cc0*/  BSYNC.RECONVERGENT B1 ;  /* 0x0000000000017941 */ /* 0x000fea0003800200 */
.L_x_560:
        /* <DEDUP_REMOVED lines=26> */
.L_x_563:
[----:B------:R-:W-:Y:S05]  /*2e70*/  BSYNC.RECONVERGENT B1 ;  /* 0x0000000000017941 */ /* 0x000fea0003800200 */
.L_x_562:
        /* <DEDUP_REMOVED lines=26> */
.L_x_565:
[----:B------:R-:W-:Y:S05]  /*3020*/  BSYNC.RECONVERGENT B1 ;  /* 0x0000000000017941 */ /* 0x000fea0003800200 */
.L_x_564:
        /* <DEDUP_REMOVED lines=26> */
.L_x_567:
[----:B------:R-:W-:Y:S05]  /*31d0*/  BSYNC.RECONVERGENT B1 ;  /* 0x0000000000017941 */ /* 0x000fea0003800200 */
.L_x_566:
        /* <DEDUP_REMOVED lines=27> */
.L_x_499:
[----:B------:R-:W0:Y:S01]  /*3390*/  S2R R2, SR_TID.X ;  /* 0x0000000000027919 */ /* 0x000e220000002100 */
[----:B------:R-:W1:Y:S01]  /*33a0*/  LDCU.128 UR12, c[0x0][0x380] ;  /* 0x00007000ff0c77ac */ /* 0x000e620008000c00 */
[----:B------:R-:W-:Y:S02]  /*33b0*/  SHF.R.S32.HI R14, RZ, 0x1f, R5 ;  /* 0x0000001fff0e7819 */ /* 0x000fe40000011405 */
[----:B0-----:R-:W-:-:S04]  /*33c0*/  IADD3 R3, P0, PT, R5, R2, RZ ;  /* 0x0000000205037210 */ /* 0x001fc80007f1e0ff */
[----:B-1----:R-:W-:Y:S01]  /*33d0*/  LEA R6, P1, R3, UR12, 0x2 ;  /* 0x0000000c03067c11 */ /* 0x002fe2000f8210ff */
[----:B------:R-:W-:-:S05]  /*33e0*/  IMAD.X R8, RZ, RZ, R14, P0 ;  /* 0x000000ffff087224 */ /* 0x000fca00000e060e */
[----:B------:R-:W-:-:S05]  /*33f0*/  LEA.HI.X R7, R3, UR13, R8, 0x2, P1 ;  /* 0x0000000d03077c11 */ /* 0x000fca00088f1408 */
[----:B------:R-:W2:Y:S04]  /*3400*/  LDG.E R8, desc[UR10][R6.64] ;  /* 0x0000000a06087981 */ /* 0x000ea8000c1e1900 */
[----:B------:R-:W2:Y:S04]  /*3410*/  LDG.E R9, desc[UR10][R6.64+0x400] ;  /* 0x0004000a06097981 */ /* 0x000ea8000c1e1900 */
[----:B------:R-:W3:Y:S04]  /*3420*/  LDG.E R10, desc[UR10][R6.64+0x800] ;  /* 0x0008000a060a7981 */ /* 0x000ee8000c1e1900 */
[----:B------:R-:W4:Y:S04]  /*3430*/  LDG.E R11, desc[UR10][R6.64+0xc00] ;  /* 0x000c000a060b7981 */ /* 0x000f28000c1e1900 */
[----:B------:R0:W5:Y:S02]  /*3440*/  LDG.E R3, desc[UR10][R6.64+0x1000] ;  /* 0x0010000a06037981 */ /* 0x000164000c1e1900 */
[----:B0-----:R-:W-:-:S02]  /*3450*/  LOP3.LUT R6, R2, 0x400, RZ, 0xfc, !PT ;  /* 0x0000040002067812 */ /* 0x001fc400078efcff */
[CC--:B--2---:R-:W-:Y:S02]  /*3460*/  VIMNMX R13, PT, PT, R8.reuse, R9.reuse, !PT ;  /* 0x00000009080d7248 */ /* 0x0c4fe40007fe0100 */
[----:B------:R-:W-:Y:S01]  /*3470*/  ISETP.GE.AND P0, PT, R8, R9, PT ;  /* 0x000000090800720c */ /* 0x000fe20003f06270 */
[----:B------:R-:W-:Y:S01]  /*3480*/  VIADD R9, R2, 0x200 ;  /* 0x0000020002097836 */ /* 0x000fe20000000000 */
[----:B---3--:R-:W-:Y:S02]  /*3490*/  VIMNMX R12, PT, PT, R10, R13, !PT ;  /* 0x0000000d0a0c7248 */ /* 0x008fe40007fe0100 */
[----:B------:R-:W-:Y:S02]  /*34a0*/  ISETP.GE.AND P2, PT, R13, R10, PT ;  /* 0x0000000a0d00720c */ /* 0x000fe40003f46270 */
[----:B----4-:R-:W-:Y:S02]  /*34b0*/  ISETP.GE.AND P3, PT, R12, R11, PT ;  /* 0x0000000b0c00720c */ /* 0x010fe40003f66270 */
[----:B------:R-:W-:Y:S01]  /*34c0*/  VIMNMX R12, PT, PT, R11, R12, !PT ;  /* 0x0000000c0b0c7248 */ /* 0x000fe20007fe0100 */
[----:B------:R-:W-:-:S03]  /*34d0*/  VIADD R11, R2, 0x100 ;  /* 0x00000100020b7836 */ /* 0x000fc60000000000 */
[----:B-----5:R-:W-:-:S05]  /*34e0*/  ISETP.GE.AND P1, PT, R12, R3, PT ;  /* 0x000000030c00720c */ /* 0x020fca0003f26270 */
[----:B------:R-:W-:Y:S02]  /*34f0*/  @P2 SEL R9, R11, R2, !P0 ;  /* 0x000000020b092207 */ /* 0x000fe40004000000 */
[----:B------:R-:W-:Y:S01]  /*3500*/  IADD3 R8, P2, PT, R5, UR14, RZ ;  /* 0x0000000e05087c10 */ /* 0x000fe2000ff5e0ff */
[----:B------:R-:W-:-:S03]  /*3510*/  @!P3 VIADD R9, R2, 0x300 ;  /* 0x000003000209b836 */ /* 0x000fc60000000000 */
[----:B------:R-:W-:Y:S02]  /*3520*/  IADD3.X R7, PT, PT, R14, UR15, RZ, P2, !PT ;  /* 0x0000000f0e077c10 */ /* 0x000fe400097fe4ff */
[----:B------:R-:W-:Y:S02]  /*3530*/  ISETP.LE.AND P2, PT, R4, UR6, PT ;  /* 0x0000000604007c0c */ /* 0x000fe4000bf43270 */
[C---:B------:R-:W-:Y:S02]  /*3540*/  @P1 ISETP.GE.U32.AND P0, PT, R9.reuse, R6, PT ;  /* 0x000000060900120c */ /* 0x040fe40003f06070 */
[-C--:B------:R-:W-:Y:S02]  /*3550*/  IADD3 R5, P3, PT, R6, R8.reuse, RZ ;  /* 0x0000000806057210 */ /* 0x080fe40007f7e0ff */
[----:B------:R-:W-:Y:S02]  /*3560*/  @P1 IADD3 R8, P4, PT, R9, R8, RZ ;  /* 0x0000000809081210 */ /* 0x000fe40007f9e0ff */
[----:B------:R-:W-:Y:S01]  /*3570*/  @P1 ISETP.GE.U32.AND.EX P0, PT, RZ, RZ, PT, P0 ;  /* 0x000000ffff00120c */ /* 0x000fe20003f06100 */
[----:B------:R-:W-:-:S02]  /*3580*/  IMAD.X R6, RZ, RZ, R7, P3 ;  /* 0x000000ffff067224 */ /* 0x000fc400018e0607 */
        /* <DEDUP_REMOVED lines=17> */
[----:B------:R-:W-:-:S05]  /*36a0*/  IMAD.MOV.U32 R11, RZ, RZ, 0x500 ;  /* 0x00000500ff0b7424 */ /* 0x000fca00078e00ff */
[----:B------:R-:W2:Y:S01]  /*36b0*/  ATOMG.E.ADD.STRONG.GPU PT, R7, desc[UR10][R8.64], R11 ;  /* 0x8000000b080779a8 */ /* 0x000ea200081ef10a */
[----:B------:R-:W0:Y:S01]  /*36c0*/  S2UR UR5, SR_CgaCtaId ;  /* 0x00000000000579c3 */ /* 0x000e220000008800 */
[----:B------:R-:W-:Y:S02]  /*36d0*/  UMOV UR4, 0x400 ;  /* 0x0000040000047882 */ /* 0x000fe40000000000 */
[----:B0-----:R-:W-:Y:S01]  /*36e0*/  ULEA UR4, UR5, UR4, 0x18 ;  /* 0x0000000405047291 */ /* 0x001fe2000f8ec0ff */
[----:B--2---:R-:W-:-:S08]  /*36f0*/  VIADD R7, R7, UR6 ;  /* 0x0000000607077c36 */ /* 0x004fd00008000000 */
[----:B------:R0:W-:Y:S03]  /*3700*/  STS [UR4+0x98], R7 ;  /* 0x00009807ff007988 */ /* 0x0001e60008000804 */
.L_x_570:
[----:B------:R-:W-:Y:S05]  /*3710*/  BSYNC.RECONVERGENT B1 ;  /* 0x0000000000017941 */ /* 0x000fea0003800200 */
.L_x_569:
[----:B------:R-:W1:Y:S08]  /*3720*/  S2UR UR5, SR_CgaCtaId ;  /* 0x00000000000579c3 */ /* 0x000e700000008800 */
[----:B------:R-:W-:Y:S06]  /*3730*/  BAR.SYNC.DEFER_BLOCKING 0x0 ;  /* 0x0000000000007b1d */ /* 0x000fec0000010000 */
[----:B------:R-:W-:-:S02]  /*3740*/  UMOV UR4, 0x400 ;  /* 0x0000040000047882 */ /* 0x000fc40000000000 */
[----:B-1----:R-:W-:-:S06]  /*3750*/  ULEA UR4, UR5, UR4, 0x18 ;  /* 0x0000000405047291 */ /* 0x002fcc000f8ec0ff */
[----:B0-----:R-:W-:-:S05]  /*3760*/  IMAD.U32 R7, RZ, RZ, UR4 ;  /* 0x00000004ff077e24 */ /* 0x001fca000f8e00ff */
[----:B------:R-:W0:Y:S02]  /*3770*/  LDS R11, [R7+0x98] ;  /* 0x00009800070b7984 */ /* 0x000e240000000800 */
[----:B0-----:R-:W-:-:S05]  /*3780*/  VIADD R13, R11, 0x500 ;  /* 0x000005000b0d7836 */ /* 0x001fca0000000000 */
[----:B------:R-:W-:-:S13]  /*3790*/  ISETP.GT.AND P0, PT, R13, R4, PT ;  /* 0x000000040d00720c */ /* 0x000fda0003f04270 */
[----:B------:R-:W-:Y:S05]  /*37a0*/  @P0 BRA `(.L_x_571) ;  /* 0x00000004004c0947 */ /* 0x000fea0003800000 */
[----:B------:R-:W-:Y:S01]  /*37b0*/  BSSY.RECONVERGENT B1, `(.L_x_571) ;  /* 0x0000052000017945 */ /* 0x000fe20003800200 */
[----:B------:R-:W-:Y:S01]  /*37c0*/  IMAD.MOV.U32 R12, RZ, RZ, R3 ;  /* 0x000000ffff0c7224 */ /* 0x000fe200078e0003 */
[----:B------:R-:W0:Y:S01]  /*37d0*/  LDCU UR7, c[0x0][0x398] ;  /* 0x00007300ff0777ac */ /* 0x000e220008000800 */
[----:B------:R-:W-:Y:S02]  /*37e0*/  IMAD.MOV.U32 R16, RZ, RZ, R5 ;  /* 0x000000ffff107224 */ /* 0x000fe400078e0005 */
[----:B------:R-:W-:Y:S01]  /*37f0*/  IMAD.MOV.U32 R23, RZ, RZ, R6 ;  /* 0x000000ffff177224 */ /* 0x000fe200078e0006 */
[----:B------:R-:W1:Y:S06]  /*3800*/  LDCU.128 UR12, c[0x0][0x380] ;  /* 0x00007000ff0c77ac */ /* 0x000e6c0008000c00 */
.L_x_574:
[----:B------:R-:W-:-:S04]  /*3810*/  IADD3 R21, P0, PT, R2, R11, RZ ;  /* 0x0000000b02157210 */ /* 0x000fc80007f1e0ff */
[----:B------:R-:W-:Y:S02]  /*3820*/  LEA.HI.X.SX32 R20, R11, RZ, 0x1, P0 ;  /* 0x000000ff0b147211 */ /* 0x000fe400000f0eff */
[----:B-1----:R-:W-:-:S04]  /*3830*/  LEA R4, P0, R21, UR12, 0x2 ;  /* 0x0000000c15047c11 */ /* 0x002fc8000f8010ff */
[----:B------:R-:W-:-:S05]  /*3840*/  LEA.HI.X R5, R21, UR13, R20, 0x2, P0 ;  /* 0x0000000d15057c11 */ /* 0x000fca00080f1414 */
[----:B------:R-:W2:Y:S04]  /*3850*/  LDG.E R11, desc[UR10][R4.64] ;  /* 0x0000000a040b7981 */ /* 0x000ea8000c1e1900 */
[----:B------:R-:W3:Y:S04]  /*3860*/  LDG.E R14, desc[UR10][R4.64+0x400] ;  /* 0x0004000a040e7981 */ /* 0x000ee8000c1e1900 */
[----:B------:R-:W4:Y:S04]  /*3870*/  LDG.E R13, desc[UR10][R4.64+0x800] ;  /* 0x0008000a040d7981 */ /* 0x000f28000c1e1900 */
[----:B------:R-:W4:Y:S01]  /*3880*/  LDG.E R10, desc[UR10][R4.64+0xc00] ;  /* 0x000c000a040a7981 */ /* 0x000f22000c1e1900 */
[----:B------:R-:W-:-:S03]  /*3890*/  IADD3 R21, P0, PT, R21, UR14, RZ ;  /* 0x0000000e15157c10 */ /* 0x000fc6000ff1e0ff */
[----:B------:R1:W5:Y:S01]  /*38a0*/  LDG.E R3, desc[UR10][R4.64+0x1000] ;  /* 0x0010000a04037981 */ /* 0x000362000c1e1900 */
[----:B------:R-:W-:Y:S01]  /*38b0*/  IADD3.X R20, PT, PT, R20, UR15, RZ, P0, !PT ;  /* 0x0000000f14147c10 */ /* 0x000fe200087fe4ff */
[----:B------:R-:W-:Y:S01]  /*38c0*/  BSSY.RECONVERGENT B2, `(.L_x_572) ;  /* 0x000002a000027945 */ /* 0x000fe20003800200 */
[----:B------:R-:W-:Y:S01]  /*38d0*/  BAR.SYNC.DEFER_BLOCKING 0x0 ;  /* 0x0000000000007b1d */ /* 0x000fe20000010000 */
[C---:B------:R-:W-:Y:S02]  /*38e0*/  IADD3 R18, P3, PT, R21.reuse, 0x100, RZ ;  /* 0x0000010015127810 */ /* 0x040fe40007f7e0ff */
[C---:B------:R-:W-:Y:S02]  /*38f0*/  IADD3 R17, P4, PT, R21.reuse, 0x200, RZ ;  /* 0x0000020015117810 */ /* 0x040fe40007f9e0ff */
[----:B-1----:R-:W-:Y:S01]  /*3900*/  IADD3 R5, P6, PT, R21, 0x400, RZ ;  /* 0x0000040015057810 */ /* 0x002fe20007fde0ff */
[----:B------:R-:W-:Y:S01]  /*3910*/  IMAD.X R19, RZ, RZ, R20, P3 ;  /* 0x000000ffff137224 */ /* 0x000fe200018e0614 */
[----:B------:R-:W-:-:S03]  /*3920*/  ISETP.NE.AND P3, PT, R2, RZ, PT ;  /* 0x000000ff0200720c */ /* 0x000fc60003f65270 */
        /* <DEDUP_REMOVED lines=9> */
[--C-:B------:R-:W-:Y:S02]  /*39c0*/  IMAD.X R16, RZ, RZ, R20.reuse, P4 ;  /* 0x000000ffff107224 */ /* 0x100fe400020e0614 */
[----:B------:R-:W-:Y:S01]  /*39d0*/  IMAD.X R15, RZ, RZ, R20, P5 ;  /* 0x000000ffff0f7224 */ /* 0x000fe200028e0614 */
[----:B------:R-:W-:-:S07]  /*39e0*/  @P2 SEL R20, R23, R20, P0 ;  /* 0x0000001417142207 */ /* 0x000fce0000000000 */
        /* <DEDUP_REMOVED lines=10> */
[----:B------:R-:W-:Y:S02]  /*3a90*/  @P2 SEL R13, R14, R13, P0 ;  /* 0x0000000d0e0d2207 */ /* 0x000fe40000000000 */
[----:B------:R-:W-:Y:S02]  /*3aa0*/  @P2 SEL R17, R18, R17, P0 ;  /* 0x0000001112112207 */ /* 0x000fe40000000000 */
[----:B------:R-:W-:Y:S02]  /*3ab0*/  ISETP.GE.AND P1, PT, R13, R10, PT ;  /* 0x0000000a0d00720c */ /* 0x000fe40003f26270 */
[----:B------:R-:W-:Y:S01]  /*3ac0*/  @P2 SEL R16, R19, R16, P0 ;  /* 0x0000001013102207 */ /* 0x000fe20000000000 */
[----:B------:R-:W-:Y:S10]  /*3ad0*/  @P3 BRA `(.L_x_573) ;  /* 0x0000000000203947 */ /* 0x000ff40003800000 */
[----:B------:R-:W-:-:S05]  /*3ae0*/  IMAD.MOV.U32 R11, RZ, RZ, 0x500 ;  /* 0x00000500ff0b7424 */ /* 0x000fca00078e00ff */
[----:B------:R-:W2:Y:S01]  /*3af0*/  ATOMG.E.ADD.STRONG.GPU PT, R4, desc[UR10][R8.64], R11 ;  /* 0x8000000b080479a8 */ /* 0x000ea200081ef10a */
[----:B------:R-:W1:Y:S01]  /*3b00*/  S2UR UR5, SR_CgaCtaId ;  /* 0x00000000000579c3 */ /* 0x000e620000008800 */
[----:B------:R-:W-:Y:S02]  /*3b10*/  UMOV UR4, 0x400 ;  /* 0x0000040000047882 */ /* 0x000fe40000000000 */
[----:B-1----:R-:W-:-:S06]  /*3b20*/  ULEA UR4, UR5, UR4, 0x18 ;  /* 0x0000000405047291 */ /* 0x002fcc000f8ec0ff */
[----:B------:R-:W-:Y:S02]  /*3b30*/  IMAD.U32 R7, RZ, RZ, UR4 ;  /* 0x00000004ff077e24 */ /* 0x000fe4000f8e00ff */
[----:B--2---:R-:W-:-:S05]  /*3b40*/  VIADD R4, R4, UR6 ;  /* 0x0000000604047c36 */ /* 0x004fca0008000000 */
[----:B------:R1:W-:Y:S02]  /*3b50*/  STS [R7+0x98], R4 ;  /* 0x0000980407007388 */ /* 0x0003e40000000800 */
.L_x_573:
[----:B0-----:R-:W-:Y:S05]  /*3b60*/  BSYNC.RECONVERGENT B2 ;  /* 0x0000000000027941 */ /* 0x001fea0003800200 */
.L_x_572:
[----:B------:R-:W-:Y:S01]  /*3b70*/  BAR.SYNC.DEFER_BLOCKING 0x0 ;  /* 0x0000000000007b1d */ /* 0x000fe20000010000 */
[----:B------:R-:W-:Y:S01]  /*3b80*/  @P1 ISETP.GE.U32.AND P0, PT, R17, R12, PT ;  /* 0x0000000c1100120c */ /* 0x000fe20003f06070 */
[----:B-1----:R-:W-:-:S03]  /*3b90*/  IMAD.U32 R4, RZ, RZ, UR7 ;  /* 0x00000007ff047e24 */ /* 0x002fc6000f8e00ff */
[----:B------:R-:W-:-:S04]  /*3ba0*/  @P1 ISETP.GE.AND.EX P0, PT, R16, R15, PT, P0 ;  /* 0x0000000f1000120c */ /* 0x000fc80003f06300 */
[----:B------:R-:W-:-:S04]  /*3bb0*/  @P1 ISETP.LT.OR P0, PT, R10, R13, !P0 ;  /* 0x0000000d0a00120c */ /* 0x000fc80004701670 */
[----:B------:R-:W-:Y:S02]  /*3bc0*/  @P1 SEL R10, R13, R10, P0 ;  /* 0x0000000a0d0a1207 */ /* 0x000fe40000000000 */
[----:B------:R-:W-:Y:S02]  /*3bd0*/  @P1 SEL R12, R17, R12, P0 ;  /* 0x0000000c110c1207 */ /* 0x000fe40000000000 */
[----:B-----5:R-:W-:Y:S02]  /*3be0*/  ISETP.GE.AND P2, PT, R10, R3, PT ;  /* 0x000000030a00720c */ /* 0x020fe40003f46270 */
[----:B------:R-:W-:Y:S01]  /*3bf0*/  @P1 SEL R15, R16, R15, P0 ;  /* 0x0000000f100f1207 */ /* 0x000fe20000000000 */
[----:B------:R-:W0:Y:S10]  /*3c00*/  LDS R11, [R7+0x98] ;  /* 0x00009800070b7984 */ /* 0x000e340000000800 */
        /* <DEDUP_REMOVED lines=8> */
[----:B------:R-:W-:Y:S02]  /*3c90*/  IMAD.MOV.U32 R23, RZ, RZ, R6 ;  /* 0x000000ffff177224 */ /* 0x000fe400078e0006 */
[----:B0-----:R-:W-:-:S05]  /*3ca0*/  VIADD R13, R11, 0x500 ;  /* 0x000005000b0d7836 */ /* 0x001fca0000000000 */
[----:B------:R-:W-:-:S13]  /*3cb0*/  ISETP.GT.AND P0, PT, R13, R4, PT ;  /* 0x000000040d00720c */ /* 0x000fda0003f04270 */
[----:B------:R-:W-:Y:S05]  /*3cc0*/  @!P0 BRA `(.L_x_574) ;  /* 0xfffffff800d08947 */ /* 0x000fea000383ffff */
[----:B------:R-:W-:Y:S05]  /*3cd0*/  BSYNC.RECONVERGENT B1 ;  /* 0x0000000000017941 */ /* 0x000fea0003800200 */
.L_x_571:
[----:B------:R-:W-:Y:S01]  /*3ce0*/  ISETP.GE.AND P0, PT, R11, R4, PT ;  /* 0x000000040b00720c */ /* 0x000fe20003f06270 */
[----:B------:R-:W0:Y:S01]  /*3cf0*/  LDCU.64 UR6, c[0x0][0x388] ;  /* 0x00007100ff0677ac */ /* 0x000e220008000a00 */
[----:B------:R-:W-:Y:S01]  /*3d00*/  BSSY.RECONVERGENT B1, `(.L_x_568) ;  /* 0x0000097000017945 */ /* 0x000fe20003800200 */
[----:B------:R-:W1:Y:S10]  /*3d10*/  LDCU.64 UR4, c[0x0][0x388] ;  /* 0x00007100ff0477ac */ /* 0x000e740008000a00 */
[----:B------:R-:W-:Y:S05]  /*3d20*/  @P0 BRA `(.L_x_575) ;  /* 0x0000000800500947 */ /* 0x000fea0003800000 */
[----:B------:R-:W-:-:S05]  /*3d30*/  IMAD.IADD R7, R4, 0x1, -R11 ;  /* 0x0000000104077824 */ /* 0x000fca00078e0a0b */
[----:B------:R-:W-:-:S13]  /*3d40*/  ISETP.GE.AND P0, PT, R2, R7, PT ;  /* 0x000000070200720c */ /* 0x000fda0003f06270 */
[----:B------:R-:W-:Y:S05]  /*3d50*/  @P0 BRA `(.L_x_575) ;  /* 0x0000000800440947 */ /* 0x000fea0003800000 */
[----:B------:R-:W-:Y:S01]  /*3d60*/  LOP3.LUT R8, RZ, R2, RZ, 0x33, !PT ;  /* 0x00000002ff087212 */ /* 0x000fe200078e33ff */
[----:B------:R-:W-:Y:S03]  /*3d70*/  BSSY.RECONVERGENT B2, `(.L_x_576) ;  /* 0x000002a000027945 */ /* 0x000fe60003800200 */
[----:B------:R-:W-:-:S04]  /*3d80*/  IADD3 R14, PT, PT, -R11, R4, R8 ;  /* 0x000000040b0e7210 */ /* 0x000fc80007ffe108 */
[----:B------:R-:W-:-:S04]  /*3d90*/  LOP3.LUT R4, R14, 0x300, RZ, 0xc0, !PT ;  /* 0x000003000e047812 */ /* 0x000fc800078ec0ff */
[----:B------:R-:W-:Y:S01]  /*3da0*/  ISETP.NE.AND P0, PT, R4, 0x300, PT ;  /* 0x000003000400780c */ /* 0x000fe20003f05270 */
[----:B------:R-:W-:-:S12]  /*3db0*/  IMAD.MOV.U32 R4, RZ, RZ, R2 ;  /* 0x000000ffff047224 */ /* 0x000fd800078e0002 */
[----:B------:R-:W-:Y:S05]  /*3dc0*/  @!P0 BRA `(.L_x_577) ;  /* 0x0000000000908947 */ /* 0x000fea0003800000 */
[----:B------:R-:W2:Y:S01]  /*3dd0*/  LDC.64 R8, c[0x0][0x380] ;  /* 0x0000e000ff087b82 */ /* 0x000ea20000000a00 */
[----:B------:R-:W-:Y:S01]  /*3de0*/  LEA.HI R4, R14, 0x1, RZ, 0x18 ;  /* 0x000000010e047811 */ /* 0x000fe200078fc0ff */
[----:B------:R-:W-:-:S03]  /*3df0*/  IMAD.IADD R15, R2, 0x1, R11 ;  /* 0x00000001020f7824 */ /* 0x000fc600078e020b */
[----:B------:R-:W-:Y:S01]  /*3e00*/  LOP3.LUT R10, R4, 0x3, RZ, 0xc0, !PT ;  /* 0x00000003040a7812 */ /* 0x000fe200078ec0ff */
[----:B------:R-:W-:-:S04]  /*3e10*/  IMAD.MOV.U32 R4, RZ, RZ, R2 ;  /* 0x000000ffff047224 */ /* 0x000fc800078e0002 */
[----:B------:R-:W-:-:S07]  /*3e20*/  IMAD.MOV R10, RZ, RZ, -R10 ;  /* 0x000000ffff0a7224 */ /* 0x000fce00078e0a0a */
.L_x_580:
[----:B--2---:R-:W-:-:S06]  /*3e30*/  IMAD.WIDE R12, R15, 0x4, R8 ;  /* 0x000000040f0c7825 */ /* 0x004fcc00078e0208 */
[----:B------:R-:W2:Y:S01]  /*3e40*/  LDG.E R13, desc[UR10][R12.64] ;  /* 0x0000000a0c0d7981 */ /* 0x000ea2000c1e1900 */
[C---:B-1----:R-:W-:Y:S01]  /*3e50*/  IADD3 R19, P1, PT, R15.reuse, UR4, RZ ;  /* 0x000000040f137c10 */ /* 0x042fe2000ff3e0ff */
[----:B------:R-:W-:Y:S01]  /*3e60*/  VIADD R10, R10, 0x1 ;  /* 0x000000010a0a7836 */ /* 0x000fe20000000000 */
[----:B------:R-:W-:Y:S01]  /*3e70*/  BSSY.RECONVERGENT B3, `(.L_x_578) ;  /* 0x0000016000037945 */ /* 0x000fe20003800200 */
[----:B------:R-:W-:Y:S01]  /*3e80*/  IMAD.MOV.U32 R16, RZ, RZ, R5 ;  /* 0x000000ffff107224 */ /* 0x000fe200078e0005 */
[----:B------:R-:W-:Y:S01]  /*3e90*/  LEA.HI.X.SX32 R20, R15, UR5, 0x1, P1 ;  /* 0x000000050f147c11 */ /* 0x000fe200088f0eff */
[----:B------:R-:W-:Y:S01]  /*3ea0*/  IMAD.MOV.U32 R17, RZ, RZ, R6 ;  /* 0x000000ffff117224 */ /* 0x000fe200078e0006 */
[----:B------:R-:W-:Y:S01]  /*3eb0*/  ISETP.NE.AND P2, PT, R10, RZ, PT ;  /* 0x000000ff0a00720c */ /* 0x000fe20003f45270 */
[----:B------:R-:W-:Y:S02]  /*3ec0*/  IMAD.MOV.U32 R18, RZ, RZ, R3 ;  /* 0x000000ffff127224 */ /* 0x000fe400078e0003 */
        /* <DEDUP_REMOVED lines=16> */
.L_x_579:
[----:B0-----:R-:W-:Y:S05]  /*3fd0*/  BSYNC.RECONVERGENT B3 ;  /* 0x0000000000037941 */ /* 0x001fea0003800200 */
.L_x_578:
[----:B------:R-:W-:Y:S02]  /*3fe0*/  VIADD R4, R4, 0x100 ;  /* 0x0000010004047836 */ /* 0x000fe40000000000 */
[----:B------:R-:W-:Y:S01]  /*3ff0*/  VIADD R15, R15, 0x100 ;  /* 0x000001000f0f7836 */ /* 0x000fe20000000000 */
[----:B------:R-:W-:Y:S06]  /*4000*/  @P2 BRA `(.L_x_580) ;  /* 0xfffffffc00882947 */ /* 0x000fec000383ffff */
.L_x_577:
[----:B01----:R-:W-:Y:S05]  /*4010*/  BSYNC.RECONVERGENT B2 ;  /* 0x0000000000027941 */ /* 0x003fea0003800200 */
.L_x_576:
[----:B------:R-:W-:-:S13]  /*4020*/  ISETP.GE.U32.AND P0, PT, R14, 0x300, PT ;  /* 0x000003000e00780c */ /* 0x000fda0003f06070 */
[----:B------:R-:W-:Y:S05]  /*4030*/  @!P0 BRA `(.L_x_575) ;  /* 0x00000004008c8947 */ /* 0x000fea0003800000 */
[----:B------:R-:W0:Y:S01]  /*4040*/  LDC.64 R8, c[0x0][0x380] ;  /* 0x0000e000ff087b82 */ /* 0x000e220000000a00 */
[----:B------:R-:W-:-:S04]  /*4050*/  IMAD.IADD R11, R4, 0x1, R11 ;  /* 0x00000001040b7824 */ /* 0x000fc800078e020b */
[C---:B------:R-:W-:Y:S02]  /*4060*/  VIADD R20, R11.reuse, 0x100 ;  /* 0x000001000b147836 */ /* 0x040fe40000000000 */
[C---:B------:R-:W-:Y:S02]  /*4070*/  VIADD R19, R11.reuse, 0x200 ;  /* 0x000002000b137836 */ /* 0x040fe40000000000 */
[----:B------:R-:W-:Y:S01]  /*4080*/  VIADD R18, R11, 0x300 ;  /* 0x000003000b127836 */ /* 0x000fe20000000000 */
[----:B0-----:R-:W-:-:S05]  /*4090*/  IADD3 R8, P0, PT, R8, 0x800, RZ ;  /* 0x0000080008087810 */ /* 0x001fca0007f1e0ff */
[----:B------:R-:W-:-:S08]  /*40a0*/  IMAD.X R9, RZ, RZ, R9, P0 ;  /* 0x000000ffff097224 */ /* 0x000fd000000e0609 */
.L_x_589:
[----:B------:R-:W-:-:S05]  /*40b0*/  IMAD.WIDE R14, R11, 0x4, R8 ;  /* 0x000000040b0e7825 */ /* 0x000fca00078e0208 */
[----:B------:R-:W2:Y:S04]  /*40c0*/  LDG.E R24, desc[UR10][R14.64+-0x800] ;  /* 0xfff8000a0e187981 */ /* 0x000ea8000c1e1900 */
[----:B------:R0:W5:Y:S04]  /*40d0*/  LDG.E R26, desc[UR10][R14.64+-0x400] ;  /* 0xfffc000a0e1a7981 */ /* 0x000168000c1e1900 */
        /* <DEDUP_REMOVED lines=21> */
.L_x_582:
[----:B------:R-:W-:Y:S05]  /*4230*/  BSYNC.RECONVERGENT B2 ;  /* 0x0000000000027941 */ /* 0x000fea0003800200 */
.L_x_581:
        /* <DEDUP_REMOVED lines=19> */
.L_x_584:
[----:B------:R-:W-:Y:S05]  /*4370*/  BSYNC.RECONVERGENT B2 ;  /* 0x0000000000027941 */ /* 0x000fea0003800200 */
.L_x_583:
[----:B------:R-:W-:Y:S01]  /*4380*/  ISETP.GE.AND P0, PT, R3, R10, PT ;  /* 0x0000000a0300720c */ /* 0x000fe20003f06270 */
[----:B------:R-:W-:Y:S01]  /*4390*/  BSSY.RECONVERGENT B2, `(.L_x_585) ;  /* 0x0000013000027945 */ /* 0x000fe20003800200 */
[C---:B------:R-:W-:Y:S01]  /*43a0*/  IADD3 R16, P1, PT, R19.reuse, UR6, RZ ;  /* 0x0000000613107c10 */ /* 0x040fe2000ff3e0ff */
        /* <DEDUP_REMOVED lines=17> */
.L_x_586:
[----:B------:R-:W-:Y:S05]  /*44c0*/  BSYNC.RECONVERGENT B2 ;  /* 0x0000000000027941 */ /* 0x000fea0003800200 */
.L_x_585:
        /* <DEDUP_REMOVED lines=18> */
.L_x_588:
[----:B------:R-:W-:Y:S05]  /*45f0*/  BSYNC.RECONVERGENT B2 ;  /* 0x0000000000027941 */ /* 0x000fea0003800200 */
.L_x_587:
[----:B------:R-:W-:Y:S02]  /*4600*/  VIADD R4, R4, 0x400 ;  /* 0x0000040004047836 */ /* 0x000fe40000000000 */
[----:B------:R-:W-:Y:S02]  /*4610*/  VIADD R20, R20, 0x400 ;  /* 0x0000040014147836 */ /* 0x000fe40000000000 */
[----:B------:R-:W-:Y:S01]  /*4620*/  VIADD R19, R19, 0x400 ;  /* 0x0000040013137836 */ /* 0x000fe20000000000 */
[----:B------:R-:W-:Y:S01]  /*4630*/  ISETP.GE.AND P0, PT, R4, R7, PT ;  /* 0x000000070400720c */ /* 0x000fe20003f06270 */
[----:B------:R-:W-:Y:S02]  /*4640*/  VIADD R18, R18, 0x400 ;  /* 0x0000040012127836 */ /* 0x000fe40000000000 */
[----:B------:R-:W-:-:S10]  /*4650*/  VIADD R11, R11, 0x400 ;  /* 0x000004000b0b7836 */ /* 0x000fd40000000000 */
[----:B------:R-:W-:Y:S05]  /*4660*/  @!P0 BRA `(.L_x_589) ;  /* 0xfffffff800908947 */ /* 0x000fea000383ffff */
.L_x_575:
[----:B01----:R-:W-:Y:S05]  /*4670*/  BSYNC.RECONVERGENT B1 ;  /* 0x0000000000017941 */ /* 0x003fea0003800200 */
.L_x_568:
        /* <DEDUP_REMOVED lines=31> */
.L_x_591:
[----:B------:R-:W-:Y:S05]  /*4870*/  BSYNC.RECONVERGENT B1 ;  /* 0x0000000000017941 */ /* 0x000fea0003800200 */
.L_x_590:
        /* <DEDUP_REMOVED lines=24> */
.L_x_593:
[----:B------:R-:W-:Y:S05]  /*4a00*/  BSYNC.RECONVERGENT B1 ;  /* 0x0000000000017941 */ /* 0x000fea0003800200 */
.L_x_592:
[----:B---3--:R3:W4:Y:S01]  /*4a10*/  SHFL.DOWN PT, R10, R3, 0x4, 0x1f ;  /* 0x08801f00030a7f89 */ /* 0x00872200000e0000 */
[----:B------:R-:W-:Y:S01]  /*4a20*/  BSSY.RECONVERGENT B1, `(.L_x_594) ;  /* 0x0000017000017945 */ /* 0x000fe20003800200 */
[----:B0-----:R-:W-:Y:S02]  /*4a30*/  IMAD.MOV.U32 R4, RZ, RZ, R3 ;  /* 0x000000ffff047224 */ /* 0x001fe400078e0003 */
[----:B------:R3:W0:Y:S01]  /*4a40*/  SHFL.DOWN PT, R12, R5, 0x4, 0x1f ;  /* 0x08801f00050c7f89 */ /* 0x00062200000e0000 */
[----:B--2---:R-:W-:Y:S02]  /*4a50*/  IMAD.MOV.U32 R6, RZ, RZ, R5 ;  /* 0x000000ffff067224 */ /* 0x004fe400078e0005 */
[----:B------:R-:W-:Y:S01]  /*4a60*/  IMAD.MOV.U32 R7, RZ, RZ, R8 ;  /* 0x000000ffff077224 */ /* 0x000fe200078e0008 */
[----:B------:R3:W2:Y:S01]  /*4a70*/  SHFL.DOWN PT, R9, R8, 0x4, 0x1f ;  /* 0x08801f0008097f89 */ /* 0x0006a200000e0000 */
        /* <DEDUP_REMOVED lines=17> */
.L_x_595:
[----:B------:R-:W-:Y:S05]  /*4b90*/  BSYNC.RECONVERGENT B1 ;  /* 0x0000000000017941 */ /* 0x000fea0003800200 */
.L_x_594:
[----:B-1----:R1:W0:Y:S01]  /*4ba0*/  SHFL.DOWN PT, R11, R4, 0x8, 0x1f ;  /* 0x09001f00040b7f89 */ /* 0x00222200000e0000 */
[----:B------:R-:W-:Y:S01]  /*4bb0*/  BSSY.RECONVERGENT B1, `(.L_x_596) ;  /* 0x0000017000017945 */ /* 0x000fe20003800200 */
[----:B---3--:R-:W-:Y:S02]  /*4bc0*/  IMAD.MOV.U32 R3, RZ, RZ, R4 ;  /* 0x000000ffff037224 */ /* 0x008fe400078e0004 */
[----:B------:R1:W3:Y:S01]  /*4bd0*/  SHFL.DOWN PT, R13, R6, 0x8, 0x1f ;  /* 0x09001f00060d7f89 */ /* 0x0002e200000e0000 */
[----:B------:R-:W-:Y:S02]  /*4be0*/  IMAD.MOV.U32 R5, RZ, RZ, R6 ;  /* 0x000000ffff057224 */ /* 0x000fe400078e0006 */
[----:B--2---:R-:W-:Y:S01]  /*4bf0*/  IMAD.MOV.U32 R9, RZ, RZ, R7 ;  /* 0x000000ffff097224 */ /* 0x004fe200078e0007 */
[----:B------:R1:W2:Y:S01]  /*4c00*/  SHFL.DOWN PT, R8, R7, 0x8, 0x1f ;  /* 0x09001f0007087f89 */ /* 0x0002a200000e0000 */
[----:B------:R-:W-:Y:S05]  /*4c10*/  @P4 BRA `(.L_x_597) ;  /* 0x0000000000404947 */ /* 0x000fea0003800000 */
[----:B0-----:R-:W-:Y:S01]  /*4c20*/  ISETP.GE.AND P0, PT, R4, R11, PT ;  /* 0x0000000b0400720c */ /* 0x001fe20003f06270 */
[----:B------:R-:W-:Y:S02]  /*4c30*/  IMAD.MOV.U32 R3, RZ, RZ, R11 ;  /* 0x000000ffff037224 */ /* 0x000fe400078e000b */
[----:B---3--:R-:W-:Y:S02]  /*4c40*/  IMAD.MOV.U32 R5, RZ, RZ, R13 ;  /* 0x000000ffff057224 */ /* 0x008fe400078e000d */
        /* <DEDUP_REMOVED lines=13> */
.L_x_597:
[----:B------:R-:W-:Y:S05]  /*4d20*/  BSYNC.RECONVERGENT B1 ;  /* 0x0000000000017941 */ /* 0x000fea0003800200 */
.L_x_596:
[----:B-1----:R1:W1:Y:S01]  /*4d30*/  SHFL.DOWN PT, R4, R3, 0x10, 0x1f ;  /* 0x0a001f0003047f89 */ /* 0x00226200000e0000 */
[----:B------:R-:W-:Y:S01]  /*4d40*/  BSSY.RECONVERGENT B1, `(.L_x_598) ;  /* 0x0000017000017945 */ /* 0x000fe20003800200 */
[----:B------:R-:W-:Y:S02]  /*4d50*/  IMAD.MOV.U32 R6, RZ, RZ, R3 ;  /* 0x000000ffff067224 */ /* 0x000fe400078e0003 */
[----:B----4-:R4:W1:Y:S01]  /*4d60*/  SHFL.DOWN PT, R10, R5, 0x10, 0x1f ;  /* 0x0a001f00050a7f89 */ /* 0x01086200000e0000 */
[----:B------:R-:W-:Y:S02]  /*4d70*/  IMAD.MOV.U32 R7, RZ, RZ, R5 ;  /* 0x000000ffff077224 */ /* 0x000fe400078e0005 */
[----:B--2---:R-:W-:Y:S01]  /*4d80*/  IMAD.MOV.U32 R8, RZ, RZ, R9 ;  /* 0x000000ffff087224 */ /* 0x004fe200078e0009 */
[----:B0-----:R4:W0:Y:S01]  /*4d90*/  SHFL.DOWN PT, R12, R9, 0x10, 0x1f ;  /* 0x0a001f00090c7f89 */ /* 0x00182200000e0000 */
        /* <DEDUP_REMOVED lines=17> */
.L_x_599:
[----:B------:R-:W-:Y:S05]  /*4eb0*/  BSYNC.RECONVERGENT B1 ;  /* 0x0000000000017941 */ /* 0x000fea0003800200 */
.L_x_598:
[----:B------:R-:W-:Y:S04]  /*4ec0*/  BSSY.RECONVERGENT B1, `(.L_x_600) ;  /* 0x000000c000017945 */ /* 0x000fe80003800200 */
[----:B------:R-:W-:Y:S05]  /*4ed0*/  @P2 BRA `(.L_x_601) ;  /* 0x0000000000282947 */ /* 0x000fea0003800000 */
[----:B----4-:R-:W2:Y:S01]  /*4ee0*/  S2R R5, SR_CgaCtaId ;  /* 0x0000000000057919 */ /* 0x010ea20000008800 */
[----:B-1----:R-:W-:Y:S02]  /*4ef0*/  MOV R4, 0x400 ;  /* 0x0000040000047802 */ /* 0x002fe40000000f00 */
[----:B------:R-:W-:-:S04]  /*4f00*/  SHF.R.U32.HI R3, RZ, 0x1, R2 ;  /* 0x00000001ff037819 */ /* 0x000fc80000011602 */
[----:B------:R-:W-:Y:S02]  /*4f10*/  LOP3.LUT R3, R3, 0x1f0, RZ, 0xc0, !PT ;  /* 0x000001f003037812 */ /* 0x000fe400078ec0ff */
[----:B--2---:R-:W-:Y:S01]  /*4f20*/  LEA R4, R5, R4, 0x18 ;  /* 0x0000000405047211 */ /* 0x004fe200078ec0ff */
[----:B------:R-:W-:-:S04]  /*4f30*/  IMAD.MOV.U32 R5, RZ, RZ, R8 ;  /* 0x000000ffff057224 */ /* 0x000fc800078e0008 */
[----:B------:R-:W-:Y:S02]  /*4f40*/  IMAD.IADD R3, R3, 0x1, R4 ;  /* 0x0000000103037824 */ /* 0x000fe400078e0204 */
[----:B------:R-:W-:-:S03]  /*4f50*/  IMAD.MOV.U32 R4, RZ, RZ, R7 ;  /* 0x000000ffff047224 */ /* 0x000fc600078e0007 */
[----:B------:R2:W-:Y:S04]  /*4f60*/  STS [R3+0x8], R6 ;  /* 0x0000080603007388 */ /* 0x0005e80000000800 */
[----:B------:R2:W-:Y:S02]  /*4f70*/  STS.64 [R3+0x10], R4 ;  /* 0x0000100403007388 */ /* 0x0005e40000000a00 */
.L_x_601:
[----:B------:R-:W-:Y:S05]  /*4f80*/  BSYNC.RECONVERGENT B1 ;  /* 0x0000000000017941 */ /* 0x000fea0003800200 */
.L_x_600:
        /* <DEDUP_REMOVED lines=27> */
.L_x_603:
[----:B------:R-:W-:Y:S05]  /*5140*/  BSYNC.RECONVERGENT B1 ;  /* 0x0000000000017941 */ /* 0x000fea0003800200 */
.L_x_602:
        /* <DEDUP_REMOVED lines=27> */
.L_x_605:
[----:B------:R-:W-:Y:S05]  /*5300*/  BSYNC.RECONVERGENT B1 ;  /* 0x0000000000017941 */ /* 0x000fea0003800200 */
.L_x_604:
        /* <DEDUP_REMOVED lines=17> */
.L_x_607:
[----:B------:R-:W-:Y:S05]  /*5420*/  BSYNC.RECONVERGENT B1 ;  /* 0x0000000000017941 */ /* 0x000fea0003800200 */
.L_x_606:
        /* <DEDUP_REMOVED lines=17> */
.L_x_609:
[----:B------:R-:W-:Y:S05]  /*5540*/  BSYNC.RECONVERGENT B1 ;  /* 0x0000000000017941 */ /* 0x000fea0003800200 */
.L_x_608:
        /* <DEDUP_REMOVED lines=17> */
.L_x_611:
[----:B------:R-:W-:Y:S05]  /*5660*/  BSYNC.RECONVERGENT B1 ;  /* 0x0000000000017941 */ /* 0x000fea0003800200 */
.L_x_610:
        /* <DEDUP_REMOVED lines=17> */
.L_x_613:
[----:B------:R-:W-:Y:S05]  /*5780*/  BSYNC.RECONVERGENT B1 ;  /* 0x0000000000017941 */ /* 0x000fea0003800200 */
.L_x_612:
        /* <DEDUP_REMOVED lines=16> */
.L_x_531:
[----:B------:R-:W-:Y:S05]  /*5890*/  BSYNC.RECONVERGENT B0 ;  /* 0x0000000000007941 */ /* 0x000fea0003800200 */
.L_x_498:
[----:B------:R-:W-:Y:S05]  /*58a0*/  @P2 EXIT ;  /* 0x000000000000294d */ /* 0x000fea0003800000 */
[----:B-1234-:R-:W1:Y:S01]  /*58b0*/  LDC.64 R2, c[0x0][0x390] ;  /* 0x0000e400ff027b82 */ /* 0x01ee620000000a00 */
[----:B0-----:R-:W-:Y:S02]  /*58c0*/  IMAD.MOV.U32 R9, RZ, RZ, R8 ;  /* 0x000000ffff097224 */ /* 0x001fe400078e0008 */
[----:B------:R-:W-:Y:S02]  /*58d0*/  IMAD.MOV.U32 R8, RZ, RZ, R7 ;  /* 0x000000ffff087224 */ /* 0x000fe400078e0007 */
[----:B-1----:R-:W-:-:S05]  /*58e0*/  IMAD.WIDE.U32 R2, R0, 0x10, R2 ;  /* 0x0000001000027825 */ /* 0x002fca00078e0002 */
[----:B------:R-:W-:Y:S04]  /*58f0*/  STG.E.64 desc[UR10][R2.64+0x8], R8 ;  /* 0x0000080802007986 */ /* 0x000fe8000c101b0a */
[----:B------:R-:W-:Y:S01]  /*5900*/  STG.E desc[UR10][R2.64], R6 ;  /* 0x0000000602007986 */ /* 0x000fe2000c10190a */
[----:B------:R-:W-:Y:S05]  /*5910*/  EXIT ;  /* 0x000000000000794d */ /* 0x000fea0003800000 */
.L_x_614:
        /* <DEDUP_REMOVED lines=14> */
.L_x_738:


//--------------------- .text._ZN6thrust24THRUST_300001_SM_1000_NS8cuda_cub4core6detail13_kernel_agentINS1_8__reduce11ReduceAgentINS0_12zip_iteratorIN4cuda3std3__45tupleIJNS0_6detail15normal_iteratorINS0_10device_ptrIiEEEENS0_17counting_iteratorIlNS0_11use_defaultESI_SI_EEEEEEEPNSB_IJilEEESM_iNS1_9__extrema9arg_max_fIilNSA_4lessIiEEEEEEJSL_SN_iSS_EEEvDpT0_ --------------------------
	.section	.text._ZN6thrust24THRUST_300001_SM_1000_NS8cuda_cub4core6detail13_kernel_agentINS1_8__reduce11ReduceAgentINS0_12zip_iteratorIN4cuda3std3__45tupleIJNS0_6detail15normal_iteratorINS0_10device_ptrIiEEEENS0_17counting_iteratorIlNS0_11use_defaultESI_SI_EEEEEEEPNSB_IJilEEESM_iNS1_9__extrema9arg_max_fIilNSA_4lessIiEEEEEEJSL_SN_iSS_EEEvDpT0_,"ax",@progbits
	.align	128
        .global         _ZN6thrust24THRUST_300001_SM_1000_NS8cuda_cub4core6detail13_kernel_agentINS1_8__reduce11ReduceAgentINS0_12zip_iteratorIN4cuda3std3__45tupleIJNS0_6detail15normal_iteratorINS0_10device_ptrIiEEEENS0_17counting_iteratorIlNS0_11use_defaultESI_SI_EEEEEEEPNSB_IJilEEESM_iNS1_9__extrema9arg_max_fIilNSA_4lessIiEEEEEEJSL_SN_iSS_EEEvDpT0_
        .type           _ZN6thrust24THRUST_300001_SM_1000_NS8cuda_cub4core6detail13_kernel_agentINS1_8__reduce11ReduceAgentINS0_12zip_iteratorIN4cuda3std3__45tupleIJNS0_6detail15normal_iteratorINS0_10device_ptrIiEEEENS0_17counting_iteratorIlNS0_11use_defaultESI_SI_EEEEEEEPNSB_IJilEEESM_iNS1_9__extrema9arg_max_fIilNSA_4lessIiEEEEEEJSL_SN_iSS_EEEvDpT0_,@function
        .size           _ZN6thrust24THRUST_300001_SM_1000_NS8cuda_cub4core6detail13_kernel_agentINS1_8__reduce11ReduceAgentINS0_12zip_iteratorIN4cuda3std3__45tupleIJNS0_6detail15normal_iteratorINS0_10device_ptrIiEEEENS0_17counting_iteratorIlNS0_11use_defaultESI_SI_EEEEEEEPNSB_IJilEEESM_iNS1_9__extrema9arg_max_fIilNSA_4lessIiEEEEEEJSL_SN_iSS_EEEvDpT0_,(.L_x_739 - _ZN6thrust24THRUST_300001_SM_1000_NS8cuda_cub4core6detail13_kernel_agentINS1_8__reduce11ReduceAgentINS0_12zip_iteratorIN4cuda3std3__45tupleIJNS0_6detail15normal_iteratorINS0_10device_ptrIiEEEENS0_17counting_iteratorIlNS0_11use_defaultESI_SI_EEEEEEEPNSB_IJilEEESM_iNS1_9__extrema9arg_max_fIilNSA_4lessIiEEEEEEJSL_SN_iSS_EEEvDpT0_)
        .other          _ZN6thrust24THRUST_300001_SM_1000_NS8cuda_cub4core6detail13_kernel_agentINS1_8__reduce11ReduceAgentINS0_12zip_iteratorIN4cuda3std3__45tupleIJNS0_6detail15normal_iteratorINS0_10device_ptrIiEEEENS0_17counting_iteratorIlNS0_11use_defaultESI_SI_EEEEEEEPNSB_IJilEEESM_iNS1_9__extrema9arg_max_fIilNSA_4lessIiEEEEEEJSL_SN_iSS_EEEvDpT0_,@"STO_CUDA_ENTRY STV_DEFAULT"
_ZN6thrust24THRUST_300001_SM_1000_NS8cuda_cub4core6detail13_kernel_agentINS1_8__reduce11ReduceAgentINS0_12zip_iteratorIN4cuda3std3__45tupleIJNS0_6detail15normal_iteratorINS0_10device_ptrIiEEEENS0_17counting_iteratorIlNS0_11use_defaultESI_SI_EEEEEEEPNSB_IJilEEESM_iNS1_9__extrema9arg_max_fIilNSA_4lessIiEEEEEEJSL_SN_iSS_EEEvDpT0_:
.text._ZN6thrust24THRUST_300001_SM_1000_NS8cuda_cub4core6detail13_kernel_agentINS1_8__reduce11ReduceAgentINS0_12zip_iteratorIN4cuda3std3__45tupleIJNS0_6detail15normal_iteratorINS0_10device_ptrIiEEEENS0_17counting_iteratorIlNS0_11use_defaultESI_SI_EEEEEEEPNSB_IJilEEESM_iNS1_9__extrema9arg_max_fIilNSA_4lessIiEEEEEEJSL_SN_iSS_EEEvDpT0_:
        /* <DEDUP_REMOVED lines=23> */
.L_x_618:
[----:B0-----:R-:W-:Y:S05]  /*0170*/  BSYNC.RECONVERGENT B1 ;  /* 0x0000000000017941 */ /* 0x001fea0003800200 */
.L_x_617:
        /* <DEDUP_REMOVED lines=17> */
.L_x_625:
        /* <DEDUP_REMOVED lines=24> */
.L_x_624:
[----:B------:R-:W-:Y:S05]  /*0410*/  BSYNC.RECONVERGENT B3 ;  /* 0x0000000000037941 */ /* 0x000fea0003800200 */
.L_x_623:
[----:B------:R-:W-:Y:S01]  /*0420*/  IADD3 R5, P0, PT, R5, 0x100, RZ ;  /* 0x0000010005057810 */ /* 0x000fe20007f1e0ff */
[----:B------:R-:W-:Y:S02]  /*0430*/  VIADD R9, R9, 0x100 ;  /* 0x0000010009097836 */ /* 0x000fe40000000000 */
[----:B------:R-:W-:Y:S02]  /*0440*/  IMAD.X R3, RZ, RZ, R3, P3 ;  /* 0x000000ffff037224 */ /* 0x000fe400018e0603 */
[----:B------:R-:W-:Y:S01]  /*0450*/  IMAD.X R10, RZ, RZ, R10, P0 ;  /* 0x000000ffff0a7224 */ /* 0x000fe200000e060a */
[----:B------:R-:W-:Y:S07]  /*0460*/  @P2 BRA `(.L_x_625) ;  /* 0xfffffffc00882947 */ /* 0x000fee000383ffff */
.L_x_622:
[----:B------:R-:W-:Y:S05]  /*0470*/  BSYNC.RECONVERGENT B2 ;  /* 0x0000000000027941 */ /* 0x000fea0003800200 */
.L_x_621:
[----:B------:R-:W-:-:S13]  /*0480*/  ISETP.GE.U32.AND P0, PT, R11, 0x300, PT ;  /* 0x000003000b00780c */ /* 0x000fda0003f06070 */
[----:B------:R-:W-:Y:S05]  /*0490*/  @!P0 BRA `(.L_x_620) ;  /* 0x00000004007c8947 */ /* 0x000fea0003800000 */
[----:B------:R-:W0:Y:S01]  /*04a0*/  LDC.64 R4, c[0x0][0x380] ;  /* 0x0000e000ff047b82 */ /* 0x000e220000000a00 */
[----:B------:R-:W-:-:S07]  /*04b0*/  VIADD R10, R9, 0x200 ;  /* 0x00000200090a7836 */ /* 0x000fce0000000000 */
[----:B------:R-:W1:Y:S02]  /*04c0*/  LDC.64 R2, c[0x0][0x388] ;  /* 0x0000e200ff027b82 */ /* 0x000e640000000a00 */
.L_x_634:
        /* <DEDUP_REMOVED lines=26> */
.L_x_627:
[----:B------:R-:W-:Y:S05]  /*0670*/  BSYNC.RECONVERGENT B2 ;  /* 0x0000000000027941 */ /* 0x000fea0003800200 */
.L_x_626:
        /* <DEDUP_REMOVED lines=20> */
.L_x_629:
[----:B------:R-:W-:Y:S05]  /*07c0*/  BSYNC.RECONVERGENT B2 ;  /* 0x0000000000027941 */ /* 0x000fea0003800200 */
.L_x_628:
        /* <DEDUP_REMOVED lines=20> */
.L_x_631:
[----:B------:R-:W-:Y:S05]  /*0910*/  BSYNC.RECONVERGENT B2 ;  /* 0x0000000000027941 */ /* 0x000fea0003800200 */
.L_x_630:
        /* <DEDUP_REMOVED lines=18> */
.L_x_633:
[----:B------:R-:W-:Y:S05]  /*0a40*/  BSYNC.RECONVERGENT B2 ;  /* 0x0000000000027941 */ /* 0x000fea0003800200 */
.L_x_632:
[C---:B------:R-:W-:Y:S02]  /*0a50*/  VIADD R9, R10.reuse, 0x200 ;  /* 0x000002000a097836 */ /* 0x040fe40000000000 */
[----:B------:R-:W-:-:S03]  /*0a60*/  VIADD R10, R10, 0x400 ;  /* 0x000004000a0a7836 */ /* 0x000fc60000000000 */
[----:B------:R-:W-:-:S13]  /*0a70*/  ISETP.GE.AND P0, PT, R9, UR5, PT ;  /* 0x0000000509007c0c */ /* 0x000fda000bf06270 */
[----:B------:R-:W-:Y:S05]  /*0a80*/  @!P0 BRA `(.L_x_634) ;  /* 0xfffffff800908947 */ /* 0x000fea000383ffff */
.L_x_620:
[----:B------:R-:W-:Y:S05]  /*0a90*/  BSYNC.RECONVERGENT B1 ;  /* 0x0000000000017941 */ /* 0x000fea0003800200 */
.L_x_619:
        /* <DEDUP_REMOVED lines=31> */
.L_x_637:
[----:B------:R-:W-:Y:S05]  /*0c90*/  BSYNC.RECONVERGENT B1 ;  /* 0x0000000000017941 */ /* 0x000fea0003800200 */
.L_x_636:
        /* <DEDUP_REMOVED lines=27> */
.L_x_639:
[----:B------:R-:W-:Y:S05]  /*0e50*/  BSYNC.RECONVERGENT B1 ;  /* 0x0000000000017941 */ /* 0x000fea0003800200 */
.L_x_638:
        /* <DEDUP_REMOVED lines=24> */
.L_x_641:
[----:B------:R-:W-:Y:S05]  /*0fe0*/  BSYNC.RECONVERGENT B1 ;  /* 0x0000000000017941 */ /* 0x000fea0003800200 */
.L_x_640:
        /* <DEDUP_REMOVED lines=24> */
.L_x_643:
[----:B------:R-:W-:Y:S05]  /*1170*/  BSYNC.RECONVERGENT B1 ;  /* 0x0000000000017941 */ /* 0x000fea0003800200 */
.L_x_642:
        /* <DEDUP_REMOVED lines=24> */
.L_x_645:
[----:B------:R-:W-:Y:S05]  /*1300*/  BSYNC.RECONVERGENT B1 ;  /* 0x0000000000017941 */ /* 0x000fea0003800200 */
.L_x_644:
        /* <DEDUP_REMOVED lines=12> */
.L_x_647:
[----:B------:R-:W-:Y:S05]  /*13d0*/  BSYNC.RECONVERGENT B1 ;  /* 0x0000000000017941 */ /* 0x000fea0003800200 */
.L_x_646:
        /* <DEDUP_REMOVED lines=27> */
.L_x_650:
[----:B------:R-:W-:Y:S05]  /*1590*/  BSYNC.RECONVERGENT B1 ;  /* 0x0000000000017941 */ /* 0x000fea0003800200 */
.L_x_649:
        /* <DEDUP_REMOVED lines=27> */
.L_x_652:
[----:B------:R-:W-:Y:S05]  /*1750*/  BSYNC.RECONVERGENT B1 ;  /* 0x0000000000017941 */ /* 0x000fea0003800200 */
.L_x_651:
        /* <DEDUP_REMOVED lines=17> */
.L_x_654:
[----:B------:R-:W-:Y:S05]  /*1870*/  BSYNC.RECONVERGENT B1 ;  /* 0x0000000000017941 */ /* 0x000fea0003800200 */
.L_x_653:
        /* <DEDUP_REMOVED lines=17> */
.L_x_656:
[----:B------:R-:W-:Y:S05]  /*1990*/  BSYNC.RECONVERGENT B1 ;  /* 0x0000000000017941 */ /* 0x000fea0003800200 */
.L_x_655:
        /* <DEDUP_REMOVED lines=17> */
.L_x_658:
[----:B------:R-:W-:Y:S05]  /*1ab0*/  BSYNC.RECONVERGENT B1 ;  /* 0x0000000000017941 */ /* 0x000fea0003800200 */
.L_x_657:
        /* <DEDUP_REMOVED lines=17> */
.L_x_660:
[----:B------:R-:W-:Y:S05]  /*1bd0*/  BSYNC.RECONVERGENT B1 ;  /* 0x0000000000017941 */ /* 0x000fea0003800200 */
.L_x_659:
        /* <DEDUP_REMOVED lines=18> */
.L_x_635:
        /* <DEDUP_REMOVED lines=41> */
.L_x_662:
[----:B------:R-:W-:Y:S05]  /*1f90*/  BSYNC.RECONVERGENT B1 ;  /* 0x0000000000017941 */ /* 0x000fea0003800200 */
.L_x_661:
        /* <DEDUP_REMOVED lines=24> */
.L_x_664:
[----:B------:R-:W-:Y:S05]  /*2120*/  BSYNC.RECONVERGENT B1 ;  /* 0x0000000000017941 */ /* 0x000fea0003800200 */
.L_x_663:
        /* <DEDUP_REMOVED lines=24> */
.L_x_666:
[----:B------:R-:W-:Y:S05]  /*22b0*/  BSYNC.RECONVERGENT B1 ;  /* 0x0000000000017941 */ /* 0x000fea0003800200 */
.L_x_665:
        /* <DEDUP_REMOVED lines=24> */
.L_x_668:
[----:B------:R-:W-:Y:S05]  /*2440*/  BSYNC.RECONVERGENT B1 ;  /* 0x0000000000017941 */ /* 0x000fea0003800200 */
.L_x_667:
        /* <DEDUP_REMOVED lines=24> */
.L_x_670:
[----:B------:R-:W-:Y:S05]  /*25d0*/  BSYNC.RECONVERGENT B1 ;  /* 0x0000000000017941 */ /* 0x000fea0003800200 */
.L_x_669:
        /* <DEDUP_REMOVED lines=12> */
.L_x_672:
[----:B------:R-:W-:Y:S05]  /*26a0*/  BSYNC.RECONVERGENT B1 ;  /* 0x0000000000017941 */ /* 0x000fea0003800200 */
.L_x_671:
        /* <DEDUP_REMOVED lines=30> */
.L_x_674:
[----:B------:R-:W-:Y:S05]  /*2890*/  BSYNC.RECONVERGENT B1 ;  /* 0x0000000000017941 */ /* 0x000fea0003800200 */
.L_x_673:
        /* <DEDUP_REMOVED lines=27> */
.L_x_676:
[----:B------:R-:W-:Y:S05]  /*2a50*/  BSYNC.RECONVERGENT B1 ;  /* 0x0000000000017941 */ /* 0x000fea0003800200 */
.L_x_675:
        /* <DEDUP_REMOVED lines=27> */
.L_x_678:
[----:B------:R-:W-:Y:S05]  /*2c10*/  BSYNC.RECONVERGENT B1 ;  /* 0x0000000000017941 */ /* 0x000fea0003800200 */
.L_x_677:
        /* <DEDUP_REMOVED lines=27> */
.L_x_680:
[----:B------:R-:W-:Y:S05]  /*2dd0*/  BSYNC.RECONVERGENT B1 ;  /* 0x0000000000017941 */ /* 0x000fea0003800200 */
.L_x_679:
        /* <DEDUP_REMOVED lines=27> */
.L_x_682:
[----:B------:R-:W-:Y:S05]  /*2f90*/  BSYNC.RECONVERGENT B1 ;  /* 0x0000000000017941 */ /* 0x000fea0003800200 */
.L_x_681:
        /* <DEDUP_REMOVED lines=27> */
.L_x_684:
[----:B------:R-:W-:Y:S05]  /*3150*/  BSYNC.RECONVERGENT B1 ;  /* 0x0000000000017941 */ /* 0x000fea0003800200 */
.L_x_683:
        /* <DEDUP_REMOVED lines=28> */
.L_x_616:
        /* <DEDUP_REMOVED lines=9> */
[----:B------:R-:W-:Y:S01]  /*33b0*/  UISETP.GE.U32.AND UP0, UPT, UR4, 0xa00, UPT ;  /* 0x00000a000400788c */ /* 0x000fe2000bf06070 */
[----:B---3--:R-:W-:-:S02]  /*33c0*/  VIMNMX R10, PT, PT, R4, R5, !PT ;  /* 0x00000005040a7248 */ /* 0x008fc40007fe0100 */
[----:B------:R-:W-:Y:S01]  /*33d0*/  ISETP.GE.AND P0, PT, R4, R5, PT ;  /* 0x000000050400720c */ /* 0x000fe20003f06270 */
[----:B------:R-:W-:Y:S01]  /*33e0*/  VIADD R5, R0, 0x200 ;  /* 0x0000020000057836 */ /* 0x000fe20000000000 */
[----:B----4-:R-:W-:Y:S02]  /*33f0*/  VIMNMX R9, PT, PT, R7, R10, !PT ;  /* 0x0000000a07097248 */ /* 0x010fe40007fe0100 */
[----:B------:R-:W-:Y:S02]  /*3400*/  ISETP.GE.AND P2, PT, R10, R7, PT ;  /* 0x000000070a00720c */ /* 0x000fe40003f46270 */
[----:B-----5:R-:W-:Y:S02]  /*3410*/  ISETP.GE.AND P3, PT, R9, R8, PT ;  /* 0x000000080900720c */ /* 0x020fe40003f66270 */
[----:B------:R-:W-:Y:S01]  /*3420*/  VIMNMX R7, PT, PT, R8, R9, !PT ;  /* 0x0000000908077248 */ /* 0x000fe20007fe0100 */
[C---:B------:R-:W-:Y:S01]  /*3430*/  VIADD R9, R0.reuse, 0x100 ;  /* 0x0000010000097836 */ /* 0x040fe20000000000 */
[----:B------:R-:W-:-:S02]  /*3440*/  LOP3.LUT R8, R0, 0x400, RZ, 0xfc, !PT ;  /* 0x0000040000087812 */ /* 0x000fc400078efcff */
[----:B--2---:R-:W-:-:S05]  /*3450*/  ISETP.GE.AND P1, PT, R7, R6, PT ;  /* 0x000000060700720c */ /* 0x004fca0003f26270 */
[----:B------:R-:W-:Y:S02]  /*3460*/  @P2 SEL R5, R9, R0, !P0 ;  /* 0x0000000009052207 */ /* 0x000fe40004000000 */
[----:B------:R-:W-:-:S06]  /*3470*/  @!P3 VIADD R5, R0, 0x300 ;  /* 0x000003000005b836 */ /* 0x000fcc0000000000 */
        /* <DEDUP_REMOVED lines=13> */
[----:B------:R-:W0:Y:S01]  /*3550*/  LDCU UR4, c[0x0][0x398] ;  /* 0x00007300ff0477ac */ /* 0x000e220008000800 */
[----:B------:R-:W-:Y:S02]  /*3560*/  IMAD.MOV.U32 R21, RZ, RZ, R8 ;  /* 0x000000ffff157224 */ /* 0x000fe400078e0008 */
[----:B------:R-:W-:Y:S01]  /*3570*/  IMAD.MOV.U32 R20, RZ, RZ, R9 ;  /* 0x000000ffff147224 */ /* 0x000fe200078e0009 */
[----:B------:R-:W1:Y:S01]  /*3580*/  LDCU.64 UR6, c[0x0][0x388] ;  /* 0x00007100ff0677ac */ /* 0x000e620008000a00 */
[----:B------:R-:W-:-:S07]  /*3590*/  IMAD.MOV.U32 R7, RZ, RZ, 0x500 ;  /* 0x00000500ff077424 */ /* 0x000fce00078e00ff */
.L_x_686:
[----:B------:R-:W-:-:S05]  /*35a0*/  IMAD.WIDE.U32 R4, R7, 0x4, R2 ;  /* 0x0000000407047825 */ /* 0x000fca00078e0002 */
[----:B------:R-:W2:Y:S04]  /*35b0*/  LDG.E R11, desc[UR8][R4.64] ;  /* 0x00000008040b7981 */ /* 0x000ea8000c1e1900 */
[----:B------:R-:W3:Y:S04]  /*35c0*/  LDG.E R12, desc[UR8][R4.64+0x400] ;  /* 0x00040008040c7981 */ /* 0x000ee8000c1e1900 */
[----:B------:R-:W4:Y:S04]  /*35d0*/  LDG.E R13, desc[UR8][R4.64+0x800] ;  /* 0x00080008040d7981 */ /* 0x000f28000c1e1900 */
[----:B------:R-:W5:Y:S04]  /*35e0*/  LDG.E R14, desc[UR8][R4.64+0xc00] ;  /* 0x000c0008040e7981 */ /* 0x000f68000c1e1900 */
[----:B------:R0:W5:Y:S01]  /*35f0*/  LDG.E R6, desc[UR8][R4.64+0x1000] ;  /* 0x0010000804067981 */ /* 0x000162000c1e1900 */
[----:B-1----:R-:W-:-:S04]  /*3600*/  IADD3 R18, P0, P1, R0, UR6, R7 ;  /* 0x0000000600127c10 */ /* 0x002fc8000f91e007 */
[----:B------:R-:W-:Y:S02]  /*3610*/  IADD3.X R19, PT, PT, RZ, UR7, RZ, P0, P1 ;  /* 0x00000007ff137c10 */ /* 0x000fe400087e24ff */
[C---:B------:R-:W-:Y:S02]  /*3620*/  IADD3 R17, P3, PT, R18.reuse, 0x100, RZ ;  /* 0x0000010012117810 */ /* 0x040fe40007f7e0ff */
[C---:B------:R-:W-:Y:S02]  /*3630*/  IADD3 R15, P5, PT, R18.reuse, 0x300, RZ ;  /* 0x00000300120f7810 */ /* 0x040fe40007fbe0ff */
[----:B------:R-:W-:Y:S01]  /*3640*/  IADD3 R8, P6, PT, R18, 0x400, RZ ;  /* 0x0000040012087810 */ /* 0x000fe20007fde0ff */
[--C-:B------:R-:W-:Y:S02]  /*3650*/  IMAD.X R16, RZ, RZ, R19.reuse, P3 ;  /* 0x000000ffff107224 */ /* 0x100fe400018e0613 */
[--C-:B0-----:R-:W-:Y:S02]  /*3660*/  IMAD.X R4, RZ, RZ, R19.reuse, P5 ;  /* 0x000000ffff047224 */ /* 0x101fe400028e0613 */
        /* <DEDUP_REMOVED lines=23> */
[----:B-----5:R-:W-:Y:S02]  /*37e0*/  ISETP.GE.AND P1, PT, R13, R14, PT ;  /* 0x0000000e0d00720c */ /* 0x020fe40003f26270 */
[----:B------:R-:W-:-:S11]  /*37f0*/  @P2 SEL R5, R16, R5, P0 ;  /* 0x0000000510052207 */ /* 0x000fd60000000000 */
[----:B------:R-:W-:-:S04]  /*3800*/  @P1 ISETP.GE.U32.AND P0, PT, R10, R15, PT ;  /* 0x0000000f0a00120c */ /* 0x000fc80003f06070 */
[----:B------:R-:W-:-:S04]  /*3810*/  @P1 ISETP.GE.AND.EX P0, PT, R5, R4, PT, P0 ;  /* 0x000000040500120c */ /* 0x000fc80003f06300 */
[----:B------:R-:W-:-:S04]  /*3820*/  @P1 ISETP.LT.OR P0, PT, R14, R13, !P0 ;  /* 0x0000000d0e00120c */ /* 0x000fc80004701670 */
[----:B------:R-:W-:Y:S02]  /*3830*/  @P1 SEL R14, R13, R14, P0 ;  /* 0x0000000e0d0e1207 */ /* 0x000fe40000000000 */
[----:B------:R-:W-:Y:S01]  /*3840*/  @P1 SEL R15, R10, R15, P0 ;  /* 0x0000000f0a0f1207 */ /* 0x000fe20000000000 */
[----:B------:R-:W-:Y:S01]  /*3850*/  VIADD R10, R7, 0xa00 ;  /* 0x00000a00070a7836 */ /* 0x000fe20000000000 */
[----:B------:R-:W-:Y:S02]  /*3860*/  ISETP.GE.AND P2, PT, R14, R6, PT ;  /* 0x000000060e00720c */ /* 0x000fe40003f46270 */
[----:B------:R-:W-:Y:S01]  /*3870*/  @P1 SEL R4, R5, R4, P0 ;  /* 0x0000000405041207 */ /* 0x000fe20000000000 */
[----:B------:R-:W-:Y:S01]  /*3880*/  VIADD R5, R7, 0x500 ;  /* 0x0000050007057836 */ /* 0x000fe20000000000 */
[----:B------:R-:W-:-:S03]  /*3890*/  ISETP.GT.AND P1, PT, R10, UR4, PT ;  /* 0x000000040a007c0c */ /* 0x000fc6000bf24270 */
[----:B------:R-:W-:-:S06]  /*38a0*/  IMAD.MOV.U32 R7, RZ, RZ, R5 ;  /* 0x000000ffff077224 */ /* 0x000fcc00078e0005 */
        /* <DEDUP_REMOVED lines=10> */
.L_x_685:
        /* <DEDUP_REMOVED lines=14> */
[----:B------:R-:W-:Y:S01]  /*3a30*/  IMAD.IADD R11, R0, 0x1, R5 ;  /* 0x00000001000b7824 */ /* 0x000fe200078e0205 */
[----:B------:R-:W-:-:S04]  /*3a40*/  LEA.HI R4, R13, 0x1, RZ, 0x18 ;  /* 0x000000010d047811 */ /* 0x000fc800078fc0ff */
[----:B------:R-:W-:Y:S01]  /*3a50*/  LOP3.LUT R10, R4, 0x3, RZ, 0xc0, !PT ;  /* 0x00000003040a7812 */ /* 0x000fe200078ec0ff */
[----:B------:R-:W-:-:S04]  /*3a60*/  IMAD.MOV.U32 R4, RZ, RZ, R0 ;  /* 0x000000ffff047224 */ /* 0x000fc800078e0000 */
[----:B------:R-:W-:Y:S02]  /*3a70*/  IMAD.MOV R10, RZ, RZ, -R10 ;  /* 0x000000ffff0a7224 */ /* 0x000fe400078e0a0a */
[C---:B0-----:R-:W-:Y:S01]  /*3a80*/  IMAD.WIDE.U32 R2, R11.reuse, 0x4, R2 ;  /* 0x000000040b027825 */ /* 0x041fe200078e0002 */
[----:B------:R-:W-:-:S05]  /*3a90*/  IADD3 R11, P0, PT, R11, UR6, RZ ;  /* 0x000000060b0b7c10 */ /* 0x000fca000ff1e0ff */
[----:B------:R-:W-:-:S08]  /*3aa0*/  IMAD.X R12, RZ, RZ, UR7, P0 ;  /* 0x00000007ff0c7e24 */ /* 0x000fd000080e06ff */
.L_x_693:
[----:B------:R0:W2:Y:S01]  /*3ab0*/  LDG.E R17, desc[UR8][R2.64] ;  /* 0x0000000802117981 */ /* 0x0000a2000c1e1900 */
[----:B------:R-:W-:Y:S01]  /*3ac0*/  VIADD R10, R10, 0x1 ;  /* 0x000000010a0a7836 */ /* 0x000fe20000000000 */
[----:B------:R-:W-:Y:S01]  /*3ad0*/  BSSY.RECONVERGENT B3, `(.L_x_691) ;  /* 0x0000016000037945 */ /* 0x000fe20003800200 */
[----:B------:R-:W-:Y:S02]  /*3ae0*/  IMAD.MOV.U32 R14, RZ, RZ, R8 ;  /* 0x000000ffff0e7224 */ /* 0x000fe400078e0008 */
[----:B------:R-:W-:Y:S01]  /*3af0*/  IMAD.MOV.U32 R15, RZ, RZ, R9 ;  /* 0x000000ffff0f7224 */ /* 0x000fe200078e0009 */
[----:B------:R-:W-:Y:S01]  /*3b00*/  ISETP.NE.AND P2, PT, R10, RZ, PT ;  /* 0x000000ff0a00720c */ /* 0x000fe20003f45270 */
[----:B------:R-:W-:Y:S02]  /*3b10*/  IMAD.MOV.U32 R16, RZ, RZ, R6 ;  /* 0x000000ffff107224 */ /* 0x000fe400078e0006 */
        /* <DEDUP_REMOVED lines=17> */
.L_x_692:
[----:B------:R-:W-:Y:S05]  /*3c30*/  BSYNC.RECONVERGENT B3 ;  /* 0x0000000000037941 */ /* 0x000fea0003800200 */
.L_x_691:
[----:B------:R-:W-:Y:S01]  /*3c40*/  IADD3 R11, P0, PT, R11, 0x100, RZ ;  /* 0x000001000b0b7810 */ /* 0x000fe20007f1e0ff */
[----:B------:R-:W-:Y:S02]  /*3c50*/  VIADD R4, R4, 0x100 ;  /* 0x0000010004047836 */ /* 0x000fe40000000000 */
[----:B------:R-:W-:Y:S02]  /*3c60*/  IMAD.X R3, RZ, RZ, R3, P3 ;  /* 0x000000ffff037224 */ /* 0x000fe400018e0603 */
[----:B------:R-:W-:Y:S01]  /*3c70*/  IMAD.X R12, RZ, RZ, R12, P0 ;  /* 0x000000ffff0c7224 */ /* 0x000fe200000e060c */
[----:B------:R-:W-:Y:S07]  /*3c80*/  @P2 BRA `(.L_x_693) ;  /* 0xfffffffc00882947 */ /* 0x000fee000383ffff */
.L_x_690:
[----:B------:R-:W-:Y:S05]  /*3c90*/  BSYNC.RECONVERGENT B2 ;  /* 0x0000000000027941 */ /* 0x000fea0003800200 */
.L_x_689:
[----:B------:R-:W-:-:S13]  /*3ca0*/  ISETP.GE.U32.AND P0, PT, R13, 0x300, PT ;  /* 0x000003000d00780c */ /* 0x000fda0003f06070 */
[----:B------:R-:W-:Y:S05]  /*3cb0*/  @!P0 BRA `(.L_x_688) ;  /* 0x0000000400bc8947 */ /* 0x000fea0003800000 */
[----:B------:R-:W0:Y:S01]  /*3cc0*/  LDCU.128 UR12, c[0x0][0x380] ;  /* 0x00007000ff0c77ac */ /* 0x000e220008000c00 */
[----:B------:R-:W1:Y:S01]  /*3cd0*/  LDC.64 R14, c[0x0][0x380] ;  /* 0x0000e000ff0e7b82 */ /* 0x000e620000000a00 */
[C---:B------:R-:W-:Y:S01]  /*3ce0*/  IADD3 R12, P1, PT, R4.reuse, R5, RZ ;  /* 0x00000005040c7210 */ /* 0x040fe20007f3e0ff */
[C---:B------:R-:W-:Y:S02]  /*3cf0*/  IMAD.IADD R10, R4.reuse, 0x1, R5 ;  /* 0x00000001040a7824 */ /* 0x040fe400078e0205 */
[----:B------:R-:W-:Y:S02]  /*3d00*/  VIADD R13, R4, 0x200 ;  /* 0x00000200040d7836 */ /* 0x000fe40000000000 */
[----:B------:R-:W-:Y:S02]  /*3d10*/  IMAD.X R5, RZ, RZ, RZ, P1 ;  /* 0x000000ffff057224 */ /* 0x000fe400008e06ff */
[----:B------:R-:W2:Y:S01]  /*3d20*/  LDC.64 R2, c[0x0][0x388] ;  /* 0x0000e200ff027b82 */ /* 0x000ea20000000a00 */
[----:B0-----:R-:W-:-:S02]  /*3d30*/  LEA R17, P2, R12, UR12, 0x2 ;  /* 0x0000000c0c117c11 */ /* 0x001fc4000f8410ff */
[----:B------:R-:W-:Y:S02]  /*3d40*/  IADD3 R11, P0, PT, R10, UR14, RZ ;  /* 0x0000000e0a0b7c10 */ /* 0x000fe4000ff1e0ff */
[----:B------:R-:W-:Y:S02]  /*3d50*/  IADD3 R17, P1, PT, R17, 0xc00, RZ ;  /* 0x00000c0011117810 */ /* 0x000fe40007f3e0ff */
[----:B------:R-:W-:Y:S01]  /*3d60*/  LEA.HI.X R5, R12, UR13, R5, 0x2, P2 ;  /* 0x0000000d0c057c11 */ /* 0x000fe200090f1405 */
[----:B-1----:R-:W-:-:S04]  /*3d70*/  IMAD.WIDE.U32 R14, R10, 0x4, R14 ;  /* 0x000000040a0e7825 */ /* 0x002fc800078e000e */
[----:B------:R-:W-:Y:S02]  /*3d80*/  IMAD.X R12, RZ, RZ, UR15, P0 ;  /* 0x0000000fff0c7e24 */ /* 0x000fe400080e06ff */
[----:B------:R-:W-:-:S07]  /*3d90*/  IMAD.X R5, RZ, RZ, R5, P1 ;  /* 0x000000ffff057224 */ /* 0x000fce00008e0605 */
.L_x_702:
[----:B------:R-:W3:Y:S01]  /*3da0*/  LDG.E R23, desc[UR8][R14.64] ;  /* 0x000000080e177981 */ /* 0x000ee2000c1e1900 */
[----:B------:R-:W-:-:S05]  /*3db0*/  IMAD.MOV.U32 R4, RZ, RZ, R17 ;  /* 0x000000ffff047224 */ /* 0x000fca00078e0011 */
[----:B------:R0:W5:Y:S04]  /*3dc0*/  LDG.E R25, desc[UR8][R4.64+-0x800] ;  /* 0xfff8000804197981 */ /* 0x000168000c1e1900 */
[----:B------:R0:W5:Y:S04]  /*3dd0*/  LDG.E R16, desc[UR8][R4.64+-0x400] ;  /* 0xfffc000804107981 */ /* 0x000168000c1e1900 */
[----:B------:R0:W5:Y:S01]  /*3de0*/  LDG.E R17, desc[UR8][R4.64] ;  /* 0x0000000804117981 */ /* 0x000162000c1e1900 */
[----:B------:R-:W-:Y:S01]  /*3df0*/  BSSY.RECONVERGENT B2, `(.L_x_694) ;  /* 0x0000012000027945 */ /* 0x000fe20003800200 */
[----:B------:R-:W-:-:S02]  /*3e00*/  IMAD.MOV.U32 R20, RZ, RZ, R11 ;  /* 0x000000ffff147224 */ /* 0x000fc400078e000b */
[----:B------:R-:W-:Y:S02]  /*3e10*/  IMAD.MOV.U32 R21, RZ, RZ, R12 ;  /* 0x000000ffff157224 */ /* 0x000fe400078e000c */
[----:B------:R-:W-:Y:S01]  /*3e20*/  VIADD R19, R10, 0x100 ;  /* 0x000001000a137836 */ /* 0x000fe20000000000 */
[----:B---3--:R-:W-:Y:S01]  /*3e30*/  ISETP.GE.AND P0, PT, R6, R23, PT ;  /* 0x000000170600720c */ /* 0x008fe20003f06270 */
        /* <DEDUP_REMOVED lines=13> */
.L_x_695:
[----:B------:R-:W-:Y:S05]  /*3f10*/  BSYNC.RECONVERGENT B2 ;  /* 0x0000000000027941 */ /* 0x000fea0003800200 */
.L_x_694:
[----:B-----5:R-:W-:Y:S01]  /*3f20*/  ISETP.GE.AND P0, PT, R18, R25, PT ;  /* 0x000000191200720c */ /* 0x020fe20003f06270 */
[----:B------:R-:W-:Y:S01]  /*3f30*/  BSSY.RECONVERGENT B2, `(.L_x_696) ;  /* 0x0000013000027945 */ /* 0x000fe20003800200 */
[----:B--2---:R-:W-:Y:S01]  /*3f40*/  IADD3 R23, P1, PT, R19, R2, RZ ;  /* 0x0000000213177210 */ /* 0x004fe20007f3e0ff */
[----:B------:R-:W-:Y:S02]  /*3f50*/  VIADD R19, R10, 0x200 ;  /* 0x000002000a137836 */ /* 0x000fe40000000000 */
[----:B------:R-:W-:Y:S02]  /*3f60*/  IMAD.MOV.U32 R9, RZ, RZ, R25 ;  /* 0x000000ffff097224 */ /* 0x000fe400078e0019 */
[----:B------:R-:W-:Y:S02]  /*3f70*/  IMAD.X R22, RZ, RZ, R3, P1 ;  /* 0x000000ffff167224 */ /* 0x000fe400008e0603 */
[----:B------:R-:W-:Y:S02]  /*3f80*/  IMAD.MOV.U32 R8, RZ, RZ, R23 ;  /* 0x000000ffff087224 */ /* 0x000fe400078e0017 */
[----:B------:R-:W-:-:S02]  /*3f90*/  IMAD.MOV.U32 R6, RZ, RZ, R22 ;  /* 0x000000ffff067224 */ /* 0x000fc400078e0016 */
        /* <DEDUP_REMOVED lines=12> */
.L_x_697:
[----:B------:R-:W-:Y:S05]  /*4060*/  BSYNC.RECONVERGENT B2 ;  /* 0x0000000000027941 */ /* 0x000fea0003800200 */
.L_x_696:
[----:B------:R-:W-:Y:S01]  /*4070*/  ISETP.GE.AND P0, PT, R9, R16, PT ;  /* 0x000000100900720c */ /* 0x000fe20003f06270 */
[----:B------:R-:W-:Y:S01]  /*4080*/  VIADD R21, R10, 0x300 ;  /* 0x000003000a157836 */ /* 0x000fe20000000000 */
[-C--:B------:R-:W-:Y:S01]  /*4090*/  IADD3 R23, P1, PT, R19, R2.reuse, RZ ;  /* 0x0000000213177210 */ /* 0x080fe20007f3e0ff */
[----:B------:R-:W-:Y:S01]  /*40a0*/  BSSY.RECONVERGENT B2, `(.L_x_698) ;  /* 0x0000012000027945 */ /* 0x000fe20003800200 */
[----:B------:R-:W-:Y:S02]  /*40b0*/  IMAD.MOV.U32 R18, RZ, RZ, R16 ;  /* 0x000000ffff127224 */ /* 0x000fe400078e0010 */
[----:B------:R-:W-:Y:S01]  /*40c0*/  IADD3 R22, P2, PT, R21, R2, RZ ;  /* 0x0000000215167210 */ /* 0x000fe20007f5e0ff */
[----:B------:R-:W-:Y:S02]  /*40d0*/  IMAD.X R21, RZ, RZ, R3, P1 ;  /* 0x000000ffff157224 */ /* 0x000fe400008e0603 */
[----:B------:R-:W-:Y:S02]  /*40e0*/  IMAD.MOV.U32 R19, RZ, RZ, R23 ;  /* 0x000000ffff137224 */ /* 0x000fe400078e0017 */
[----:B------:R-:W-:-:S02]  /*40f0*/  IMAD.MOV.U32 R20, RZ, RZ, R21 ;  /* 0x000000ffff147224 */ /* 0x000fc400078e0015 */
        /* <DEDUP_REMOVED lines=12> */
.L_x_699:
[----:B------:R-:W-:Y:S05]  /*41c0*/  BSYNC.RECONVERGENT B2 ;  /* 0x0000000000027941 */ /* 0x000fea0003800200 */
.L_x_698:
[----:B------:R-:W-:Y:S01]  /*41d0*/  ISETP.GE.AND P0, PT, R18, R17, PT ;  /* 0x000000111200720c */ /* 0x000fe20003f06270 */
[----:B------:R-:W-:Y:S01]  /*41e0*/  IMAD.X R21, RZ, RZ, R3, P2 ;  /* 0x000000ffff157224 */ /* 0x000fe200010e0603 */
[----:B------:R-:W-:Y:S01]  /*41f0*/  BSSY.RECONVERGENT B2, `(.L_x_700) ;  /* 0x0000010000027945 */ /* 0x000fe20003800200 */
        /* <DEDUP_REMOVED lines=15> */
.L_x_701:
[----:B------:R-:W-:Y:S05]  /*42f0*/  BSYNC.RECONVERGENT B2 ;  /* 0x0000000000027941 */ /* 0x000fea0003800200 */
.L_x_700:
[C---:B------:R-:W-:Y:S01]  /*4300*/  VIADD R16, R13.reuse, 0x200 ;  /* 0x000002000d107836 */ /* 0x040fe20000000000 */
[----:B------:R-:W-:Y:S01]  /*4310*/  IADD3 R17, P2, PT, R4, 0x1000, RZ ;  /* 0x0000100004117810 */ /* 0x000fe20007f5e0ff */
[----:B------:R-:W-:Y:S01]  /*4320*/  VIADD R13, R13, 0x400 ;  /* 0x000004000d0d7836 */ /* 0x000fe20000000000 */
[----:B------:R-:W-:Y:S01]  /*4330*/  IADD3 R11, P1, PT, R11, 0x400, RZ ;  /* 0x000004000b0b7810 */ /* 0x000fe20007f3e0ff */
[----:B------:R-:W-:Y:S01]  /*4340*/  VIADD R10, R10, 0x400 ;  /* 0x000004000a0a7836 */ /* 0x000fe20000000000 */
[----:B------:R-:W-:Y:S01]  /*4350*/  ISETP.GE.AND P0, PT, R16, R7, PT ;  /* 0x000000071000720c */ /* 0x000fe20003f06270 */
[----:B------:R-:W-:Y:S01]  /*4360*/  IMAD.X R5, RZ, RZ, R5, P2 ;  /* 0x000000ffff057224 */ /* 0x000fe200010e0605 */
[----:B------:R-:W-:Y:S01]  /*4370*/  IADD3 R14, P2, PT, R14, 0x1000, RZ ;  /* 0x000010000e0e7810 */ /* 0x000fe20007f5e0ff */
[----:B------:R-:W-:-:S04]  /*4380*/  IMAD.X R12, RZ, RZ, R12, P1 ;  /* 0x000000ffff0c7224 */ /* 0x000fc800008e060c */
[----:B------:R-:W-:-:S06]  /*4390*/  IMAD.X R15, RZ, RZ, R15, P2 ;  /* 0x000000ffff0f7224 */ /* 0x000fcc00010e060f */
[----:B------:R-:W-:Y:S05]  /*43a0*/  @!P0 BRA `(.L_x_702) ;  /* 0xfffffff8007c8947 */ /* 0x000fea000383ffff */
.L_x_688:
[----:B------:R-:W-:Y:S05]  /*43b0*/  BSYNC.RECONVERGENT B1 ;  /* 0x0000000000017941 */ /* 0x000fea0003800200 */
.L_x_687:
        /* <DEDUP_REMOVED lines=31> */
.L_x_704:
[----:B------:R-:W-:Y:S05]  /*45b0*/  BSYNC.RECONVERGENT B1 ;  /* 0x0000000000017941 */ /* 0x000fea0003800200 */
.L_x_703:
        /* <DEDUP_REMOVED lines=24> */
.L_x_706:
[----:B------:R-:W-:Y:S05]  /*4740*/  BSYNC.RECONVERGENT B1 ;  /* 0x0000000000017941 */ /* 0x000fea0003800200 */
.L_x_705:
[----:B------:R4:W3:Y:S01]  /*4750*/  SHFL.DOWN PT, R8, R3, 0x4, 0x1f ;  /* 0x08801f0003087f89 */ /* 0x0008e200000e0000 */
[----:B------:R-:W-:Y:S01]  /*4760*/  BSSY.RECONVERGENT B1, `(.L_x_707) ;  /* 0x0000017000017945 */ /* 0x000fe20003800200 */
[----:B0-----:R-:W-:Y:S02]  /*4770*/  IMAD.MOV.U32 R2, RZ, RZ, R3 ;  /* 0x000000ffff027224 */ /* 0x001fe400078e0003 */
[----:B-1----:R4:W0:Y:S01]  /*4780*/  SHFL.DOWN PT, R9, R4, 0x4, 0x1f ;  /* 0x08801f0004097f89 */ /* 0x00282200000e0000 */
[----:B--2---:R-:W-:Y:S02]  /*4790*/  IMAD.MOV.U32 R6, RZ, RZ, R4 ;  /* 0x000000ffff067224 */ /* 0x004fe400078e0004 */
[----:B------:R-:W-:Y:S01]  /*47a0*/  IMAD.MOV.U32 R7, RZ, RZ, R5 ;  /* 0x000000ffff077224 */ /* 0x000fe200078e0005 */
[----:B------:R4:W1:Y:S01]  /*47b0*/  SHFL.DOWN PT, R10, R5, 0x4, 0x1f ;  /* 0x08801f00050a7f89 */ /* 0x00086200000e0000 */
[----:B------:R-:W-:Y:S05]  /*47c0*/  @P5 BRA `(.L_x_708) ;  /* 0x0000000000405947 */ /* 0x000fea0003800000 */
[----:B---3--:R-:W-:Y:S01]  /*47d0*/  ISETP.GE.AND P0, PT, R3, R8, PT ;  /* 0x000000080300720c */ /* 0x008fe20003f06270 */
        /* <DEDUP_REMOVED lines=15> */
.L_x_708:
[----:B------:R-:W-:Y:S05]  /*48d0*/  BSYNC.RECONVERGENT B1 ;  /* 0x0000000000017941 */ /* 0x000fea0003800200 */
.L_x_707:
        /* <DEDUP_REMOVED lines=24> */
.L_x_710:
[----:B------:R-:W-:Y:S05]  /*4a60*/  BSYNC.RECONVERGENT B1 ;  /* 0x0000000000017941 */ /* 0x000fea0003800200 */
.L_x_709:
[----:B0-----:R0:W0:Y:S01]  /*4a70*/  SHFL.DOWN PT, R2, R3, 0x10, 0x1f ;  /* 0x0a001f0003027f89 */ /* 0x00102200000e0000 */
[----:B------:R-:W-:Y:S01]  /*4a80*/  BSSY.RECONVERGENT B1, `(.L_x_711) ;  /* 0x0000017000017945 */ /* 0x000fe20003800200 */
[----:B----4-:R-:W-:Y:S02]  /*4a90*/  IMAD.MOV.U32 R8, RZ, RZ, R3 ;  /* 0x000000ffff087224 */ /* 0x010fe400078e0003 */
[----:B--2---:R2:W4:Y:S01]  /*4aa0*/  SHFL.DOWN PT, R9, R4, 0x10, 0x1f ;  /* 0x0a001f0004097f89 */ /* 0x00452200000e0000 */
[----:B------:R-:W-:Y:S02]  /*4ab0*/  IMAD.MOV.U32 R7, RZ, RZ, R4 ;  /* 0x000000ffff077224 */ /* 0x000fe400078e0004 */
[----:B------:R-:W-:Y:S01]  /*4ac0*/  IMAD.MOV.U32 R6, RZ, RZ, R5 ;  /* 0x000000ffff067224 */ /* 0x000fe200078e0005 */
[----:B-1----:R2:W1:Y:S01]  /*4ad0*/  SHFL.DOWN PT, R10, R5, 0x10, 0x1f ;  /* 0x0a001f00050a7f89 */ /* 0x00246200000e0000 */
[----:B------:R-:W-:Y:S05]  /*4ae0*/  @P3 BRA `(.L_x_712) ;  /* 0x0000000000403947 */ /* 0x000fea0003800000 */
[----:B0-----:R-:W-:Y:S01]  /*4af0*/  ISETP.GE.AND P0, PT, R3, R2, PT ;  /* 0x000000020300720c */ /* 0x001fe20003f06270 */
[----:B------:R-:W-:Y:S02]  /*4b00*/  IMAD.MOV.U32 R8, RZ, RZ, R2 ;  /* 0x000000ffff087224 */ /* 0x000fe400078e0002 */
[----:B----4-:R-:W-:Y:S02]  /*4b10*/  IMAD.MOV.U32 R7, RZ, RZ, R9 ;  /* 0x000000ffff077224 */ /* 0x010fe400078e0009 */
        /* <DEDUP_REMOVED lines=13> */
.L_x_712:
[----:B------:R-:W-:Y:S05]  /*4bf0*/  BSYNC.RECONVERGENT B1 ;  /* 0x0000000000017941 */ /* 0x000fea0003800200 */
.L_x_711:
        /* <DEDUP_REMOVED lines=12> */
.L_x_714:
[----:B------:R-:W-:Y:S05]  /*4cc0*/  BSYNC.RECONVERGENT B1 ;  /* 0x0000000000017941 */ /* 0x000fea0003800200 */
.L_x_713:
[----:B------:R-:W-:Y:S01]  /*4cd0*/  BAR.SYNC.DEFER_BLOCKING 0x0 ;  /* 0x0000000000007b1d */ /* 0x000fe20000010000 */
[----:B------:R-:W-:-:S13]  /*4ce0*/  ISETP.NE.AND P1, PT, R0, RZ, PT ;  /* 0x000000ff0000720c */ /* 0x000fda0003f25270 */
[----:B------:R-:W-:Y:S05]  /*4cf0*/  @P1 BRA `(.L_x_648) ;  /* 0x0000000800341947 */ /* 0x000fea0003800000 */
[----:B0-----:R-:W0:Y:S01]  /*4d00*/  S2R R3, SR_CgaCtaId ;  /* 0x0000000000037919 */ /* 0x001e220000008800 */
[----:B------:R-:W-:Y:S01]  /*4d10*/  MOV R0, 0x400 ;  /* 0x0000040000007802 */ /* 0x000fe20000000f00 */
[----:B------:R-:W-:Y:S03]  /*4d20*/  BSSY.RECONVERGENT B1, `(.L_x_715) ;  /* 0x0000016000017945 */ /* 0x000fe60003800200 */
[----:B0-----:R-:W-:-:S05]  /*4d30*/  LEA R24, R3, R0, 0x18 ;  /* 0x0000000003187211 */ /* 0x001fca00078ec0ff */
[----:B------:R-:W0:Y:S04]  /*4d40*/  LDS R3, [R24+0x18] ;  /* 0x0000180018037984 */ /* 0x000e280000000800 */
[----:B--2---:R-:W2:Y:S04]  /*4d50*/  LDS.64 R4, [R24+0x20] ;  /* 0x0000200018047984 */ /* 0x004ea80000000a00 */
[----:B------:R0:W1:Y:S04]  /*4d60*/  LDS R18, [R24+0x28] ;  /* 0x0000280018127984 */ /* 0x0000680000000800 */
[----:B------:R0:W1:Y:S02]  /*4d70*/  LDS R16, [R24+0x38] ;  /* 0x0000380018107984 */ /* 0x0000640000000800 */
[----:B0-----:R-:W-:Y:S01]  /*4d80*/  ISETP.GE.AND P0, PT, R8, R3, PT ;  /* 0x000000030800720c */ /* 0x001fe20003f06270 */
[----:B------:R-:W-:-:S02]  /*4d90*/  IMAD.MOV.U32 R19, RZ, RZ, R3 ;  /* 0x000000ffff137224 */ /* 0x000fc400078e0003 */
[----:B--2---:R-:W-:Y:S02]  /*4da0*/  IMAD.MOV.U32 R21, RZ, RZ, R4 ;  /* 0x000000ffff157224 */ /* 0x004fe400078e0004 */
[----:B------:R-:W-:-:S08]  /*4db0*/  IMAD.MOV.U32 R20, RZ, RZ, R5 ;  /* 0x000000ffff147224 */ /* 0x000fd000078e0005 */
[----:B-1----:R-:W-:Y:S05]  /*4dc0*/  @!P0 BRA `(.L_x_716) ;  /* 0x00000000002c8947 */ /* 0x002fea0003800000 */
        /* <DEDUP_REMOVED lines=11> */
.L_x_716:
[----:B------:R-:W-:Y:S05]  /*4e80*/  BSYNC.RECONVERGENT B1 ;  /* 0x0000000000017941 */ /* 0x000fea0003800200 */
.L_x_715:
        /* <DEDUP_REMOVED lines=8> */
[----:B------:R0:W1:Y:S04]  /*4f10*/  LDS.64 R6, [R24+0x40] ;  /* 0x0000400018067984 */ /* 0x0000680000000a00 */
[----:B----4-:R4:W1:Y:S04]  /*4f20*/  LDS.64 R8, [R24+0x50] ;  /* 0x0000500018087984 */ /* 0x0108680000000a00 */
[----:B---3--:R4:W3:Y:S04]  /*4f30*/  LDS.64 R10, [R24+0x60] ;  /* 0x00006000180a7984 */ /* 0x0088e80000000a00 */
        /* <DEDUP_REMOVED lines=16> */
.L_x_718:
[----:B------:R-:W-:Y:S05]  /*5040*/  BSYNC.RECONVERGENT B1 ;  /* 0x0000000000017941 */ /* 0x000fea0003800200 */
.L_x_717:
        /* <DEDUP_REMOVED lines=17> */
.L_x_720:
[----:B------:R-:W-:Y:S05]  /*5160*/  BSYNC.RECONVERGENT B1 ;  /* 0x0000000000017941 */ /* 0x000fea0003800200 */
.L_x_719:
        /* <DEDUP_REMOVED lines=17> */
.L_x_722:
[----:B------:R-:W-:Y:S05]  /*5280*/  BSYNC.RECONVERGENT B1 ;  /* 0x0000000000017941 */ /* 0x000fea0003800200 */
.L_x_721:
[----:B------:R-:W-:Y:S01]  /*5290*/  ISETP.GE.AND P0, PT, R6, R15, PT ;  /* 0x0000000f0600720c */ /* 0x000fe20003f06270 */
[----:B------:R-:W-:Y:S01]  /*52a0*/  BSSY.RECONVERGENT B1, `(.L_x_723) ;  /* 0x0000010000017945 */ /* 0x000fe20003800200 */
[----:B------:R-:W-:Y:S02]  /*52b0*/  IMAD.MOV.U32 R5, RZ, RZ, R15 ;  /* 0x000000ffff057224 */ /* 0x000fe400078e000f */
[----:B---3--:R-:W-:Y:S02]  /*52c0*/  IMAD.MOV.U32 R7, RZ, RZ, R10 ;  /* 0x000000ffff077224 */ /* 0x008fe400078e000a */
        /* <DEDUP_REMOVED lines=13> */
.L_x_724:
[----:B------:R-:W-:Y:S05]  /*53a0*/  BSYNC.RECONVERGENT B1 ;  /* 0x0000000000017941 */ /* 0x000fea0003800200 */
.L_x_723:
        /* <DEDUP_REMOVED lines=17> */
.L_x_726:
[----:B------:R-:W-:Y:S05]  /*54c0*/  BSYNC.RECONVERGENT B1 ;  /* 0x0000000000017941 */ /* 0x000fea0003800200 */
.L_x_725:
        /* <DEDUP_REMOVED lines=16> */
.L_x_648:
[----:B------:R-:W-:Y:S05]  /*55d0*/  BSYNC.RECONVERGENT B0 ;  /* 0x0000000000007941 */ /* 0x000fea0003800200 */
.L_x_615:
[----:B------:R-:W-:Y:S05]  /*55e0*/  @P1 EXIT ;  /* 0x000000000000194d */ /* 0x000fea0003800000 */
[----:B0-234-:R-:W0:Y:S01]  /*55f0*/  LDC.64 R2, c[0x0][0x390] ;  /* 0x0000e400ff027b82 */ /* 0x01de220000000a00 */
[----:B------:R-:W-:-:S04]  /*5600*/  LOP3.LUT R7, R7, R6, RZ, 0x3c, !PT ;  /* 0x0000000607077212 */ /* 0x000fc800078e3cff */
[----:B------:R-:W-:-:S04]  /*5610*/  LOP3.LUT R6, R7, R6, RZ, 0x3c, !PT ;  /* 0x0000000607067212 */ /* 0x000fc800078e3cff */
[----:B------:R-:W-:-:S05]  /*5620*/  LOP3.LUT R7, R7, R6, RZ, 0x3c, !PT ;  /* 0x0000000607077212 */ /* 0x000fca00078e3cff */
[----:B0-----:R-:W-:Y:S04]  /*5630*/  STG.E.64 desc[UR8][R2.64+0x8], R6 ;  /* 0x0000080602007986 */ /* 0x001fe8000c101b08 */
[----:B------:R-:W-:Y:S01]  /*5640*/  STG.E desc[UR8][R2.64], R8 ;  /* 0x0000000802007986 */ /* 0x000fe2000c101908 */
[----:B------:R-:W-:Y:S05]  /*5650*/  EXIT ;  /* 0x000000000000794d */ /* 0x000fea0003800000 */
.L_x_727:
        /* <DEDUP_REMOVED lines=10> */
.L_x_739:


//--------------------- .nv.shared._ZN3cub18CUB_300001_SM_10006detail9transform16transform_kernelINS2_10policy_hubILb1EN4cuda3std3__45tupleIJN6thrust24THRUST_300001_SM_1000_NS17counting_iteratorIiNSA_11use_defaultESC_SC_EEEEEE10policy1000El63number_of_unique_right_triangle_solutions_for_integer_perimeterNSA_6detail15normal_iteratorINSA_10device_ptrIiEEEEJSD_EEEvT0_iT1_T2_DpNS2_10kernel_argIT3_EE --------------------------
	.section	.nv.shared._ZN3cub18CUB_300001_SM_10006detail9transform16transform_kernelINS2_10policy_hubILb1EN4cuda3std3__45tupleIJN6thrust24THRUST_300001_SM_1000_NS17counting_iteratorIiNSA_11use_defaultESC_SC_EEEEEE10policy1000El63number_of_unique_right_triangle_solutions_for_integer_perimeterNSA_6detail15normal_iteratorINSA_10device_ptrIiEEEEJSD_EEEvT0_iT1_T2_DpNS2_10kernel_argIT3_EE,"aw",@nobits
	.sectionflags	@""
	.align	16
	.zero		1024


//--------------------- .nv.shared.reserved.0     --------------------------
	.section	.nv.shared.reserved.0,"aw",@nobits
	.weak		__nv_reservedSMEM_offset_0_alias
	.size		__nv_reservedSMEM_offset_0_alias, 0, 64
	.other		__nv_reservedSMEM_offset_0_alias,@"STO_CUDA_RESERVED_SHARED STV_DEFAULT"
__nv_reservedSMEM_offset_0_alias:
	.zero		0
	.zero		64


//--------------------- .nv.global                --------------------------
	.section	.nv.global,"aw",@nobits
.nv.global:
	.type		_ZN30_INTERNAL_f6d9611c_4_k_cu_main6thrust24THRUST_300001_SM_1000_NS12placeholders2_8E,@object
	.size		_ZN30_INTERNAL_f6d9611c_4_k_cu_main6thrust24THRUST_300001_SM_1000_NS12placeholders2_8E,(_ZN30_INTERNAL_f6d9611c_4_k_cu_main4cuda3std3__432_GLOBAL__N__f6d9611c_4_k_cu_main6ignoreE - _ZN30_INTERNAL_f6d9611c_4_k_cu_main6thrust24THRUST_300001_SM_1000_NS12placeholders2_8E)
_ZN30_INTERNAL_f6d9611c_4_k_cu_main6thrust24THRUST_300001_SM_1000_NS12placeholders2_8E:
	.zero		1
	.type		_ZN30_INTERNAL_f6d9611c_4_k_cu_main4cuda3std3__432_GLOBAL__N__f6d9611c_4_k_cu_main6ignoreE,@object
	.size		_ZN30_INTERNAL_f6d9611c_4_k_cu_main4cuda3std3__432_GLOBAL__N__f6d9611c_4_k_cu_main6ignoreE,(_ZN30_INTERNAL_f6d9611c_4_k_cu_main4cuda3std6ranges3__45__cpo4dataE - _ZN30_INTERNAL_f6d9611c_4_k_cu_main4cuda3std3__432_GLOBAL__N__f6d9611c_4_k_cu_main6ignoreE)
_ZN30_INTERNAL_f6d9611c_4_k_cu_main4cuda3std3__432_GLOBAL__N__f6d9611c_4_k_cu_main6ignoreE:
	.zero		1
	.type		_ZN30_INTERNAL_f6d9611c_4_k_cu_main4cuda3std6ranges3__45__cpo4dataE,@object
	.size		_ZN30_INTERNAL_f6d9611c_4_k_cu_main4cuda3std6ranges3__45__cpo4dataE,(_ZN30_INTERNAL_f6d9611c_4_k_cu_main6thrust24THRUST_300001_SM_1000_NS6system3cpp3parE - _ZN30_INTERNAL_f6d9611c_4_k_cu_main4cuda3std6ranges3__45__cpo4dataE)
_ZN30_INTERNAL_f6d9611c_4_k_cu_main4cuda3std6ranges3__45__cpo4dataE:
	.zero		1
	.type		_ZN30_INTERNAL_f6d9611c_4_k_cu_main6thrust24THRUST_300001_SM_1000_NS6system3cpp3parE,@object
	.size		_ZN30_INTERNAL_f6d9611c_4_k_cu_main6thrust24THRUST_300001_SM_1000_NS6system3cpp3parE,(_ZN30_INTERNAL_f6d9611c_4_k_cu_main4cuda3std3__45__cpo5beginE - _ZN30_INTERNAL_f6d9611c_4_k_cu_main6thrust24THRUST_300001_SM_1000_NS6system3cpp3parE)
_ZN30_INTERNAL_f6d9611c_4_k_cu_main6thrust24THRUST_300001_SM_1000_NS6system3cpp3parE:
	.zero		1
	.type		_ZN30_INTERNAL_f6d9611c_4_k_cu_main4cuda3std3__45__cpo5beginE,@object
	.size		_ZN30_INTERNAL_f6d9611c_4_k_cu_main4cuda3std3__45__cpo5beginE,(_ZN30_INTERNAL_f6d9611c_4_k_cu_main4cuda3std6ranges3__45__cpo5beginE - _ZN30_INTERNAL_f6d9611c_4_k_cu_main4cuda3std3__45__cpo5beginE)
_ZN30_INTERNAL_f6d9611c_4_k_cu_main4cuda3std3__45__cpo5beginE:
	.zero		1
	.type		_ZN30_INTERNAL_f6d9611c_4_k_cu_main4cuda3std6ranges3__45__cpo5beginE,@object
	.size		_ZN30_INTERNAL_f6d9611c_4_k_cu_main4cuda3std6ranges3__45__cpo5beginE,(_ZN30_INTERNAL_f6d9611c_4_k_cu_main6thrust24THRUST_300001_SM_1000_NS6deviceE - _ZN30_INTERNAL_f6d9611c_4_k_cu_main4cuda3std6ranges3__45__cpo5beginE)
_ZN30_INTERNAL_f6d9611c_4_k_cu_main4cuda3std6ranges3__45__cpo5beginE:
	.zero		1
	.type		_ZN30_INTERNAL_f6d9611c_4_k_cu_main6thrust24THRUST_300001_SM_1000_NS6deviceE,@object
	.size		_ZN30_INTERNAL_f6d9611c_4_k_cu_main6thrust24THRUST_300001_SM_1000_NS6deviceE,(_ZN30_INTERNAL_f6d9611c_4_k_cu_main4cuda3std3__47nulloptE - _ZN30_INTERNAL_f6d9611c_4_k_cu_main6thrust24THRUST_300001_SM_1000_NS6deviceE)
_ZN30_INTERNAL_f6d9611c_4_k_cu_main6thrust24THRUST_300001_SM_1000_NS6deviceE:
	.zero		1
	.type		_ZN30_INTERNAL_f6d9611c_4_k_cu_main4cuda3std3__47nulloptE,@object
	.size		_ZN30_INTERNAL_f6d9611c_4_k_cu_main4cuda3std3__47nulloptE,(_ZN30_INTERNAL_f6d9611c_4_k_cu_main4cuda3std6ranges3__45__cpo8distanceE - _ZN30_INTERNAL_f6d9611c_4_k_cu_main4cuda3std3__47nulloptE)
_ZN30_INTERNAL_f6d9611c_4_k_cu_main4cuda3std3__47nulloptE:
	.zero		1
	.type		_ZN30_INTERNAL_f6d9611c_4_k_cu_main4cuda3std6ranges3__45__cpo8distanceE,@object
	.size		_ZN30_INTERNAL_f6d9611c_4_k_cu_main4cuda3std6ranges3__45__cpo8distanceE,(_ZN30_INTERNAL_f6d9611c_4_k_cu_main6thrust24THRUST_300001_SM_1000_NS12placeholders2_4E - _ZN30_INTERNAL_f6d9611c_4_k_cu_main4cuda3std6ranges3__45__cpo8distanceE)
_ZN30_INTERNAL_f6d9611c_4_k_cu_main4cuda3std6ranges3__45__cpo8distanceE:
	.zero		1
	.type		_ZN30_INTERNAL_f6d9611c_4_k_cu_main6thrust24THRUST_300001_SM_1000_NS12placeholders2_4E,@object
	.size		_ZN30_INTERNAL_f6d9611c_4_k_cu_main6thrust24THRUST_300001_SM_1000_NS12placeholders2_4E,(_ZN30_INTERNAL_f6d9611c_4_k_cu_main4cuda3std3__45__cpo6rbeginE - _ZN30_INTERNAL_f6d9611c_4_k_cu_main6thrust24THRUST_300001_SM_1000_NS12placeholders2_4E)
_ZN30_INTERNAL_f6d9611c_4_k_cu_main6thrust24THRUST_300001_SM_1000_NS12placeholders2_4E:
	.zero		1
	.type		_ZN30_INTERNAL_f6d9611c_4_k_cu_main4cuda3std3__45__cpo6rbeginE,@object
	.size		_ZN30_INTERNAL_f6d9611c_4_k_cu_main4cuda3std3__45__cpo6rbeginE,(_ZN30_INTERNAL_f6d9611c_4_k_cu_main4cuda3std6ranges3__45__cpo7advanceE - _ZN30_INTERNAL_f6d9611c_4_k_cu_main4cuda3std3__45__cpo6rbeginE)
_ZN30_INTERNAL_f6d9611c_4_k_cu_main4cuda3std3__45__cpo6rbeginE:
	.zero		1
	.type		_ZN30_INTERNAL_f6d9611c_4_k_cu_main4cuda3std6ranges3__45__cpo7advanceE,@object
	.size		_ZN30_INTERNAL_f6d9611c_4_k_cu_main4cuda3std6ranges3__45__cpo7advanceE,(_ZN30_INTERNAL_f6d9611c_4_k_cu_main6thrust24THRUST_300001_SM_1000_NS12placeholders3_10E - _ZN30_INTERNAL_f6d9611c_4_k_cu_main4cuda3std6ranges3__45__cpo7advanceE)
_ZN30_INTERNAL_f6d9611c_4_k_cu_main4cuda3std6ranges3__45__cpo7advanceE:
	.zero		1
	.type		_ZN30_INTERNAL_f6d9611c_4_k_cu_main6thrust24THRUST_300001_SM_1000_NS12placeholders3_10E,@object
	.size		_ZN30_INTERNAL_f6d9611c_4_k_cu_main6thrust24THRUST_300001_SM_1000_NS12placeholders3_10E,(_ZN30_INTERNAL_f6d9611c_4_k_cu_main4cuda3std3__48in_placeE - _ZN30_INTERNAL_f6d9611c_4_k_cu_main6thrust24THRUST_300001_SM_1000_NS12placeholders3_10E)
_ZN30_INTERNAL_f6d9611c_4_k_cu_main6thrust24THRUST_300001_SM_1000_NS12placeholders3_10E:
	.zero		1
	.type		_ZN30_INTERNAL_f6d9611c_4_k_cu_main4cuda3std3__48in_placeE,@object
	.size		_ZN30_INTERNAL_f6d9611c_4_k_cu_main4cuda3std3__48in_placeE,(_ZN30_INTERNAL_f6d9611c_4_k_cu_main4cuda3std6ranges3__45__cpo4sizeE - _ZN30_INTERNAL_f6d9611c_4_k_cu_main4cuda3std3__48in_placeE)
_ZN30_INTERNAL_f6d9611c_4_k_cu_main4cuda3std3__48in_placeE:
	.zero		1
	.type		_ZN30_INTERNAL_f6d9611c_4_k_cu_main4cuda3std6ranges3__45__cpo4sizeE,@object
	.size		_ZN30_INTERNAL_f6d9611c_4_k_cu_main4cuda3std6ranges3__45__cpo4sizeE,(_ZN30_INTERNAL_f6d9611c_4_k_cu_main6thrust24THRUST_300001_SM_1000_NS12placeholders2_2E - _ZN30_INTERNAL_f6d9611c_4_k_cu_main4cuda3std6ranges3__45__cpo4sizeE)
_ZN30_INTERNAL_f6d9611c_4_k_cu_main4cuda3std6ranges3__45__cpo4sizeE:
	.zero		1
	.type		_ZN30_INTERNAL_f6d9611c_4_k_cu_main6thrust24THRUST_300001_SM_1000_NS12placeholders2_2E,@object
	.size		_ZN30_INTERNAL_f6d9611c_4_k_cu_main6thrust24THRUST_300001_SM_1000_NS12placeholders2_2E,(_ZN30_INTERNAL_f6d9611c_4_k_cu_main4cuda3std3__45__cpo6cbeginE - _ZN30_INTERNAL_f6d9611c_4_k_cu_main6thrust24THRUST_300001_SM_1000_NS12placeholders2_2E)
_ZN30_INTERNAL_f6d9611c_4_k_cu_main6thrust24THRUST_300001_SM_1000_NS12placeholders2_2E:
	.zero		1
	.type		_ZN30_INTERNAL_f6d9611c_4_k_cu_main4cuda3std3__45__cpo6cbeginE,@object
	.size		_ZN30_INTERNAL_f6d9611c_4_k_cu_main4cuda3std3__45__cpo6cbeginE,(_ZN30_INTERNAL_f6d9611c_4_k_cu_main4cuda3std6ranges3__45__cpo6cbeginE - _ZN30_INTERNAL_f6d9611c_4_k_cu_main4cuda3std3__45__cpo6cbeginE)
_ZN30_INTERNAL_f6d9611c_4_k_cu_main4cuda3std3__45__cpo6cbeginE:
	.zero		1
	.type		_ZN30_INTERNAL_f6d9611c_4_k_cu_main4cuda3std6ranges3__45__cpo6cbeginE,@object
	.size		_ZN30_INTERNAL_f6d9611c_4_k_cu_main4cuda3std6ranges3__45__cpo6cbeginE,(_ZN30_INTERNAL_f6d9611c_4_k_cu_main6thrust24THRUST_300001_SM_1000_NS12placeholders2_6E - _ZN30_INTERNAL_f6d9611c_4_k_cu_main4cuda3std6ranges3__45__cpo6cbeginE)
_ZN30_INTERNAL_f6d9611c_4_k_cu_main4cuda3std6ranges3__45__cpo6cbeginE:
	.zero		1
	.type		_ZN30_INTERNAL_f6d9611c_4_k_cu_main6thrust24THRUST_300001_SM_1000_NS12placeholders2_6E,@object
	.size		_ZN30_INTERNAL_f6d9611c_4_k_cu_main6thrust24THRUST_300001_SM_1000_NS12placeholders2_6E,(_ZN30_INTERNAL_f6d9611c_4_k_cu_main4cuda3std3__45__cpo7crbeginE - _ZN30_INTERNAL_f6d9611c_4_k_cu_main6thrust24THRUST_300001_SM_1000_NS12placeholders2_6E)
_ZN30_INTERNAL_f6d9611c_4_k_cu_main6thrust24THRUST_300001_SM_1000_NS12placeholders2_6E:
	.zero		1
	.type		_ZN30_INTERNAL_f6d9611c_4_k_cu_main4cuda3std3__45__cpo7crbeginE,@object
	.size		_ZN30_INTERNAL_f6d9611c_4_k_cu_main4cuda3std3__45__cpo7crbeginE,(_ZN30_INTERNAL_f6d9611c_4_k_cu_main4cuda3std6ranges3__45__cpo4nextE - _ZN30_INTERNAL_f6d9611c_4_k_cu_main4cuda3std3__45__cpo7crbeginE)
_ZN30_INTERNAL_f6d9611c_4_k_cu_main4cuda3std3__45__cpo7crbeginE:
	.zero		1
	.type		_ZN30_INTERNAL_f6d9611c_4_k_cu_main4cuda3std6ranges3__45__cpo4nextE,@object
	.size		_ZN30_INTERNAL_f6d9611c_4_k_cu_main4cuda3std6ranges3__45__cpo4nextE,(_ZN30_INTERNAL_f6d9611c_4_k_cu_main4cuda3std6ranges3__45__cpo4swapE - _ZN30_INTERNAL_f6d9611c_4_k_cu_main4cuda3std6ranges3__45__cpo4nextE)
_ZN30_INTERNAL_f6d9611c_4_k_cu_main4cuda3std6ranges3__45__cpo4nextE:
	.zero		1
	.type		_ZN30_INTERNAL_f6d9611c_4_k_cu_main4cuda3std6ranges3__45__cpo4swapE,@object
	.size		_ZN30_INTERNAL_f6d9611c_4_k_cu_main4cuda3std6ranges3__45__cpo4swapE,(_ZN30_INTERNAL_f6d9611c_4_k_cu_main6thrust24THRUST_300001_SM_1000_NS8cuda_cub10par_nosyncE - _ZN30_INTERNAL_f6d9611c_4_k_cu_main4cuda3std6ranges3__45__cpo4swapE)
_ZN30_INTERNAL_f6d9611c_4_k_cu_main4cuda3std6ranges3__45__cpo4swapE:
	.zero		1
	.type		_ZN30_INTERNAL_f6d9611c_4_k_cu_main6thrust24THRUST_300001_SM_1000_NS8cuda_cub10par_nosyncE,@object
	.size		_ZN30_INTERNAL_f6d9611c_4_k_cu_main6thrust24THRUST_300001_SM_1000_NS8cuda_cub10par_nosyncE,(_ZN30_INTERNAL_f6d9611c_4_k_cu_main6thrust24THRUST_300001_SM_1000_NS3seqE - _ZN30_INTERNAL_f6d9611c_4_k_cu_main6thrust24THRUST_300001_SM_1000_NS8cuda_cub10par_nosyncE)
_ZN30_INTERNAL_f6d9611c_4_k_cu_main6thrust24THRUST_300001_SM_1000_NS8cuda_cub10par_nosyncE:
	.zero		1
	.type		_ZN30_INTERNAL_f6d9611c_4_k_cu_main6thrust24THRUST_300001_SM_1000_NS3seqE,@object
	.size		_ZN30_INTERNAL_f6d9611c_4_k_cu_main6thrust24THRUST_300001_SM_1000_NS3seqE,(_ZN30_INTERNAL_f6d9611c_4_k_cu_main4cuda3std3__420unreachable_sentinelE - _ZN30_INTERNAL_f6d9611c_4_k_cu_main6thrust24THRUST_300001_SM_1000_NS3seqE)
_ZN30_INTERNAL_f6d9611c_4_k_cu_main6thrust24THRUST_300001_SM_1000_NS3seqE:
	.zero		1
	.type		_ZN30_INTERNAL_f6d9611c_4_k_cu_main4cuda3std3__420unreachable_sentinelE,@object
	.size		_ZN30_INTERNAL_f6d9611c_4_k_cu_main4cuda3std3__420unreachable_sentinelE,(_ZN30_INTERNAL_f6d9611c_4_k_cu_main4cuda3std6ranges3__45__cpo5ssizeE - _ZN30_INTERNAL_f6d9611c_4_k_cu_main4cuda3std3__420unreachable_sentinelE)
_ZN30_INTERNAL_f6d9611c_4_k_cu_main4cuda3std3__420unreachable_sentinelE:
	.zero		1
	.type		_ZN30_INTERNAL_f6d9611c_4_k_cu_main4cuda3std6ranges3__45__cpo5ssizeE,@object
	.size		_ZN30_INTERNAL_f6d9611c_4_k_cu_main4cuda3std6ranges3__45__cpo5ssizeE,(_ZN30_INTERNAL_f6d9611c_4_k_cu_main6thrust24THRUST_300001_SM_1000_NS12placeholders2_3E - _ZN30_INTERNAL_f6d9611c_4_k_cu_main4cuda3std6ranges3__45__cpo5ssizeE)
_ZN30_INTERNAL_f6d9611c_4_k_cu_main4cuda3std6ranges3__45__cpo5ssizeE:
	.zero		1
	.type		_ZN30_INTERNAL_f6d9611c_4_k_cu_main6thrust24THRUST_300001_SM_1000_NS12placeholders2_3E,@object
	.size		_ZN30_INTERNAL_f6d9611c_4_k_cu_main6thrust24THRUST_300001_SM_1000_NS12placeholders2_3E,(_ZN30_INTERNAL_f6d9611c_4_k_cu_main4cuda3std3__45__cpo4cendE - _ZN30_INTERNAL_f6d9611c_4_k_cu_main6thrust24THRUST_300001_SM_1000_NS12placeholders2_3E)
_ZN30_INTERNAL_f6d9611c_4_k_cu_main6thrust24THRUST_300001_SM_1000_NS12placeholders2_3E:
	.zero		1
	.type		_ZN30_INTERNAL_f6d9611c_4_k_cu_main4cuda3std3__45__cpo4cendE,@object
	.size		_ZN30_INTERNAL_f6d9611c_4_k_cu_main4cuda3std3__45__cpo4cendE,(_ZN30_INTERNAL_f6d9611c_4_k_cu_main4cuda3std6ranges3__45__cpo4cendE - _ZN30_INTERNAL_f6d9611c_4_k_cu_main4cuda3std3__45__cpo4cendE)
_ZN30_INTERNAL_f6d9611c_4_k_cu_main4cuda3std3__45__cpo4cendE:
	.zero		1
	.type		_ZN30_INTERNAL_f6d9611c_4_k_cu_main4cuda3std6ranges3__45__cpo4cendE,@object
	.size		_ZN30_INTERNAL_f6d9611c_4_k_cu_main4cuda3std6ranges3__45__cpo4cendE,(_ZN30_INTERNAL_f6d9611c_4_k_cu_main6thrust24THRUST_300001_SM_1000_NS12placeholders2_7E - _ZN30_INTERNAL_f6d9611c_4_k_cu_main4cuda3std6ranges3__45__cpo4cendE)
_ZN30_INTERNAL_f6d9611c_4_k_cu_main4cuda3std6ranges3__45__cpo4cendE:
	.zero		1
	.type		_ZN30_INTERNAL_f6d9611c_4_k_cu_main6thrust24THRUST_300001_SM_1000_NS12placeholders2_7E,@object
	.size		_ZN30_INTERNAL_f6d9611c_4_k_cu_main6thrust24THRUST_300001_SM_1000_NS12placeholders2_7E,(_ZN30_INTERNAL_f6d9611c_4_k_cu_main4cuda3std3__45__cpo5crendE - _ZN30_INTERNAL_f6d9611c_4_k_cu_main6thrust24THRUST_300001_SM_1000_NS12placeholders2_7E)
_ZN30_INTERNAL_f6d9611c_4_k_cu_main6thrust24THRUST_300001_SM_1000_NS12placeholders2_7E:
	.zero		1
	.type		_ZN30_INTERNAL_f6d9611c_4_k_cu_main4cuda3std3__45__cpo5crendE,@object
	.size		_ZN30_INTERNAL_f6d9611c_4_k_cu_main4cuda3std3__45__cpo5crendE,(_ZN30_INTERNAL_f6d9611c_4_k_cu_main4cuda3std6ranges3__45__cpo4prevE - _ZN30_INTERNAL_f6d9611c_4_k_cu_main4cuda3std3__45__cpo5crendE)
_ZN30_INTERNAL_f6d9611c_4_k_cu_main4cuda3std3__45__cpo5crendE:
	.zero		1
	.type		_ZN30_INTERNAL_f6d9611c_4_k_cu_main4cuda3std6ranges3__45__cpo4prevE,@object
	.size		_ZN30_INTERNAL_f6d9611c_4_k_cu_main4cuda3std6ranges3__45__cpo4prevE,(_ZN30_INTERNAL_f6d9611c_4_k_cu_main4cuda3std6ranges3__45__cpo9iter_moveE - _ZN30_INTERNAL_f6d9611c_4_k_cu_main4cuda3std6ranges3__45__cpo4prevE)
_ZN30_INTERNAL_f6d9611c_4_k_cu_main4cuda3std6ranges3__45__cpo4prevE:
	.zero		1
	.type		_ZN30_INTERNAL_f6d9611c_4_k_cu_main4cuda3std6ranges3__45__cpo9iter_moveE,@object
	.size		_ZN30_INTERNAL_f6d9611c_4_k_cu_main4cuda3std6ranges3__45__cpo9iter_moveE,(_ZN30_INTERNAL_f6d9611c_4_k_cu_main6thrust24THRUST_300001_SM_1000_NS6system6detail10sequential3seqE - _ZN30_INTERNAL_f6d9611c_4_k_cu_main4cuda3std6ranges3__45__cpo9iter_moveE)
_ZN30_INTERNAL_f6d9611c_4_k_cu_main4cuda3std6ranges3__45__cpo9iter_moveE:
	.zero		1
	.type		_ZN30_INTERNAL_f6d9611c_4_k_cu_main6thrust24THRUST_300001_SM_1000_NS6system6detail10sequential3seqE,@object
	.size		_ZN30_INTERNAL_f6d9611c_4_k_cu_main6thrust24THRUST_300001_SM_1000_NS6system6detail10sequential3seqE,(_ZN30_INTERNAL_f6d9611c_4_k_cu_main6thrust24THRUST_300001_SM_1000_NS12placeholders2_9E - _ZN30_INTERNAL_f6d9611c_4_k_cu_main6thrust24THRUST_300001_SM_1000_NS6system6detail10sequential3seqE)
_ZN30_INTERNAL_f6d9611c_4_k_cu_main6thrust24THRUST_300001_SM_1000_NS6system6detail10sequential3seqE:
	.zero		1
	.type		_ZN30_INTERNAL_f6d9611c_4_k_cu_main6thrust24THRUST_300001_SM_1000_NS12placeholders2_9E,@object
	.size		_ZN30_INTERNAL_f6d9611c_4_k_cu_main6thrust24THRUST_300001_SM_1000_NS12placeholders2_9E,(_ZN30_INTERNAL_f6d9611c_4_k_cu_main4cuda3std3__419piecewise_constructE - _ZN30_INTERNAL_f6d9611c_4_k_cu_main6thrust24THRUST_300001_SM_1000_NS12placeholders2_9E)
_ZN30_INTERNAL_f6d9611c_4_k_cu_main6thrust24THRUST_300001_SM_1000_NS12placeholders2_9E:
	.zero		1
	.type		_ZN30_INTERNAL_f6d9611c_4_k_cu_main4cuda3std3__419piecewise_constructE,@object
	.size		_ZN30_INTERNAL_f6d9611c_4_k_cu_main4cuda3std3__419piecewise_constructE,(_ZN30_INTERNAL_f6d9611c_4_k_cu_main4cuda3std6ranges3__45__cpo5cdataE - _ZN30_INTERNAL_f6d9611c_4_k_cu_main4cuda3std3__419piecewise_constructE)
_ZN30_INTERNAL_f6d9611c_4_k_cu_main4cuda3std3__419piecewise_constructE:
	.zero		1
	.type		_ZN30_INTERNAL_f6d9611c_4_k_cu_main4cuda3std6ranges3__45__cpo5cdataE,@object
	.size		_ZN30_INTERNAL_f6d9611c_4_k_cu_main4cuda3std6ranges3__45__cpo5cdataE,(_ZN30_INTERNAL_f6d9611c_4_k_cu_main6thrust24THRUST_300001_SM_1000_NS12placeholders2_1E - _ZN30_INTERNAL_f6d9611c_4_k_cu_main4cuda3std6ranges3__45__cpo5cdataE)
_ZN30_INTERNAL_f6d9611c_4_k_cu_main4cuda3std6ranges3__45__cpo5cdataE:
	.zero		1
	.type		_ZN30_INTERNAL_f6d9611c_4_k_cu_main6thrust24THRUST_300001_SM_1000_NS12placeholders2_1E,@object
	.size		_ZN30_INTERNAL_f6d9611c_4_k_cu_main6thrust24THRUST_300001_SM_1000_NS12placeholders2_1E,(_ZN30_INTERNAL_f6d9611c_4_k_cu_main4cuda3std3__45__cpo3endE - _ZN30_INTERNAL_f6d9611c_4_k_cu_main6thrust24THRUST_300001_SM_1000_NS12placeholders2_1E)
_ZN30_INTERNAL_f6d9611c_4_k_cu_main6thrust24THRUST_300001_SM_1000_NS12placeholders2_1E:
	.zero		1
	.type		_ZN30_INTERNAL_f6d9611c_4_k_cu_main4cuda3std3__45__cpo3endE,@object
	.size		_ZN30_INTERNAL_f6d9611c_4_k_cu_main4cuda3std3__45__cpo3endE,(_ZN30_INTERNAL_f6d9611c_4_k_cu_main4cuda3std6ranges3__45__cpo3endE - _ZN30_INTERNAL_f6d9611c_4_k_cu_main4cuda3std3__45__cpo3endE)
_ZN30_INTERNAL_f6d9611c_4_k_cu_main4cuda3std3__45__cpo3endE:
	.zero		1
	.type		_ZN30_INTERNAL_f6d9611c_4_k_cu_main4cuda3std6ranges3__45__cpo3endE,@object
	.size		_ZN30_INTERNAL_f6d9611c_4_k_cu_main4cuda3std6ranges3__45__cpo3endE,(_ZN30_INTERNAL_f6d9611c_4_k_cu_main6thrust24THRUST_300001_SM_1000_NS12placeholders2_5E - _ZN30_INTERNAL_f6d9611c_4_k_cu_main4cuda3std6ranges3__45__cpo3endE)
_ZN30_INTERNAL_f6d9611c_4_k_cu_main4cuda3std6ranges3__45__cpo3endE:
	.zero		1
	.type		_ZN30_INTERNAL_f6d9611c_4_k_cu_main6thrust24THRUST_300001_SM_1000_NS12placeholders2_5E,@object
	.size		_ZN30_INTERNAL_f6d9611c_4_k_cu_main6thrust24THRUST_300001_SM_1000_NS12placeholders2_5E,(_ZN30_INTERNAL_f6d9611c_4_k_cu_main4cuda3std3__45__cpo4rendE - _ZN30_INTERNAL_f6d9611c_4_k_cu_main6thrust24THRUST_300001_SM_1000_NS12placeholders2_5E)
_ZN30_INTERNAL_f6d9611c_4_k_cu_main6thrust24THRUST_300001_SM_1000_NS12placeholders2_5E:
	.zero		1
	.type		_ZN30_INTERNAL_f6d9611c_4_k_cu_main4cuda3std3__45__cpo4rendE,@object
	.size		_ZN30_INTERNAL_f6d9611c_4_k_cu_main4cuda3std3__45__cpo4rendE,(_ZN30_INTERNAL_f6d9611c_4_k_cu_main4cuda3std6ranges3__45__cpo9iter_swapE - _ZN30_INTERNAL_f6d9611c_4_k_cu_main4cuda3std3__45__cpo4rendE)
_ZN30_INTERNAL_f6d9611c_4_k_cu_main4cuda3std3__45__cpo4rendE:
	.zero		1
	.type		_ZN30_INTERNAL_f6d9611c_4_k_cu_main4cuda3std6ranges3__45__cpo9iter_swapE,@object
	.size		_ZN30_INTERNAL_f6d9611c_4_k_cu_main4cuda3std6ranges3__45__cpo9iter_swapE,(_ZN30_INTERNAL_f6d9611c_4_k_cu_main4cuda3std3__48unexpectE - _ZN30_INTERNAL_f6d9611c_4_k_cu_main4cuda3std6ranges3__45__cpo9iter_swapE)
_ZN30_INTERNAL_f6d9611c_4_k_cu_main4cuda3std6ranges3__45__cpo9iter_swapE:
	.zero		1
	.type		_ZN30_INTERNAL_f6d9611c_4_k_cu_main4cuda3std3__48unexpectE,@object
	.size		_ZN30_INTERNAL_f6d9611c_4_k_cu_main4cuda3std3__48unexpectE,(_ZN30_INTERNAL_f6d9611c_4_k_cu_main6thrust24THRUST_300001_SM_1000_NS8cuda_cub3parE - _ZN30_INTERNAL_f6d9611c_4_k_cu_main4cuda3std3__48unexpectE)
_ZN30_INTERNAL_f6d9611c_4_k_cu_main4cuda3std3__48unexpectE:
	.zero		1
	.type		_ZN30_INTERNAL_f6d9611c_4_k_cu_main6thrust24THRUST_300001_SM_1000_NS8cuda_cub3parE,@object
	.size		_ZN30_INTERNAL_f6d9611c_4_k_cu_main6thrust24THRUST_300001_SM_1000_NS8cuda_cub3parE,(.L_29 - _ZN30_INTERNAL_f6d9611c_4_k_cu_main6thrust24THRUST_300001_SM_1000_NS8cuda_cub3parE)
_ZN30_INTERNAL_f6d9611c_4_k_cu_main6thrust24THRUST_300001_SM_1000_NS8cuda_cub3parE:
	.zero		1
.L_29:


//--------------------- .nv.shared._ZN3cub18CUB_300001_SM_10006detail9transform16transform_kernelINS2_10policy_hubILb1EN4cuda3std3__45tupleIJN6thrust24THRUST_300001_SM_1000_NS17counting_iteratorIiNSA_11use_defaultESC_SC_EEEEEE10policy1000Ei63number_of_unique_right_triangle_solutions_for_integer_perimeterNSA_6detail15normal_iteratorINSA_10device_ptrIiEEEEJSD_EEEvT0_iT1_T2_DpNS2_10kernel_argIT3_EE --------------------------
	.section	.nv.shared._ZN3cub18CUB_300001_SM_10006detail9transform16transform_kernelINS2_10policy_hubILb1EN4cuda3std3__45tupleIJN6thrust24THRUST_300001_SM_1000_NS17counting_iteratorIiNSA_11use_defaultESC_SC_EEEEEE10policy1000Ei63number_of_unique_right_triangle_solutions_for_integer_perimeterNSA_6detail15normal_iteratorINSA_10device_ptrIiEEEEJSD_EEEvT0_iT1_T2_DpNS2_10kernel_argIT3_EE,"aw",@nobits
	.sectionflags	@""
	.align	16
	.zero		1024


//--------------------- .nv.shared._ZN3cub18CUB_300001_SM_10006detail8for_each13static_kernelINS2_12policy_hub_t12policy_500_tEmN6thrust24THRUST_300001_SM_1000_NS8cuda_cub20__uninitialized_fill7functorINS7_10device_ptrIiEEiEEEEvT0_T1_ --------------------------
	.section	.nv.shared._ZN3cub18CUB_300001_SM_10006detail8for_each13static_kernelINS2_12policy_hub_t12policy_500_tEmN6thrust24THRUST_300001_SM_1000_NS8cuda_cub20__uninitialized_fill7functorINS7_10device_ptrIiEEiEEEEvT0_T1_,"aw",@nobits
	.sectionflags	@""
	.align	16
	.zero		1024


//--------------------- .nv.shared._ZN3cub18CUB_300001_SM_10006detail11EmptyKernelIvEEvv --------------------------
	.section	.nv.shared._ZN3cub18CUB_300001_SM_10006detail11EmptyKernelIvEEvv,"aw",@nobits
	.sectionflags	@""
	.align	16
	.zero		1024


//--------------------- .nv.shared._ZN6thrust24THRUST_300001_SM_1000_NS8cuda_cub4core6detail13_kernel_agentINS1_8__reduce11ReduceAgentIPN4cuda3std3__45tupleIJilEEESC_SB_lNS1_9__extrema9arg_max_fIilNS9_4lessIiEEEEEEJSC_SC_iSH_EEEvDpT0_ --------------------------
	.section	.nv.shared._ZN6thrust24THRUST_300001_SM_1000_NS8cuda_cub4core6detail13_kernel_agentINS1_8__reduce11ReduceAgentIPN4cuda3std3__45tupleIJilEEESC_SB_lNS1_9__extrema9arg_max_fIilNS9_4lessIiEEEEEEJSC_SC_iSH_EEEvDpT0_,"aw",@nobits
	.sectionflags	@""
	.align	16
	.zero		1024


//--------------------- .nv.shared._ZN6thrust24THRUST_300001_SM_1000_NS8cuda_cub4core6detail13_kernel_agentINS1_8__reduce10DrainAgentIlEEJN3cub18CUB_300001_SM_10009GridQueueIyEElEEEvDpT0_ --------------------------
	.section	.nv.shared._ZN6thrust24THRUST_300001_SM_1000_NS8cuda_cub4core6detail13_kernel_agentINS1_8__reduce10DrainAgentIlEEJN3cub18CUB_300001_SM_10009GridQueueIyEElEEEvDpT0_,"aw",@nobits
	.sectionflags	@""
	.align	16
	.zero		1024


//--------------------- .nv.shared._ZN6thrust24THRUST_300001_SM_1000_NS8cuda_cub4core6detail13_kernel_agentINS1_8__reduce11ReduceAgentINS0_12zip_iteratorIN4cuda3std3__45tupleIJNS0_6detail15normal_iteratorINS0_10device_ptrIiEEEENS0_17counting_iteratorIlNS0_11use_defaultESI_SI_EEEEEEEPNSB_IJilEEESM_lNS1_9__extrema9arg_max_fIilNSA_4lessIiEEEEEEJSL_SN_lN3cub18CUB_300001_SM_100013GridEvenShareIlEENSV_9GridQueueIyEESS_EEEvDpT0_ --------------------------
	.section	.nv.shared._ZN6thrust24THRUST_300001_SM_1000_NS8cuda_cub4core6detail13_kernel_agentINS1_8__reduce11ReduceAgentINS0_12zip_iteratorIN4cuda3std3__45tupleIJNS0_6detail15normal_iteratorINS0_10device_ptrIiEEEENS0_17counting_iteratorIlNS0_11use_defaultESI_SI_EEEEEEEPNSB_IJilEEESM_lNS1_9__extrema9arg_max_fIilNSA_4lessIiEEEEEEJSL_SN_lN3cub18CUB_300001_SM_100013GridEvenShareIlEENSV_9GridQueueIyEESS_EEEvDpT0_,"aw",@nobits
	.sectionflags	@""
	.align	16
	.zero		1024


//--------------------- .nv.shared._ZN6thrust24THRUST_300001_SM_1000_NS8cuda_cub4core6detail13_kernel_agentINS1_8__reduce11ReduceAgentINS0_12zip_iteratorIN4cuda3std3__45tupleIJNS0_6detail15normal_iteratorINS0_10device_ptrIiEEEENS0_17counting_iteratorIlNS0_11use_defaultESI_SI_EEEEEEEPNSB_IJilEEESM_lNS1_9__extrema9arg_max_fIilNSA_4lessIiEEEEEEJSL_SN_lSS_EEEvDpT0_ --------------------------
	.section	.nv.shared._ZN6thrust24THRUST_300001_SM_1000_NS8cuda_cub4core6detail13_kernel_agentINS1_8__reduce11ReduceAgentINS0_12zip_iteratorIN4cuda3std3__45tupleIJNS0_6detail15normal_iteratorINS0_10device_ptrIiEEEENS0_17counting_iteratorIlNS0_11use_defaultESI_SI_EEEEEEEPNSB_IJilEEESM_lNS1_9__extrema9arg_max_fIilNSA_4lessIiEEEEEEJSL_SN_lSS_EEEvDpT0_,"aw",@nobits
	.sectionflags	@""
	.align	16
	.zero		1024


//--------------------- .nv.shared._ZN6thrust24THRUST_300001_SM_1000_NS8cuda_cub4core6detail13_kernel_agentINS1_8__reduce11ReduceAgentIPN4cuda3std3__45tupleIJilEEESC_SB_iNS1_9__extrema9arg_max_fIilNS9_4lessIiEEEEEEJSC_SC_iSH_EEEvDpT0_ --------------------------
	.section	.nv.shared._ZN6thrust24THRUST_300001_SM_1000_NS8cuda_cub4core6detail13_kernel_agentINS1_8__reduce11ReduceAgentIPN4cuda3std3__45tupleIJilEEESC_SB_iNS1_9__extrema9arg_max_fIilNS9_4lessIiEEEEEEJSC_SC_iSH_EEEvDpT0_,"aw",@nobits
	.sectionflags	@""
	.align	16
	.zero		1024


//--------------------- .nv.shared._ZN6thrust24THRUST_300001_SM_1000_NS8cuda_cub4core6detail13_kernel_agentINS1_8__reduce10DrainAgentIiEEJN3cub18CUB_300001_SM_10009GridQueueIjEEiEEEvDpT0_ --------------------------
	.section	.nv.shared._ZN6thrust24THRUST_300001_SM_1000_NS8cuda_cub4core6detail13_kernel_agentINS1_8__reduce10DrainAgentIiEEJN3cub18CUB_300001_SM_10009GridQueueIjEEiEEEvDpT0_,"aw",@nobits
	.sectionflags	@""
	.align	16
	.zero		1024


//--------------------- .nv.shared._ZN6thrust24THRUST_300001_SM_1000_NS8cuda_cub4core6detail13_kernel_agentINS1_8__reduce11ReduceAgentINS0_12zip_iteratorIN4cuda3std3__45tupleIJNS0_6detail15normal_iteratorINS0_10device_ptrIiEEEENS0_17counting_iteratorIlNS0_11use_defaultESI_SI_EEEEEEEPNSB_IJilEEESM_iNS1_9__extrema9arg_max_fIilNSA_4lessIiEEEEEEJSL_SN_iN3cub18CUB_300001_SM_100013GridEvenShareIiEENSV_9GridQueueIjEESS_EEEvDpT0_ --------------------------
	.section	.nv.shared._ZN6thrust24THRUST_300001_SM_1000_NS8cuda_cub4core6detail13_kernel_agentINS1_8__reduce11ReduceAgentINS0_12zip_iteratorIN4cuda3std3__45tupleIJNS0_6detail15normal_iteratorINS0_10device_ptrIiEEEENS0_17counting_iteratorIlNS0_11use_defaultESI_SI_EEEEEEEPNSB_IJilEEESM_iNS1_9__extrema9arg_max_fIilNSA_4lessIiEEEEEEJSL_SN_iN3cub18CUB_300001_SM_100013GridEvenShareIiEENSV_9GridQueueIjEESS_EEEvDpT0_,"aw",@nobits
	.sectionflags	@""
	.align	16
	.zero		1024


//--------------------- .nv.shared._ZN6thrust24THRUST_300001_SM_1000_NS8cuda_cub4core6detail13_kernel_agentINS1_8__reduce11ReduceAgentINS0_12zip_iteratorIN4cuda3std3__45tupleIJNS0_6detail15normal_iteratorINS0_10device_ptrIiEEEENS0_17counting_iteratorIlNS0_11use_defaultESI_SI_EEEEEEEPNSB_IJilEEESM_iNS1_9__extrema9arg_max_fIilNSA_4lessIiEEEEEEJSL_SN_iSS_EEEvDpT0_ --------------------------
	.section	.nv.shared._ZN6thrust24THRUST_300001_SM_1000_NS8cuda_cub4core6detail13_kernel_agentINS1_8__reduce11ReduceAgentINS0_12zip_iteratorIN4cuda3std3__45tupleIJNS0_6detail15normal_iteratorINS0_10device_ptrIiEEEENS0_17counting_iteratorIlNS0_11use_defaultESI_SI_EEEEEEEPNSB_IJilEEESM_iNS1_9__extrema9arg_max_fIilNSA_4lessIiEEEEEEJSL_SN_iSS_EEEvDpT0_,"aw",@nobits
	.sectionflags	@""
	.align	16
	.zero		1024


//--------------------- .nv.constant0._ZN3cub18CUB_300001_SM_10006detail9transform16transform_kernelINS2_10policy_hubILb1EN4cuda3std3__45tupleIJN6thrust24THRUST_300001_SM_1000_NS17counting_iteratorIiNSA_11use_defaultESC_SC_EEEEEE10policy1000El63number_of_unique_right_triangle_solutions_for_integer_perimeterNSA_6detail15normal_iteratorINSA_10device_ptrIiEEEEJSD_EEEvT0_iT1_T2_DpNS2_10kernel_argIT3_EE --------------------------
	.section	.nv.constant0._ZN3cub18CUB_300001_SM_10006detail9transform16transform_kernelINS2_10policy_hubILb1EN4cuda3std3__45tupleIJN6thrust24THRUST_300001_SM_1000_NS17counting_iteratorIiNSA_11use_defaultESC_SC_EEEEEE10policy1000El63number_of_unique_right_triangle_solutions_for_integer_perimeterNSA_6detail15normal_iteratorINSA_10device_ptrIiEEEEJSD_EEEvT0_iT1_T2_DpNS2_10kernel_argIT3_EE,"a",@progbits
	.sectionflags	@""
	.align	4
.nv.constant0._ZN3cub18CUB_300001_SM_10006detail9transform16transform_kernelINS2_10policy_hubILb1EN4cuda3std3__45tupleIJN6thrust24THRUST_300001_SM_1000_NS17counting_iteratorIiNSA_11use_defaultESC_SC_EEEEEE10policy1000El63number_of_unique_right_triangle_solutions_for_integer_perimeterNSA_6detail15normal_iteratorINSA_10device_ptrIiEEEEJSD_EEEvT0_iT1_T2_DpNS2_10kernel_argIT3_EE:
	.zero		936


//--------------------- .nv.constant0._ZN3cub18CUB_300001_SM_10006detail9transform16transform_kernelINS2_10policy_hubILb1EN4cuda3std3__45tupleIJN6thrust24THRUST_300001_SM_1000_NS17counting_iteratorIiNSA_11use_defaultESC_SC_EEEEEE10policy1000Ei63number_of_unique_right_triangle_solutions_for_integer_perimeterNSA_6detail15normal_iteratorINSA_10device_ptrIiEEEEJSD_EEEvT0_iT1_T2_DpNS2_10kernel_argIT3_EE --------------------------
	.section	.nv.constant0._ZN3cub18CUB_300001_SM_10006detail9transform16transform_kernelINS2_10policy_hubILb1EN4cuda3std3__45tupleIJN6thrust24THRUST_300001_SM_1000_NS17counting_iteratorIiNSA_11use_defaultESC_SC_EEEEEE10policy1000Ei63number_of_unique_right_triangle_solutions_for_integer_perimeterNSA_6detail15normal_iteratorINSA_10device_ptrIiEEEEJSD_EEEvT0_iT1_T2_DpNS2_10kernel_argIT3_EE,"a",@progbits
	.sectionflags	@""
	.align	4
.nv.constant0._ZN3cub18CUB_300001_SM_10006detail9transform16transform_kernelINS2_10policy_hubILb1EN4cuda3std3__45tupleIJN6thrust24THRUST_300001_SM_1000_NS17counting_iteratorIiNSA_11use_defaultESC_SC_EEEEEE10policy1000Ei63number_of_unique_right_triangle_solutions_for_integer_perimeterNSA_6detail15normal_iteratorINSA_10device_ptrIiEEEEJSD_EEEvT0_iT1_T2_DpNS2_10kernel_argIT3_EE:
	.zero		936


//--------------------- .nv.constant0._ZN3cub18CUB_300001_SM_10006detail8for_each13static_kernelINS2_12policy_hub_t12policy_500_tEmN6thrust24THRUST_300001_SM_1000_NS8cuda_cub20__uninitialized_fill7functorINS7_10device_ptrIiEEiEEEEvT0_T1_ --------------------------
	.section	.nv.constant0._ZN3cub18CUB_300001_SM_10006detail8for_each13static_kernelINS2_12policy_hub_t12policy_500_tEmN6thrust24THRUST_300001_SM_1000_NS8cuda_cub20__uninitialized_fill7functorINS7_10device_ptrIiEEiEEEEvT0_T1_,"a",@progbits
	.sectionflags	@""
	.align	4
.nv.constant0._ZN3cub18CUB_300001_SM_10006detail8for_each13static_kernelINS2_12policy_hub_t12policy_500_tEmN6thrust24THRUST_300001_SM_1000_NS8cuda_cub20__uninitialized_fill7functorINS7_10device_ptrIiEEiEEEEvT0_T1_:
	.zero		920


//--------------------- .nv.constant0._ZN3cub18CUB_300001_SM_10006detail11EmptyKernelIvEEvv --------------------------
	.section	.nv.constant0._ZN3cub18CUB_300001_SM_10006detail11EmptyKernelIvEEvv,"a",@progbits
	.sectionflags	@""
	.align	4
.nv.constant0._ZN3cub18CUB_300001_SM_10006detail11EmptyKernelIvEEvv:
	.zero		896


//--------------------- .nv.constant0._ZN6thrust24THRUST_300001_SM_1000_NS8cuda_cub4core6detail13_kernel_agentINS1_8__reduce11ReduceAgentIPN4cuda3std3__45tupleIJilEEESC_SB_lNS1_9__extrema9arg_max_fIilNS9_4lessIiEEEEEEJSC_SC_iSH_EEEvDpT0_ --------------------------
	.section	.nv.constant0._ZN6thrust24THRUST_300001_SM_1000_NS8cuda_cub4core6detail13_kernel_agentINS1_8__reduce11ReduceAgentIPN4cuda3std3__45tupleIJilEEESC_SB_lNS1_9__extrema9arg_max_fIilNS9_4lessIiEEEEEEJSC_SC_iSH_EEEvDpT0_,"a",@progbits
	.sectionflags	@""
	.align	4
.nv.constant0._ZN6thrust24THRUST_300001_SM_1000_NS8cuda_cub4core6detail13_kernel_agentINS1_8__reduce11ReduceAgentIPN4cuda3std3__45tupleIJilEEESC_SB_lNS1_9__extrema9arg_max_fIilNS9_4lessIiEEEEEEJSC_SC_iSH_EEEvDpT0_:
	.zero		917


//--------------------- .nv.constant0._ZN6thrust24THRUST_300001_SM_1000_NS8cuda_cub4core6detail13_kernel_agentINS1_8__reduce10DrainAgentIlEEJN3cub18CUB_300001_SM_10009GridQueueIyEElEEEvDpT0_ --------------------------
	.section	.nv.constant0._ZN6thrust24THRUST_300001_SM_1000_NS8cuda_cub4core6detail13_kernel_agentINS1_8__reduce10DrainAgentIlEEJN3cub18CUB_300001_SM_10009GridQueueIyEElEEEvDpT0_,"a",@progbits
	.sectionflags	@""
	.align	4
.nv.constant0._ZN6thrust24THRUST_300001_SM_1000_NS8cuda_cub4core6detail13_kernel_agentINS1_8__reduce10DrainAgentIlEEJN3cub18CUB_300001_SM_10009GridQueueIyEElEEEvDpT0_:
	.zero		912


//--------------------- .nv.constant0._ZN6thrust24THRUST_300001_SM_1000_NS8cuda_cub4core6detail13_kernel_agentINS1_8__reduce11ReduceAgentINS0_12zip_iteratorIN4cuda3std3__45tupleIJNS0_6detail15normal_iteratorINS0_10device_ptrIiEEEENS0_17counting_iteratorIlNS0_11use_defaultESI_SI_EEEEEEEPNSB_IJilEEESM_lNS1_9__extrema9arg_max_fIilNSA_4lessIiEEEEEEJSL_SN_lN3cub18CUB_300001_SM_100013GridEvenShareIlEENSV_9GridQueueIyEESS_EEEvDpT0_ --------------------------
	.section	.nv.constant0._ZN6thrust24THRUST_300001_SM_1000_NS8cuda_cub4core6detail13_kernel_agentINS1_8__reduce11ReduceAgentINS0_12zip_iteratorIN4cuda3std3__45tupleIJNS0_6detail15normal_iteratorINS0_10device_ptrIiEEEENS0_17counting_iteratorIlNS0_11use_defaultESI_SI_EEEEEEEPNSB_IJilEEESM_lNS1_9__extrema9arg_max_fIilNSA_4lessIiEEEEEEJSL_SN_lN3cub18CUB_300001_SM_100013GridEvenShareIlEENSV_9GridQueueIyEESS_EEEvDpT0_,"a",@progbits
	.sectionflags	@""
	.align	4
.nv.constant0._ZN6thrust24THRUST_300001_SM_1000_NS8cuda_cub4core6detail13_kernel_agentINS1_8__reduce11ReduceAgentINS0_12zip_iteratorIN4cuda3std3__45tupleIJNS0_6detail15normal_iteratorINS0_10device_ptrIiEEEENS0_17counting_iteratorIlNS0_11use_defaultESI_SI_EEEEEEEPNSB_IJilEEESM_lNS1_9__extrema9arg_max_fIilNSA_4lessIiEEEEEEJSL_SN_lN3cub18CUB_300001_SM_100013GridEvenShareIlEENSV_9GridQueueIyEESS_EEEvDpT0_:
	.zero		1009


//--------------------- .nv.constant0._ZN6thrust24THRUST_300001_SM_1000_NS8cuda_cub4core6detail13_kernel_agentINS1_8__reduce11ReduceAgentINS0_12zip_iteratorIN4cuda3std3__45tupleIJNS0_6detail15normal_iteratorINS0_10device_ptrIiEEEENS0_17counting_iteratorIlNS0_11use_defaultESI_SI_EEEEEEEPNSB_IJilEEESM_lNS1_9__extrema9arg_max_fIilNSA_4lessIiEEEEEEJSL_SN_lSS_EEEvDpT0_ --------------------------
	.section	.nv.constant0._ZN6thrust24THRUST_300001_SM_1000_NS8cuda_cub4core6detail13_kernel_agentINS1_8__reduce11ReduceAgentINS0_12zip_iteratorIN4cuda3std3__45tupleIJNS0_6detail15normal_iteratorINS0_10device_ptrIiEEEENS0_17counting_iteratorIlNS0_11use_defaultESI_SI_EEEEEEEPNSB_IJilEEESM_lNS1_9__extrema9arg_max_fIilNSA_4lessIiEEEEEEJSL_SN_lSS_EEEvDpT0_,"a",@progbits
	.sectionflags	@""
	.align	4
.nv.constant0._ZN6thrust24THRUST_300001_SM_1000_NS8cuda_cub4core6detail13_kernel_agentINS1_8__reduce11ReduceAgentINS0_12zip_iteratorIN4cuda3std3__45tupleIJNS0_6detail15normal_iteratorINS0_10device_ptrIiEEEENS0_17counting_iteratorIlNS0_11use_defaultESI_SI_EEEEEEEPNSB_IJilEEESM_lNS1_9__extrema9arg_max_fIilNSA_4lessIiEEEEEEJSL_SN_lSS_EEEvDpT0_:
	.zero		929


//--------------------- .nv.constant0._ZN6thrust24THRUST_300001_SM_1000_NS8cuda_cub4core6detail13_kernel_agentINS1_8__reduce11ReduceAgentIPN4cuda3std3__45tupleIJilEEESC_SB_iNS1_9__extrema9arg_max_fIilNS9_4lessIiEEEEEEJSC_SC_iSH_EEEvDpT0_ --------------------------
	.section	.nv.constant0._ZN6thrust24THRUST_300001_SM_1000_NS8cuda_cub4core6detail13_kernel_agentINS1_8__reduce11ReduceAgentIPN4cuda3std3__45tupleIJilEEESC_SB_iNS1_9__extrema9arg_max_fIilNS9_4lessIiEEEEEEJSC_SC_iSH_EEEvDpT0_,"a",@progbits
	.sectionflags	@""
	.align	4
.nv.constant0._ZN6thrust24THRUST_300001_SM_1000_NS8cuda_cub4core6detail13_kernel_agentINS1_8__reduce11ReduceAgentIPN4cuda3std3__45tupleIJilEEESC_SB_iNS1_9__extrema9arg_max_fIilNS9_4lessIiEEEEEEJSC_SC_iSH_EEEvDpT0_:
	.zero		917


//--------------------- .nv.constant0._ZN6thrust24THRUST_300001_SM_1000_NS8cuda_cub4core6detail13_kernel_agentINS1_8__reduce10DrainAgentIiEEJN3cub18CUB_300001_SM_10009GridQueueIjEEiEEEvDpT0_ --------------------------
	.section	.nv.constant0._ZN6thrust24THRUST_300001_SM_1000_NS8cuda_cub4core6detail13_kernel_agentINS1_8__reduce10DrainAgentIiEEJN3cub18CUB_300001_SM_10009GridQueueIjEEiEEEvDpT0_,"a",@progbits
	.sectionflags	@""
	.align	4
.nv.constant0._ZN6thrust24THRUST_300001_SM_1000_NS8cuda_cub4core6detail13_kernel_agentINS1_8__reduce10DrainAgentIiEEJN3cub18CUB_300001_SM_10009GridQueueIjEEiEEEvDpT0_:
	.zero		908


//--------------------- .nv.constant0._ZN6thrust24THRUST_300001_SM_1000_NS8cuda_cub4core6detail13_kernel_agentINS1_8__reduce11ReduceAgentINS0_12zip_iteratorIN4cuda3std3__45tupleIJNS0_6detail15normal_iteratorINS0_10device_ptrIiEEEENS0_17counting_iteratorIlNS0_11use_defaultESI_SI_EEEEEEEPNSB_IJilEEESM_iNS1_9__extrema9arg_max_fIilNSA_4lessIiEEEEEEJSL_SN_iN3cub18CUB_300001_SM_100013GridEvenShareIiEENSV_9GridQueueIjEESS_EEEvDpT0_ --------------------------
	.section	.nv.constant0._ZN6thrust24THRUST_300001_SM_1000_NS8cuda_cub4core6detail13_kernel_agentINS1_8__reduce11ReduceAgentINS0_12zip_iteratorIN4cuda3std3__45tupleIJNS0_6detail15normal_iteratorINS0_10device_ptrIiEEEENS0_17counting_iteratorIlNS0_11use_defaultESI_SI_EEEEEEEPNSB_IJilEEESM_iNS1_9__extrema9arg_max_fIilNSA_4lessIiEEEEEEJSL_SN_iN3cub18CUB_300001_SM_100013GridEvenShareIiEENSV_9GridQueueIjEESS_EEEvDpT0_,"a",@progbits
	.sectionflags	@""
	.align	4
.nv.constant0._ZN6thrust24THRUST_300001_SM_1000_NS8cuda_cub4core6detail13_kernel_agentINS1_8__reduce11ReduceAgentINS0_12zip_iteratorIN4cuda3std3__45tupleIJNS0_6detail15normal_iteratorINS0_10device_ptrIiEEEENS0_17counting_iteratorIlNS0_11use_defaultESI_SI_EEEEEEEPNSB_IJilEEESM_iNS1_9__extrema9arg_max_fIilNSA_4lessIiEEEEEEJSL_SN_iN3cub18CUB_300001_SM_100013GridEvenShareIiEENSV_9GridQueueIjEESS_EEEvDpT0_:
	.zero		977


//--------------------- .nv.constant0._ZN6thrust24THRUST_300001_SM_1000_NS8cuda_cub4core6detail13_kernel_agentINS1_8__reduce11ReduceAgentINS0_12zip_iteratorIN4cuda3std3__45tupleIJNS0_6detail15normal_iteratorINS0_10device_ptrIiEEEENS0_17counting_iteratorIlNS0_11use_defaultESI_SI_EEEEEEEPNSB_IJilEEESM_iNS1_9__extrema9arg_max_fIilNSA_4lessIiEEEEEEJSL_SN_iSS_EEEvDpT0_ --------------------------
	.section	.nv.constant0._ZN6thrust24THRUST_300001_SM_1000_NS8cuda_cub4core6detail13_kernel_agentINS1_8__reduce11ReduceAgentINS0_12zip_iteratorIN4cuda3std3__45tupleIJNS0_6detail15normal_iteratorINS0_10device_ptrIiEEEENS0_17counting_iteratorIlNS0_11use_defaultESI_SI_EEEEEEEPNSB_IJilEEESM_iNS1_9__extrema9arg_max_fIilNSA_4lessIiEEEEEEJSL_SN_iSS_EEEvDpT0_,"a",@progbits
	.sectionflags	@""
	.align	4
.nv.constant0._ZN6thrust24THRUST_300001_SM_1000_NS8cuda_cub4core6detail13_kernel_agentINS1_8__reduce11ReduceAgentINS0_12zip_iteratorIN4cuda3std3__45tupleIJNS0_6detail15normal_iteratorINS0_10device_ptrIiEEEENS0_17counting_iteratorIlNS0_11use_defaultESI_SI_EEEEEEEPNSB_IJilEEESM_iNS1_9__extrema9arg_max_fIilNSA_4lessIiEEEEEEJSL_SN_iSS_EEEvDpT0_:
	.zero		925


//--------------------- SYMBOLS --------------------------

	.type		.nv.reservedSmem.offset0,@object
	.size		.nv.reservedSmem.offset0,0x4
	.type		.nv.reservedSmem.cap,@object
	.size		.nv.reservedSmem.cap,0x4
